//
// Generated by NVIDIA NVVM Compiler
//
// Compiler Build ID: CL-36424714
// Cuda compilation tools, release 13.0, V13.0.88
// Based on NVVM 20.0.0
//

.version 9.0
.target sm_100
.address_size 64

	// .globl	_Z18compute_aes_kernelm
.const .align 4 .b8 CUDA_TBOX[4096];
// TBOX has been demoted
.const .align 16 .b8 CUDA_ROUND_KEYS[480];
// ROUND_KEYS has been demoted
.global .align 16 .b8 aes[536870912];
.global .align 8 .b8 nonces[134217728];
.global .align 4 .b8 buckets[67108864];
// _ZZ18compute_aes_kernelmE10next_index has been demoted
.const .align 4 .u32 difficulty;
.global .align 4 .u32 num_results;
.global .align 8 .u64 nonce1;
.global .align 8 .u64 nonce2;
// _ZZN3cub18CUB_300001_SM_10006detail10radix_sort31DeviceRadixSortSingleTileKernelINS1_5radix10policy_hubIjN4cuda3std3__45tupleIJ8aes_pairmEEEyE10Policy1000ELNS0_9SortOrderE0EjSB_yNS1_21identity_decomposer_tEEEvPKT1_PSG_PKT2_PSK_T3_iiT4_E12temp_storage has been demoted
// _ZZN3cub18CUB_300001_SM_10006detail10radix_sort30DeviceRadixSortHistogramKernelINS1_5radix10policy_hubIjN4cuda3std3__45tupleIJ8aes_pairmEEEyE10Policy1000ELNS0_9SortOrderE0EjyNS1_21identity_decomposer_tEEEvPT2_PKT1_SG_iiT3_E12temp_storage has been demoted
// _ZZN3cub18CUB_300001_SM_10006detail10radix_sort33DeviceRadixSortExclusiveSumKernelINS1_5radix10policy_hubIjN4cuda3std3__45tupleIJ8aes_pairmEEEyE10Policy1000EyEEvPT0_E12temp_storage has been demoted
// _ZZN3cub18CUB_300001_SM_10006detail10radix_sort29DeviceRadixSortOnesweepKernelINS1_5radix10policy_hubIjN4cuda3std3__45tupleIJ8aes_pairmEEEyE10Policy1000ELNS0_9SortOrderE0EjSB_yiiNS1_21identity_decomposer_tEEEvPT5_SH_PT3_PKSI_PT1_PKSM_PT2_PKSQ_T4_iiT6_E1s has been demoted
// _ZZN3cub18CUB_300001_SM_10006detail10radix_sort31DeviceRadixSortSingleTileKernelINS1_5radix10policy_hubIjjyE10Policy1000ELNS0_9SortOrderE0EjjyNS1_21identity_decomposer_tEEEvPKT1_PSA_PKT2_PSE_T3_iiT4_E12temp_storage has been demoted
// _ZZN3cub18CUB_300001_SM_10006detail10radix_sort30DeviceRadixSortHistogramKernelINS1_5radix10policy_hubIjjyE10Policy1000ELNS0_9SortOrderE0EjyNS1_21identity_decomposer_tEEEvPT2_PKT1_SA_iiT3_E12temp_storage has been demoted
// _ZZN3cub18CUB_300001_SM_10006detail10radix_sort33DeviceRadixSortExclusiveSumKernelINS1_5radix10policy_hubIjjyE10Policy1000EyEEvPT0_E12temp_storage has been demoted
// _ZZN3cub18CUB_300001_SM_10006detail10radix_sort29DeviceRadixSortOnesweepKernelINS1_5radix10policy_hubIjjyE10Policy1000ELNS0_9SortOrderE0EjjyiiNS1_21identity_decomposer_tEEEvPT5_SB_PT3_PKSC_PT1_PKSG_PT2_PKSK_T4_iiT6_E1s has been demoted
.global .align 1 .b8 _ZN34_INTERNAL_7a1b5875_4_k_cu_179df6944cuda3std3__45__cpo5beginE[1];
.global .align 1 .b8 _ZN34_INTERNAL_7a1b5875_4_k_cu_179df6944cuda3std3__45__cpo3endE[1];
.global .align 1 .b8 _ZN34_INTERNAL_7a1b5875_4_k_cu_179df6944cuda3std3__45__cpo6cbeginE[1];
.global .align 1 .b8 _ZN34_INTERNAL_7a1b5875_4_k_cu_179df6944cuda3std3__45__cpo4cendE[1];
.global .align 1 .b8 _ZN34_INTERNAL_7a1b5875_4_k_cu_179df6944cuda3std3__45__cpo6rbeginE[1];
.global .align 1 .b8 _ZN34_INTERNAL_7a1b5875_4_k_cu_179df6944cuda3std3__45__cpo4rendE[1];
.global .align 1 .b8 _ZN34_INTERNAL_7a1b5875_4_k_cu_179df6944cuda3std3__45__cpo7crbeginE[1];
.global .align 1 .b8 _ZN34_INTERNAL_7a1b5875_4_k_cu_179df6944cuda3std3__45__cpo5crendE[1];
.global .align 1 .b8 _ZN34_INTERNAL_7a1b5875_4_k_cu_179df6944cuda3std3__436_GLOBAL__N__7a1b5875_4_k_cu_179df6946ignoreE[1];
.global .align 1 .b8 _ZN34_INTERNAL_7a1b5875_4_k_cu_179df6944cuda3std3__419piecewise_constructE[1];
.global .align 1 .b8 _ZN34_INTERNAL_7a1b5875_4_k_cu_179df6944cuda3std3__48in_placeE[1];
.global .align 1 .b8 _ZN34_INTERNAL_7a1b5875_4_k_cu_179df6944cuda3std3__420unreachable_sentinelE[1];
.global .align 1 .b8 _ZN34_INTERNAL_7a1b5875_4_k_cu_179df6944cuda3std3__47nulloptE[1];
.global .align 1 .b8 _ZN34_INTERNAL_7a1b5875_4_k_cu_179df6944cuda3std3__48unexpectE[1];
.global .align 1 .b8 _ZN34_INTERNAL_7a1b5875_4_k_cu_179df6944cuda3std6ranges3__45__cpo4swapE[1];
.global .align 1 .b8 _ZN34_INTERNAL_7a1b5875_4_k_cu_179df6944cuda3std6ranges3__45__cpo9iter_moveE[1];
.global .align 1 .b8 _ZN34_INTERNAL_7a1b5875_4_k_cu_179df6944cuda3std6ranges3__45__cpo5beginE[1];
.global .align 1 .b8 _ZN34_INTERNAL_7a1b5875_4_k_cu_179df6944cuda3std6ranges3__45__cpo3endE[1];
.global .align 1 .b8 _ZN34_INTERNAL_7a1b5875_4_k_cu_179df6944cuda3std6ranges3__45__cpo6cbeginE[1];
.global .align 1 .b8 _ZN34_INTERNAL_7a1b5875_4_k_cu_179df6944cuda3std6ranges3__45__cpo4cendE[1];
.global .align 1 .b8 _ZN34_INTERNAL_7a1b5875_4_k_cu_179df6944cuda3std6ranges3__45__cpo7advanceE[1];
.global .align 1 .b8 _ZN34_INTERNAL_7a1b5875_4_k_cu_179df6944cuda3std6ranges3__45__cpo9iter_swapE[1];
.global .align 1 .b8 _ZN34_INTERNAL_7a1b5875_4_k_cu_179df6944cuda3std6ranges3__45__cpo4nextE[1];
.global .align 1 .b8 _ZN34_INTERNAL_7a1b5875_4_k_cu_179df6944cuda3std6ranges3__45__cpo4prevE[1];
.global .align 1 .b8 _ZN34_INTERNAL_7a1b5875_4_k_cu_179df6944cuda3std6ranges3__45__cpo4dataE[1];
.global .align 1 .b8 _ZN34_INTERNAL_7a1b5875_4_k_cu_179df6944cuda3std6ranges3__45__cpo5cdataE[1];
.global .align 1 .b8 _ZN34_INTERNAL_7a1b5875_4_k_cu_179df6944cuda3std6ranges3__45__cpo4sizeE[1];
.global .align 1 .b8 _ZN34_INTERNAL_7a1b5875_4_k_cu_179df6944cuda3std6ranges3__45__cpo5ssizeE[1];
.global .align 1 .b8 _ZN34_INTERNAL_7a1b5875_4_k_cu_179df6944cuda3std6ranges3__45__cpo8distanceE[1];
.global .align 1 .b8 _ZN34_INTERNAL_7a1b5875_4_k_cu_179df6946thrust24THRUST_300001_SM_1000_NS8cuda_cub3parE[1];
.global .align 1 .b8 _ZN34_INTERNAL_7a1b5875_4_k_cu_179df6946thrust24THRUST_300001_SM_1000_NS8cuda_cub10par_nosyncE[1];
.global .align 1 .b8 _ZN34_INTERNAL_7a1b5875_4_k_cu_179df6946thrust24THRUST_300001_SM_1000_NS6system6detail10sequential3seqE[1];
.global .align 1 .b8 _ZN34_INTERNAL_7a1b5875_4_k_cu_179df6946thrust24THRUST_300001_SM_1000_NS6system3cpp3parE[1];
.global .align 1 .b8 _ZN34_INTERNAL_7a1b5875_4_k_cu_179df6946thrust24THRUST_300001_SM_1000_NS12placeholders2_1E[1];
.global .align 1 .b8 _ZN34_INTERNAL_7a1b5875_4_k_cu_179df6946thrust24THRUST_300001_SM_1000_NS12placeholders2_2E[1];
.global .align 1 .b8 _ZN34_INTERNAL_7a1b5875_4_k_cu_179df6946thrust24THRUST_300001_SM_1000_NS12placeholders2_3E[1];
.global .align 1 .b8 _ZN34_INTERNAL_7a1b5875_4_k_cu_179df6946thrust24THRUST_300001_SM_1000_NS12placeholders2_4E[1];
.global .align 1 .b8 _ZN34_INTERNAL_7a1b5875_4_k_cu_179df6946thrust24THRUST_300001_SM_1000_NS12placeholders2_5E[1];
.global .align 1 .b8 _ZN34_INTERNAL_7a1b5875_4_k_cu_179df6946thrust24THRUST_300001_SM_1000_NS12placeholders2_6E[1];
.global .align 1 .b8 _ZN34_INTERNAL_7a1b5875_4_k_cu_179df6946thrust24THRUST_300001_SM_1000_NS12placeholders2_7E[1];
.global .align 1 .b8 _ZN34_INTERNAL_7a1b5875_4_k_cu_179df6946thrust24THRUST_300001_SM_1000_NS12placeholders2_8E[1];
.global .align 1 .b8 _ZN34_INTERNAL_7a1b5875_4_k_cu_179df6946thrust24THRUST_300001_SM_1000_NS12placeholders2_9E[1];
.global .align 1 .b8 _ZN34_INTERNAL_7a1b5875_4_k_cu_179df6946thrust24THRUST_300001_SM_1000_NS12placeholders3_10E[1];
.global .align 1 .b8 _ZN34_INTERNAL_7a1b5875_4_k_cu_179df6946thrust24THRUST_300001_SM_1000_NS3seqE[1];
.global .align 1 .b8 _ZN34_INTERNAL_7a1b5875_4_k_cu_179df6946thrust24THRUST_300001_SM_1000_NS6deviceE[1];

.visible .entry _Z18compute_aes_kernelm(
	.param .u64 _Z18compute_aes_kernelm_param_0
)
{
	.reg .pred 	%p<6>;
	.reg .b32 	%r<2456>;
	.reg .b64 	%rd<28>;
	// demoted variable
	.shared .align 4 .b8 TBOX[4096];
	// demoted variable
	.shared .align 16 .b8 ROUND_KEYS[480];
	// demoted variable
	.shared .align 4 .u32 _ZZ18compute_aes_kernelmE10next_index;
	mov.u32 	%r141, %tid.x;
	setp.ne.s32 	%p1, %r141, 0;
	@%p1 bra 	$L__BB0_6;
	mov.b32 	%r2453, 0;
	mov.u64 	%rd25, CUDA_TBOX;
	mov.u32 	%r2452, TBOX;
$L__BB0_2:
	ld.const.u32 	%r144, [%rd25];
	st.shared.u32 	[%r2452], %r144;
	add.s32 	%r3, %r2453, 1;
	add.s64 	%rd25, %rd25, 4;
	add.s32 	%r2452, %r2452, 4;
	setp.lt.u32 	%p2, %r2453, 1023;
	mov.u32 	%r2453, %r3;
	@%p2 bra 	$L__BB0_2;
	mov.b32 	%r2455, 0;
	mov.u64 	%rd26, CUDA_ROUND_KEYS;
	mov.u32 	%r2454, ROUND_KEYS;
$L__BB0_4:
	ld.const.v4.u32 	{%r147, %r148, %r149, %r150}, [%rd26];
	st.shared.v4.u32 	[%r2454], {%r147, %r148, %r149, %r150};
	add.s32 	%r7, %r2455, 1;
	add.s64 	%rd26, %rd26, 16;
	add.s32 	%r2454, %r2454, 16;
	setp.lt.u32 	%p3, %r2455, 29;
	mov.u32 	%r2455, %r7;
	@%p3 bra 	$L__BB0_4;
	mov.u32 	%r151, %nctaid.x;
	div.u32 	%r152, 16777216, %r151;
	mov.u32 	%r153, %ctaid.x;
	mul.lo.s32 	%r154, %r152, %r153;
	st.shared.u32 	[_ZZ18compute_aes_kernelmE10next_index], %r154;
$L__BB0_6:
	ld.param.u64 	%rd24, [_Z18compute_aes_kernelm_param_0];
	mov.u32 	%r155, %nctaid.x;
	div.u32 	%r156, 16777216, %r155;
	mov.u32 	%r157, %ctaid.x;
	mad.lo.s32 	%r9, %r156, %r157, %r156;
	bar.sync 	0;
	mov.u32 	%r158, %ntid.x;
	mul.lo.s32 	%r159, %r157, %r158;
	cvt.u64.u32 	%rd11, %r159;
	mov.u32 	%r160, %tid.x;
	cvt.u64.u32 	%rd12, %r160;
	add.s64 	%rd13, %rd11, %rd12;
	add.s64 	%rd27, %rd13, %rd24;
	ld.shared.v4.u32 	{%r161, %r162, %r10, %r11}, [ROUND_KEYS];
	ld.shared.v4.u32 	{%r12, %r13, %r14, %r15}, [ROUND_KEYS+224];
	ld.shared.v4.u32 	{%r163, %r164, %r16, %r17}, [ROUND_KEYS+240];
	ld.shared.v4.u32 	{%r18, %r19, %r20, %r21}, [ROUND_KEYS+464];
	ld.shared.v4.u32 	{%r22, %r165, %r166, %r23}, [ROUND_KEYS+16];
	ld.shared.v4.u32 	{%r24, %r25, %r26, %r27}, [ROUND_KEYS+32];
	ld.shared.v4.u32 	{%r28, %r29, %r30, %r31}, [ROUND_KEYS+48];
	ld.shared.v4.u32 	{%r32, %r33, %r34, %r35}, [ROUND_KEYS+64];
	ld.shared.v4.u32 	{%r36, %r37, %r38, %r39}, [ROUND_KEYS+80];
	ld.shared.v4.u32 	{%r40, %r41, %r42, %r43}, [ROUND_KEYS+96];
	ld.shared.v4.u32 	{%r44, %r45, %r46, %r47}, [ROUND_KEYS+112];
	ld.shared.v4.u32 	{%r48, %r49, %r50, %r51}, [ROUND_KEYS+128];
	ld.shared.v4.u32 	{%r52, %r53, %r54, %r55}, [ROUND_KEYS+144];
	ld.shared.v4.u32 	{%r56, %r57, %r58, %r59}, [ROUND_KEYS+160];
	ld.shared.v4.u32 	{%r60, %r61, %r62, %r63}, [ROUND_KEYS+176];
	ld.shared.v4.u32 	{%r64, %r65, %r66, %r67}, [ROUND_KEYS+192];
	ld.shared.v4.u32 	{%r68, %r69, %r70, %r71}, [ROUND_KEYS+208];
	ld.shared.v4.u32 	{%r72, %r167, %r168, %r73}, [ROUND_KEYS+256];
	ld.shared.v4.u32 	{%r74, %r75, %r76, %r77}, [ROUND_KEYS+272];
	ld.shared.v4.u32 	{%r78, %r79, %r80, %r81}, [ROUND_KEYS+288];
	ld.shared.v4.u32 	{%r82, %r83, %r84, %r85}, [ROUND_KEYS+304];
	ld.shared.v4.u32 	{%r86, %r87, %r88, %r89}, [ROUND_KEYS+320];
	ld.shared.v4.u32 	{%r90, %r91, %r92, %r93}, [ROUND_KEYS+336];
	ld.shared.v4.u32 	{%r94, %r95, %r96, %r97}, [ROUND_KEYS+352];
	ld.shared.v4.u32 	{%r98, %r99, %r100, %r101}, [ROUND_KEYS+368];
	ld.shared.v4.u32 	{%r102, %r103, %r104, %r105}, [ROUND_KEYS+384];
	ld.shared.v4.u32 	{%r106, %r107, %r108, %r109}, [ROUND_KEYS+400];
	ld.shared.v4.u32 	{%r110, %r111, %r112, %r113}, [ROUND_KEYS+416];
	ld.shared.v4.u32 	{%r114, %r115, %r116, %r117}, [ROUND_KEYS+432];
	ld.shared.v4.u32 	{%r118, %r119, %r120, %r121}, [ROUND_KEYS+448];
	shl.b32 	%r169, %r161, 2;
	and.b32  	%r170, %r169, 1020;
	mov.u32 	%r171, TBOX;
	add.s32 	%r172, %r171, %r170;
	ld.shared.u32 	%r173, [%r172];
	add.s32 	%r174, %r171, 1024;
	shr.u32 	%r175, %r162, 6;
	and.b32  	%r176, %r175, 1020;
	add.s32 	%r177, %r174, %r176;
	ld.shared.u32 	%r178, [%r177];
	xor.b32  	%r122, %r178, %r173;
	shl.b32 	%r179, %r162, 2;
	and.b32  	%r180, %r179, 1020;
	add.s32 	%r181, %r171, %r180;
	ld.shared.u32 	%r123, [%r181];
	add.s32 	%r182, %r171, 3072;
	shr.u32 	%r183, %r161, 22;
	and.b32  	%r184, %r183, 1020;
	add.s32 	%r185, %r182, %r184;
	ld.shared.u32 	%r186, [%r185];
	add.s32 	%r187, %r171, 2048;
	shr.u32 	%r188, %r161, 14;
	and.b32  	%r189, %r188, 1020;
	add.s32 	%r190, %r187, %r189;
	ld.shared.u32 	%r191, [%r190];
	shr.u32 	%r192, %r162, 22;
	and.b32  	%r193, %r192, 1020;
	add.s32 	%r194, %r182, %r193;
	ld.shared.u32 	%r195, [%r194];
	xor.b32  	%r196, %r191, %r195;
	shr.u32 	%r197, %r161, 6;
	and.b32  	%r198, %r197, 1020;
	add.s32 	%r199, %r174, %r198;
	ld.shared.u32 	%r200, [%r199];
	shr.u32 	%r201, %r162, 14;
	and.b32  	%r202, %r201, 1020;
	add.s32 	%r203, %r187, %r202;
	ld.shared.u32 	%r204, [%r203];
	xor.b32  	%r124, %r200, %r204;
	xor.b32  	%r125, %r186, %r165;
	xor.b32  	%r126, %r196, %r166;
	shl.b32 	%r205, %r163, 2;
	and.b32  	%r206, %r205, 1020;
	add.s32 	%r207, %r171, %r206;
	ld.shared.u32 	%r208, [%r207];
	shr.u32 	%r209, %r164, 6;
	and.b32  	%r210, %r209, 1020;
	add.s32 	%r211, %r174, %r210;
	ld.shared.u32 	%r212, [%r211];
	xor.b32  	%r127, %r212, %r208;
	shl.b32 	%r213, %r164, 2;
	and.b32  	%r214, %r213, 1020;
	add.s32 	%r215, %r171, %r214;
	ld.shared.u32 	%r128, [%r215];
	shr.u32 	%r216, %r163, 22;
	and.b32  	%r217, %r216, 1020;
	add.s32 	%r218, %r182, %r217;
	ld.shared.u32 	%r219, [%r218];
	shr.u32 	%r220, %r163, 14;
	and.b32  	%r221, %r220, 1020;
	add.s32 	%r222, %r187, %r221;
	ld.shared.u32 	%r223, [%r222];
	shr.u32 	%r224, %r164, 22;
	and.b32  	%r225, %r224, 1020;
	add.s32 	%r226, %r182, %r225;
	ld.shared.u32 	%r227, [%r226];
	xor.b32  	%r228, %r223, %r227;
	shr.u32 	%r229, %r163, 6;
	and.b32  	%r230, %r229, 1020;
	add.s32 	%r231, %r174, %r230;
	ld.shared.u32 	%r232, [%r231];
	shr.u32 	%r233, %r164, 14;
	and.b32  	%r234, %r233, 1020;
	add.s32 	%r235, %r187, %r234;
	ld.shared.u32 	%r236, [%r235];
	xor.b32  	%r129, %r232, %r236;
	xor.b32  	%r130, %r219, %r167;
	xor.b32  	%r131, %r228, %r168;
	mov.u64 	%rd15, aes;
	mov.u64 	%rd18, nonces;
	mov.u64 	%rd21, buckets;
$L__BB0_7:
	{ .reg .b32 tmp; mov.b64 {tmp, %r237}, %rd27; }
	mov.b32 	%r238, 291;
	mov.b32 	%r239, 0;
	prmt.b32 	%r240, %r237, %r239, %r238;
	cvt.u32.u64 	%r241, %rd27;
	prmt.b32 	%r242, %r241, %r239, %r238;
	xor.b32  	%r243, %r240, %r10;
	xor.b32  	%r244, %r11, %r242;
	shr.u32 	%r245, %r243, 14;
	and.b32  	%r246, %r245, 1020;
	mov.u32 	%r247, TBOX;
	add.s32 	%r248, %r247, 2048;
	add.s32 	%r249, %r248, %r246;
	ld.shared.u32 	%r250, [%r249];
	xor.b32  	%r251, %r122, %r250;
	shr.u32 	%r252, %r244, 22;
	and.b32  	%r253, %r252, 1020;
	add.s32 	%r254, %r247, 3072;
	add.s32 	%r255, %r254, %r253;
	ld.shared.u32 	%r256, [%r255];
	xor.b32  	%r257, %r251, %r256;
	shr.u32 	%r258, %r243, 6;
	and.b32  	%r259, %r258, 1020;
	add.s32 	%r260, %r247, 1024;
	add.s32 	%r261, %r260, %r259;
	ld.shared.u32 	%r262, [%r261];
	xor.b32  	%r263, %r262, %r123;
	shr.u32 	%r264, %r244, 14;
	and.b32  	%r265, %r264, 1020;
	add.s32 	%r266, %r248, %r265;
	ld.shared.u32 	%r267, [%r266];
	xor.b32  	%r268, %r263, %r267;
	shl.b32 	%r269, %r243, 2;
	and.b32  	%r270, %r269, 1020;
	add.s32 	%r271, %r247, %r270;
	ld.shared.u32 	%r272, [%r271];
	shr.u32 	%r273, %r244, 6;
	and.b32  	%r274, %r273, 1020;
	add.s32 	%r275, %r260, %r274;
	ld.shared.u32 	%r276, [%r275];
	xor.b32  	%r277, %r276, %r272;
	shl.b32 	%r278, %r244, 2;
	and.b32  	%r279, %r278, 1020;
	add.s32 	%r280, %r247, %r279;
	ld.shared.u32 	%r281, [%r280];
	xor.b32  	%r282, %r281, %r124;
	shr.u32 	%r283, %r243, 22;
	and.b32  	%r284, %r283, 1020;
	add.s32 	%r285, %r254, %r284;
	ld.shared.u32 	%r286, [%r285];
	xor.b32  	%r287, %r282, %r286;
	xor.b32  	%r288, %r257, %r22;
	xor.b32  	%r289, %r268, %r125;
	xor.b32  	%r290, %r277, %r126;
	xor.b32  	%r291, %r287, %r23;
	shl.b32 	%r292, %r288, 2;
	and.b32  	%r293, %r292, 1020;
	add.s32 	%r294, %r247, %r293;
	ld.shared.u32 	%r295, [%r294];
	shr.u32 	%r296, %r289, 6;
	and.b32  	%r297, %r296, 1020;
	add.s32 	%r298, %r260, %r297;
	ld.shared.u32 	%r299, [%r298];
	xor.b32  	%r300, %r299, %r295;
	shr.u32 	%r301, %r290, 14;
	and.b32  	%r302, %r301, 1020;
	add.s32 	%r303, %r248, %r302;
	ld.shared.u32 	%r304, [%r303];
	xor.b32  	%r305, %r300, %r304;
	shr.u32 	%r306, %r291, 22;
	and.b32  	%r307, %r306, 1020;
	add.s32 	%r308, %r254, %r307;
	ld.shared.u32 	%r309, [%r308];
	xor.b32  	%r310, %r305, %r309;
	shl.b32 	%r311, %r289, 2;
	and.b32  	%r312, %r311, 1020;
	add.s32 	%r313, %r247, %r312;
	ld.shared.u32 	%r314, [%r313];
	shr.u32 	%r315, %r290, 6;
	and.b32  	%r316, %r315, 1020;
	add.s32 	%r317, %r260, %r316;
	ld.shared.u32 	%r318, [%r317];
	xor.b32  	%r319, %r318, %r314;
	shr.u32 	%r320, %r291, 14;
	and.b32  	%r321, %r320, 1020;
	add.s32 	%r322, %r248, %r321;
	ld.shared.u32 	%r323, [%r322];
	xor.b32  	%r324, %r319, %r323;
	shr.u32 	%r325, %r288, 22;
	and.b32  	%r326, %r325, 1020;
	add.s32 	%r327, %r254, %r326;
	ld.shared.u32 	%r328, [%r327];
	xor.b32  	%r329, %r324, %r328;
	shl.b32 	%r330, %r290, 2;
	and.b32  	%r331, %r330, 1020;
	add.s32 	%r332, %r247, %r331;
	ld.shared.u32 	%r333, [%r332];
	shr.u32 	%r334, %r291, 6;
	and.b32  	%r335, %r334, 1020;
	add.s32 	%r336, %r260, %r335;
	ld.shared.u32 	%r337, [%r336];
	xor.b32  	%r338, %r337, %r333;
	shr.u32 	%r339, %r288, 14;
	and.b32  	%r340, %r339, 1020;
	add.s32 	%r341, %r248, %r340;
	ld.shared.u32 	%r342, [%r341];
	xor.b32  	%r343, %r338, %r342;
	shr.u32 	%r344, %r289, 22;
	and.b32  	%r345, %r344, 1020;
	add.s32 	%r346, %r254, %r345;
	ld.shared.u32 	%r347, [%r346];
	xor.b32  	%r348, %r343, %r347;
	shl.b32 	%r349, %r291, 2;
	and.b32  	%r350, %r349, 1020;
	add.s32 	%r351, %r247, %r350;
	ld.shared.u32 	%r352, [%r351];
	shr.u32 	%r353, %r288, 6;
	and.b32  	%r354, %r353, 1020;
	add.s32 	%r355, %r260, %r354;
	ld.shared.u32 	%r356, [%r355];
	xor.b32  	%r357, %r356, %r352;
	shr.u32 	%r358, %r289, 14;
	and.b32  	%r359, %r358, 1020;
	add.s32 	%r360, %r248, %r359;
	ld.shared.u32 	%r361, [%r360];
	xor.b32  	%r362, %r357, %r361;
	shr.u32 	%r363, %r290, 22;
	and.b32  	%r364, %r363, 1020;
	add.s32 	%r365, %r254, %r364;
	ld.shared.u32 	%r366, [%r365];
	xor.b32  	%r367, %r362, %r366;
	xor.b32  	%r368, %r310, %r24;
	xor.b32  	%r369, %r329, %r25;
	xor.b32  	%r370, %r348, %r26;
	xor.b32  	%r371, %r367, %r27;
	shl.b32 	%r372, %r368, 2;
	and.b32  	%r373, %r372, 1020;
	add.s32 	%r374, %r247, %r373;
	ld.shared.u32 	%r375, [%r374];
	shr.u32 	%r376, %r369, 6;
	and.b32  	%r377, %r376, 1020;
	add.s32 	%r378, %r260, %r377;
	ld.shared.u32 	%r379, [%r378];
	xor.b32  	%r380, %r379, %r375;
	shr.u32 	%r381, %r370, 14;
	and.b32  	%r382, %r381, 1020;
	add.s32 	%r383, %r248, %r382;
	ld.shared.u32 	%r384, [%r383];
	xor.b32  	%r385, %r380, %r384;
	shr.u32 	%r386, %r371, 22;
	and.b32  	%r387, %r386, 1020;
	add.s32 	%r388, %r254, %r387;
	ld.shared.u32 	%r389, [%r388];
	xor.b32  	%r390, %r385, %r389;
	shl.b32 	%r391, %r369, 2;
	and.b32  	%r392, %r391, 1020;
	add.s32 	%r393, %r247, %r392;
	ld.shared.u32 	%r394, [%r393];
	shr.u32 	%r395, %r370, 6;
	and.b32  	%r396, %r395, 1020;
	add.s32 	%r397, %r260, %r396;
	ld.shared.u32 	%r398, [%r397];
	xor.b32  	%r399, %r398, %r394;
	shr.u32 	%r400, %r371, 14;
	and.b32  	%r401, %r400, 1020;
	add.s32 	%r402, %r248, %r401;
	ld.shared.u32 	%r403, [%r402];
	xor.b32  	%r404, %r399, %r403;
	shr.u32 	%r405, %r368, 22;
	and.b32  	%r406, %r405, 1020;
	add.s32 	%r407, %r254, %r406;
	ld.shared.u32 	%r408, [%r407];
	xor.b32  	%r409, %r404, %r408;
	shl.b32 	%r410, %r370, 2;
	and.b32  	%r411, %r410, 1020;
	add.s32 	%r412, %r247, %r411;
	ld.shared.u32 	%r413, [%r412];
	shr.u32 	%r414, %r371, 6;
	and.b32  	%r415, %r414, 1020;
	add.s32 	%r416, %r260, %r415;
	ld.shared.u32 	%r417, [%r416];
	xor.b32  	%r418, %r417, %r413;
	shr.u32 	%r419, %r368, 14;
	and.b32  	%r420, %r419, 1020;
	add.s32 	%r421, %r248, %r420;
	ld.shared.u32 	%r422, [%r421];
	xor.b32  	%r423, %r418, %r422;
	shr.u32 	%r424, %r369, 22;
	and.b32  	%r425, %r424, 1020;
	add.s32 	%r426, %r254, %r425;
	ld.shared.u32 	%r427, [%r426];
	xor.b32  	%r428, %r423, %r427;
	shl.b32 	%r429, %r371, 2;
	and.b32  	%r430, %r429, 1020;
	add.s32 	%r431, %r247, %r430;
	ld.shared.u32 	%r432, [%r431];
	shr.u32 	%r433, %r368, 6;
	and.b32  	%r434, %r433, 1020;
	add.s32 	%r435, %r260, %r434;
	ld.shared.u32 	%r436, [%r435];
	xor.b32  	%r437, %r436, %r432;
	shr.u32 	%r438, %r369, 14;
	and.b32  	%r439, %r438, 1020;
	add.s32 	%r440, %r248, %r439;
	ld.shared.u32 	%r441, [%r440];
	xor.b32  	%r442, %r437, %r441;
	shr.u32 	%r443, %r370, 22;
	and.b32  	%r444, %r443, 1020;
	add.s32 	%r445, %r254, %r444;
	ld.shared.u32 	%r446, [%r445];
	xor.b32  	%r447, %r442, %r446;
	xor.b32  	%r448, %r390, %r28;
	xor.b32  	%r449, %r409, %r29;
	xor.b32  	%r450, %r428, %r30;
	xor.b32  	%r451, %r447, %r31;
	shl.b32 	%r452, %r448, 2;
	and.b32  	%r453, %r452, 1020;
	add.s32 	%r454, %r247, %r453;
	ld.shared.u32 	%r455, [%r454];
	shr.u32 	%r456, %r449, 6;
	and.b32  	%r457, %r456, 1020;
	add.s32 	%r458, %r260, %r457;
	ld.shared.u32 	%r459, [%r458];
	xor.b32  	%r460, %r459, %r455;
	shr.u32 	%r461, %r450, 14;
	and.b32  	%r462, %r461, 1020;
	add.s32 	%r463, %r248, %r462;
	ld.shared.u32 	%r464, [%r463];
	xor.b32  	%r465, %r460, %r464;
	shr.u32 	%r466, %r451, 22;
	and.b32  	%r467, %r466, 1020;
	add.s32 	%r468, %r254, %r467;
	ld.shared.u32 	%r469, [%r468];
	xor.b32  	%r470, %r465, %r469;
	shl.b32 	%r471, %r449, 2;
	and.b32  	%r472, %r471, 1020;
	add.s32 	%r473, %r247, %r472;
	ld.shared.u32 	%r474, [%r473];
	shr.u32 	%r475, %r450, 6;
	and.b32  	%r476, %r475, 1020;
	add.s32 	%r477, %r260, %r476;
	ld.shared.u32 	%r478, [%r477];
	xor.b32  	%r479, %r478, %r474;
	shr.u32 	%r480, %r451, 14;
	and.b32  	%r481, %r480, 1020;
	add.s32 	%r482, %r248, %r481;
	ld.shared.u32 	%r483, [%r482];
	xor.b32  	%r484, %r479, %r483;
	shr.u32 	%r485, %r448, 22;
	and.b32  	%r486, %r485, 1020;
	add.s32 	%r487, %r254, %r486;
	ld.shared.u32 	%r488, [%r487];
	xor.b32  	%r489, %r484, %r488;
	shl.b32 	%r490, %r450, 2;
	and.b32  	%r491, %r490, 1020;
	add.s32 	%r492, %r247, %r491;
	ld.shared.u32 	%r493, [%r492];
	shr.u32 	%r494, %r451, 6;
	and.b32  	%r495, %r494, 1020;
	add.s32 	%r496, %r260, %r495;
	ld.shared.u32 	%r497, [%r496];
	xor.b32  	%r498, %r497, %r493;
	shr.u32 	%r499, %r448, 14;
	and.b32  	%r500, %r499, 1020;
	add.s32 	%r501, %r248, %r500;
	ld.shared.u32 	%r502, [%r501];
	xor.b32  	%r503, %r498, %r502;
	shr.u32 	%r504, %r449, 22;
	and.b32  	%r505, %r504, 1020;
	add.s32 	%r506, %r254, %r505;
	ld.shared.u32 	%r507, [%r506];
	xor.b32  	%r508, %r503, %r507;
	shl.b32 	%r509, %r451, 2;
	and.b32  	%r510, %r509, 1020;
	add.s32 	%r511, %r247, %r510;
	ld.shared.u32 	%r512, [%r511];
	shr.u32 	%r513, %r448, 6;
	and.b32  	%r514, %r513, 1020;
	add.s32 	%r515, %r260, %r514;
	ld.shared.u32 	%r516, [%r515];
	xor.b32  	%r517, %r516, %r512;
	shr.u32 	%r518, %r449, 14;
	and.b32  	%r519, %r518, 1020;
	add.s32 	%r520, %r248, %r519;
	ld.shared.u32 	%r521, [%r520];
	xor.b32  	%r522, %r517, %r521;
	shr.u32 	%r523, %r450, 22;
	and.b32  	%r524, %r523, 1020;
	add.s32 	%r525, %r254, %r524;
	ld.shared.u32 	%r526, [%r525];
	xor.b32  	%r527, %r522, %r526;
	xor.b32  	%r528, %r470, %r32;
	xor.b32  	%r529, %r489, %r33;
	xor.b32  	%r530, %r508, %r34;
	xor.b32  	%r531, %r527, %r35;
	shl.b32 	%r532, %r528, 2;
	and.b32  	%r533, %r532, 1020;
	add.s32 	%r534, %r247, %r533;
	ld.shared.u32 	%r535, [%r534];
	shr.u32 	%r536, %r529, 6;
	and.b32  	%r537, %r536, 1020;
	add.s32 	%r538, %r260, %r537;
	ld.shared.u32 	%r539, [%r538];
	xor.b32  	%r540, %r539, %r535;
	shr.u32 	%r541, %r530, 14;
	and.b32  	%r542, %r541, 1020;
	add.s32 	%r543, %r248, %r542;
	ld.shared.u32 	%r544, [%r543];
	xor.b32  	%r545, %r540, %r544;
	shr.u32 	%r546, %r531, 22;
	and.b32  	%r547, %r546, 1020;
	add.s32 	%r548, %r254, %r547;
	ld.shared.u32 	%r549, [%r548];
	xor.b32  	%r550, %r545, %r549;
	shl.b32 	%r551, %r529, 2;
	and.b32  	%r552, %r551, 1020;
	add.s32 	%r553, %r247, %r552;
	ld.shared.u32 	%r554, [%r553];
	shr.u32 	%r555, %r530, 6;
	and.b32  	%r556, %r555, 1020;
	add.s32 	%r557, %r260, %r556;
	ld.shared.u32 	%r558, [%r557];
	xor.b32  	%r559, %r558, %r554;
	shr.u32 	%r560, %r531, 14;
	and.b32  	%r561, %r560, 1020;
	add.s32 	%r562, %r248, %r561;
	ld.shared.u32 	%r563, [%r562];
	xor.b32  	%r564, %r559, %r563;
	shr.u32 	%r565, %r528, 22;
	and.b32  	%r566, %r565, 1020;
	add.s32 	%r567, %r254, %r566;
	ld.shared.u32 	%r568, [%r567];
	xor.b32  	%r569, %r564, %r568;
	shl.b32 	%r570, %r530, 2;
	and.b32  	%r571, %r570, 1020;
	add.s32 	%r572, %r247, %r571;
	ld.shared.u32 	%r573, [%r572];
	shr.u32 	%r574, %r531, 6;
	and.b32  	%r575, %r574, 1020;
	add.s32 	%r576, %r260, %r575;
	ld.shared.u32 	%r577, [%r576];
	xor.b32  	%r578, %r577, %r573;
	shr.u32 	%r579, %r528, 14;
	and.b32  	%r580, %r579, 1020;
	add.s32 	%r581, %r248, %r580;
	ld.shared.u32 	%r582, [%r581];
	xor.b32  	%r583, %r578, %r582;
	shr.u32 	%r584, %r529, 22;
	and.b32  	%r585, %r584, 1020;
	add.s32 	%r586, %r254, %r585;
	ld.shared.u32 	%r587, [%r586];
	xor.b32  	%r588, %r583, %r587;
	shl.b32 	%r589, %r531, 2;
	and.b32  	%r590, %r589, 1020;
	add.s32 	%r591, %r247, %r590;
	ld.shared.u32 	%r592, [%r591];
	shr.u32 	%r593, %r528, 6;
	and.b32  	%r594, %r593, 1020;
	add.s32 	%r595, %r260, %r594;
	ld.shared.u32 	%r596, [%r595];
	xor.b32  	%r597, %r596, %r592;
	shr.u32 	%r598, %r529, 14;
	and.b32  	%r599, %r598, 1020;
	add.s32 	%r600, %r248, %r599;
	ld.shared.u32 	%r601, [%r600];
	xor.b32  	%r602, %r597, %r601;
	shr.u32 	%r603, %r530, 22;
	and.b32  	%r604, %r603, 1020;
	add.s32 	%r605, %r254, %r604;
	ld.shared.u32 	%r606, [%r605];
	xor.b32  	%r607, %r602, %r606;
	xor.b32  	%r608, %r550, %r36;
	xor.b32  	%r609, %r569, %r37;
	xor.b32  	%r610, %r588, %r38;
	xor.b32  	%r611, %r607, %r39;
	shl.b32 	%r612, %r608, 2;
	and.b32  	%r613, %r612, 1020;
	add.s32 	%r614, %r247, %r613;
	ld.shared.u32 	%r615, [%r614];
	shr.u32 	%r616, %r609, 6;
	and.b32  	%r617, %r616, 1020;
	add.s32 	%r618, %r260, %r617;
	ld.shared.u32 	%r619, [%r618];
	xor.b32  	%r620, %r619, %r615;
	shr.u32 	%r621, %r610, 14;
	and.b32  	%r622, %r621, 1020;
	add.s32 	%r623, %r248, %r622;
	ld.shared.u32 	%r624, [%r623];
	xor.b32  	%r625, %r620, %r624;
	shr.u32 	%r626, %r611, 22;
	and.b32  	%r627, %r626, 1020;
	add.s32 	%r628, %r254, %r627;
	ld.shared.u32 	%r629, [%r628];
	xor.b32  	%r630, %r625, %r629;
	shl.b32 	%r631, %r609, 2;
	and.b32  	%r632, %r631, 1020;
	add.s32 	%r633, %r247, %r632;
	ld.shared.u32 	%r634, [%r633];
	shr.u32 	%r635, %r610, 6;
	and.b32  	%r636, %r635, 1020;
	add.s32 	%r637, %r260, %r636;
	ld.shared.u32 	%r638, [%r637];
	xor.b32  	%r639, %r638, %r634;
	shr.u32 	%r640, %r611, 14;
	and.b32  	%r641, %r640, 1020;
	add.s32 	%r642, %r248, %r641;
	ld.shared.u32 	%r643, [%r642];
	xor.b32  	%r644, %r639, %r643;
	shr.u32 	%r645, %r608, 22;
	and.b32  	%r646, %r645, 1020;
	add.s32 	%r647, %r254, %r646;
	ld.shared.u32 	%r648, [%r647];
	xor.b32  	%r649, %r644, %r648;
	shl.b32 	%r650, %r610, 2;
	and.b32  	%r651, %r650, 1020;
	add.s32 	%r652, %r247, %r651;
	ld.shared.u32 	%r653, [%r652];
	shr.u32 	%r654, %r611, 6;
	and.b32  	%r655, %r654, 1020;
	add.s32 	%r656, %r260, %r655;
	ld.shared.u32 	%r657, [%r656];
	xor.b32  	%r658, %r657, %r653;
	shr.u32 	%r659, %r608, 14;
	and.b32  	%r660, %r659, 1020;
	add.s32 	%r661, %r248, %r660;
	ld.shared.u32 	%r662, [%r661];
	xor.b32  	%r663, %r658, %r662;
	shr.u32 	%r664, %r609, 22;
	and.b32  	%r665, %r664, 1020;
	add.s32 	%r666, %r254, %r665;
	ld.shared.u32 	%r667, [%r666];
	xor.b32  	%r668, %r663, %r667;
	shl.b32 	%r669, %r611, 2;
	and.b32  	%r670, %r669, 1020;
	add.s32 	%r671, %r247, %r670;
	ld.shared.u32 	%r672, [%r671];
	shr.u32 	%r673, %r608, 6;
	and.b32  	%r674, %r673, 1020;
	add.s32 	%r675, %r260, %r674;
	ld.shared.u32 	%r676, [%r675];
	xor.b32  	%r677, %r676, %r672;
	shr.u32 	%r678, %r609, 14;
	and.b32  	%r679, %r678, 1020;
	add.s32 	%r680, %r248, %r679;
	ld.shared.u32 	%r681, [%r680];
	xor.b32  	%r682, %r677, %r681;
	shr.u32 	%r683, %r610, 22;
	and.b32  	%r684, %r683, 1020;
	add.s32 	%r685, %r254, %r684;
	ld.shared.u32 	%r686, [%r685];
	xor.b32  	%r687, %r682, %r686;
	xor.b32  	%r688, %r630, %r40;
	xor.b32  	%r689, %r649, %r41;
	xor.b32  	%r690, %r668, %r42;
	xor.b32  	%r691, %r687, %r43;
	shl.b32 	%r692, %r688, 2;
	and.b32  	%r693, %r692, 1020;
	add.s32 	%r694, %r247, %r693;
	ld.shared.u32 	%r695, [%r694];
	shr.u32 	%r696, %r689, 6;
	and.b32  	%r697, %r696, 1020;
	add.s32 	%r698, %r260, %r697;
	ld.shared.u32 	%r699, [%r698];
	xor.b32  	%r700, %r699, %r695;
	shr.u32 	%r701, %r690, 14;
	and.b32  	%r702, %r701, 1020;
	add.s32 	%r703, %r248, %r702;
	ld.shared.u32 	%r704, [%r703];
	xor.b32  	%r705, %r700, %r704;
	shr.u32 	%r706, %r691, 22;
	and.b32  	%r707, %r706, 1020;
	add.s32 	%r708, %r254, %r707;
	ld.shared.u32 	%r709, [%r708];
	xor.b32  	%r710, %r705, %r709;
	shl.b32 	%r711, %r689, 2;
	and.b32  	%r712, %r711, 1020;
	add.s32 	%r713, %r247, %r712;
	ld.shared.u32 	%r714, [%r713];
	shr.u32 	%r715, %r690, 6;
	and.b32  	%r716, %r715, 1020;
	add.s32 	%r717, %r260, %r716;
	ld.shared.u32 	%r718, [%r717];
	xor.b32  	%r719, %r718, %r714;
	shr.u32 	%r720, %r691, 14;
	and.b32  	%r721, %r720, 1020;
	add.s32 	%r722, %r248, %r721;
	ld.shared.u32 	%r723, [%r722];
	xor.b32  	%r724, %r719, %r723;
	shr.u32 	%r725, %r688, 22;
	and.b32  	%r726, %r725, 1020;
	add.s32 	%r727, %r254, %r726;
	ld.shared.u32 	%r728, [%r727];
	xor.b32  	%r729, %r724, %r728;
	shl.b32 	%r730, %r690, 2;
	and.b32  	%r731, %r730, 1020;
	add.s32 	%r732, %r247, %r731;
	ld.shared.u32 	%r733, [%r732];
	shr.u32 	%r734, %r691, 6;
	and.b32  	%r735, %r734, 1020;
	add.s32 	%r736, %r260, %r735;
	ld.shared.u32 	%r737, [%r736];
	xor.b32  	%r738, %r737, %r733;
	shr.u32 	%r739, %r688, 14;
	and.b32  	%r740, %r739, 1020;
	add.s32 	%r741, %r248, %r740;
	ld.shared.u32 	%r742, [%r741];
	xor.b32  	%r743, %r738, %r742;
	shr.u32 	%r744, %r689, 22;
	and.b32  	%r745, %r744, 1020;
	add.s32 	%r746, %r254, %r745;
	ld.shared.u32 	%r747, [%r746];
	xor.b32  	%r748, %r743, %r747;
	shl.b32 	%r749, %r691, 2;
	and.b32  	%r750, %r749, 1020;
	add.s32 	%r751, %r247, %r750;
	ld.shared.u32 	%r752, [%r751];
	shr.u32 	%r753, %r688, 6;
	and.b32  	%r754, %r753, 1020;
	add.s32 	%r755, %r260, %r754;
	ld.shared.u32 	%r756, [%r755];
	xor.b32  	%r757, %r756, %r752;
	shr.u32 	%r758, %r689, 14;
	and.b32  	%r759, %r758, 1020;
	add.s32 	%r760, %r248, %r759;
	ld.shared.u32 	%r761, [%r760];
	xor.b32  	%r762, %r757, %r761;
	shr.u32 	%r763, %r690, 22;
	and.b32  	%r764, %r763, 1020;
	add.s32 	%r765, %r254, %r764;
	ld.shared.u32 	%r766, [%r765];
	xor.b32  	%r767, %r762, %r766;
	xor.b32  	%r768, %r710, %r44;
	xor.b32  	%r769, %r729, %r45;
	xor.b32  	%r770, %r748, %r46;
	xor.b32  	%r771, %r767, %r47;
	shl.b32 	%r772, %r768, 2;
	and.b32  	%r773, %r772, 1020;
	add.s32 	%r774, %r247, %r773;
	ld.shared.u32 	%r775, [%r774];
	shr.u32 	%r776, %r769, 6;
	and.b32  	%r777, %r776, 1020;
	add.s32 	%r778, %r260, %r777;
	ld.shared.u32 	%r779, [%r778];
	xor.b32  	%r780, %r779, %r775;
	shr.u32 	%r781, %r770, 14;
	and.b32  	%r782, %r781, 1020;
	add.s32 	%r783, %r248, %r782;
	ld.shared.u32 	%r784, [%r783];
	xor.b32  	%r785, %r780, %r784;
	shr.u32 	%r786, %r771, 22;
	and.b32  	%r787, %r786, 1020;
	add.s32 	%r788, %r254, %r787;
	ld.shared.u32 	%r789, [%r788];
	xor.b32  	%r790, %r785, %r789;
	shl.b32 	%r791, %r769, 2;
	and.b32  	%r792, %r791, 1020;
	add.s32 	%r793, %r247, %r792;
	ld.shared.u32 	%r794, [%r793];
	shr.u32 	%r795, %r770, 6;
	and.b32  	%r796, %r795, 1020;
	add.s32 	%r797, %r260, %r796;
	ld.shared.u32 	%r798, [%r797];
	xor.b32  	%r799, %r798, %r794;
	shr.u32 	%r800, %r771, 14;
	and.b32  	%r801, %r800, 1020;
	add.s32 	%r802, %r248, %r801;
	ld.shared.u32 	%r803, [%r802];
	xor.b32  	%r804, %r799, %r803;
	shr.u32 	%r805, %r768, 22;
	and.b32  	%r806, %r805, 1020;
	add.s32 	%r807, %r254, %r806;
	ld.shared.u32 	%r808, [%r807];
	xor.b32  	%r809, %r804, %r808;
	shl.b32 	%r810, %r770, 2;
	and.b32  	%r811, %r810, 1020;
	add.s32 	%r812, %r247, %r811;
	ld.shared.u32 	%r813, [%r812];
	shr.u32 	%r814, %r771, 6;
	and.b32  	%r815, %r814, 1020;
	add.s32 	%r816, %r260, %r815;
	ld.shared.u32 	%r817, [%r816];
	xor.b32  	%r818, %r817, %r813;
	shr.u32 	%r819, %r768, 14;
	and.b32  	%r820, %r819, 1020;
	add.s32 	%r821, %r248, %r820;
	ld.shared.u32 	%r822, [%r821];
	xor.b32  	%r823, %r818, %r822;
	shr.u32 	%r824, %r769, 22;
	and.b32  	%r825, %r824, 1020;
	add.s32 	%r826, %r254, %r825;
	ld.shared.u32 	%r827, [%r826];
	xor.b32  	%r828, %r823, %r827;
	shl.b32 	%r829, %r771, 2;
	and.b32  	%r830, %r829, 1020;
	add.s32 	%r831, %r247, %r830;
	ld.shared.u32 	%r832, [%r831];
	shr.u32 	%r833, %r768, 6;
	and.b32  	%r834, %r833, 1020;
	add.s32 	%r835, %r260, %r834;
	ld.shared.u32 	%r836, [%r835];
	xor.b32  	%r837, %r836, %r832;
	shr.u32 	%r838, %r769, 14;
	and.b32  	%r839, %r838, 1020;
	add.s32 	%r840, %r248, %r839;
	ld.shared.u32 	%r841, [%r840];
	xor.b32  	%r842, %r837, %r841;
	shr.u32 	%r843, %r770, 22;
	and.b32  	%r844, %r843, 1020;
	add.s32 	%r845, %r254, %r844;
	ld.shared.u32 	%r846, [%r845];
	xor.b32  	%r847, %r842, %r846;
	xor.b32  	%r848, %r790, %r48;
	xor.b32  	%r849, %r809, %r49;
	xor.b32  	%r850, %r828, %r50;
	xor.b32  	%r851, %r847, %r51;
	shl.b32 	%r852, %r848, 2;
	and.b32  	%r853, %r852, 1020;
	add.s32 	%r854, %r247, %r853;
	ld.shared.u32 	%r855, [%r854];
	shr.u32 	%r856, %r849, 6;
	and.b32  	%r857, %r856, 1020;
	add.s32 	%r858, %r260, %r857;
	ld.shared.u32 	%r859, [%r858];
	xor.b32  	%r860, %r859, %r855;
	shr.u32 	%r861, %r850, 14;
	and.b32  	%r862, %r861, 1020;
	add.s32 	%r863, %r248, %r862;
	ld.shared.u32 	%r864, [%r863];
	xor.b32  	%r865, %r860, %r864;
	shr.u32 	%r866, %r851, 22;
	and.b32  	%r867, %r866, 1020;
	add.s32 	%r868, %r254, %r867;
	ld.shared.u32 	%r869, [%r868];
	xor.b32  	%r870, %r865, %r869;
	shl.b32 	%r871, %r849, 2;
	and.b32  	%r872, %r871, 1020;
	add.s32 	%r873, %r247, %r872;
	ld.shared.u32 	%r874, [%r873];
	shr.u32 	%r875, %r850, 6;
	and.b32  	%r876, %r875, 1020;
	add.s32 	%r877, %r260, %r876;
	ld.shared.u32 	%r878, [%r877];
	xor.b32  	%r879, %r878, %r874;
	shr.u32 	%r880, %r851, 14;
	and.b32  	%r881, %r880, 1020;
	add.s32 	%r882, %r248, %r881;
	ld.shared.u32 	%r883, [%r882];
	xor.b32  	%r884, %r879, %r883;
	shr.u32 	%r885, %r848, 22;
	and.b32  	%r886, %r885, 1020;
	add.s32 	%r887, %r254, %r886;
	ld.shared.u32 	%r888, [%r887];
	xor.b32  	%r889, %r884, %r888;
	shl.b32 	%r890, %r850, 2;
	and.b32  	%r891, %r890, 1020;
	add.s32 	%r892, %r247, %r891;
	ld.shared.u32 	%r893, [%r892];
	shr.u32 	%r894, %r851, 6;
	and.b32  	%r895, %r894, 1020;
	add.s32 	%r896, %r260, %r895;
	ld.shared.u32 	%r897, [%r896];
	xor.b32  	%r898, %r897, %r893;
	shr.u32 	%r899, %r848, 14;
	and.b32  	%r900, %r899, 1020;
	add.s32 	%r901, %r248, %r900;
	ld.shared.u32 	%r902, [%r901];
	xor.b32  	%r903, %r898, %r902;
	shr.u32 	%r904, %r849, 22;
	and.b32  	%r905, %r904, 1020;
	add.s32 	%r906, %r254, %r905;
	ld.shared.u32 	%r907, [%r906];
	xor.b32  	%r908, %r903, %r907;
	shl.b32 	%r909, %r851, 2;
	and.b32  	%r910, %r909, 1020;
	add.s32 	%r911, %r247, %r910;
	ld.shared.u32 	%r912, [%r911];
	shr.u32 	%r913, %r848, 6;
	and.b32  	%r914, %r913, 1020;
	add.s32 	%r915, %r260, %r914;
	ld.shared.u32 	%r916, [%r915];
	xor.b32  	%r917, %r916, %r912;
	shr.u32 	%r918, %r849, 14;
	and.b32  	%r919, %r918, 1020;
	add.s32 	%r920, %r248, %r919;
	ld.shared.u32 	%r921, [%r920];
	xor.b32  	%r922, %r917, %r921;
	shr.u32 	%r923, %r850, 22;
	and.b32  	%r924, %r923, 1020;
	add.s32 	%r925, %r254, %r924;
	ld.shared.u32 	%r926, [%r925];
	xor.b32  	%r927, %r922, %r926;
	xor.b32  	%r928, %r870, %r52;
	xor.b32  	%r929, %r889, %r53;
	xor.b32  	%r930, %r908, %r54;
	xor.b32  	%r931, %r927, %r55;
	shl.b32 	%r932, %r928, 2;
	and.b32  	%r933, %r932, 1020;
	add.s32 	%r934, %r247, %r933;
	ld.shared.u32 	%r935, [%r934];
	shr.u32 	%r936, %r929, 6;
	and.b32  	%r937, %r936, 1020;
	add.s32 	%r938, %r260, %r937;
	ld.shared.u32 	%r939, [%r938];
	xor.b32  	%r940, %r939, %r935;
	shr.u32 	%r941, %r930, 14;
	and.b32  	%r942, %r941, 1020;
	add.s32 	%r943, %r248, %r942;
	ld.shared.u32 	%r944, [%r943];
	xor.b32  	%r945, %r940, %r944;
	shr.u32 	%r946, %r931, 22;
	and.b32  	%r947, %r946, 1020;
	add.s32 	%r948, %r254, %r947;
	ld.shared.u32 	%r949, [%r948];
	xor.b32  	%r950, %r945, %r949;
	shl.b32 	%r951, %r929, 2;
	and.b32  	%r952, %r951, 1020;
	add.s32 	%r953, %r247, %r952;
	ld.shared.u32 	%r954, [%r953];
	shr.u32 	%r955, %r930, 6;
	and.b32  	%r956, %r955, 1020;
	add.s32 	%r957, %r260, %r956;
	ld.shared.u32 	%r958, [%r957];
	xor.b32  	%r959, %r958, %r954;
	shr.u32 	%r960, %r931, 14;
	and.b32  	%r961, %r960, 1020;
	add.s32 	%r962, %r248, %r961;
	ld.shared.u32 	%r963, [%r962];
	xor.b32  	%r964, %r959, %r963;
	shr.u32 	%r965, %r928, 22;
	and.b32  	%r966, %r965, 1020;
	add.s32 	%r967, %r254, %r966;
	ld.shared.u32 	%r968, [%r967];
	xor.b32  	%r969, %r964, %r968;
	shl.b32 	%r970, %r930, 2;
	and.b32  	%r971, %r970, 1020;
	add.s32 	%r972, %r247, %r971;
	ld.shared.u32 	%r973, [%r972];
	shr.u32 	%r974, %r931, 6;
	and.b32  	%r975, %r974, 1020;
	add.s32 	%r976, %r260, %r975;
	ld.shared.u32 	%r977, [%r976];
	xor.b32  	%r978, %r977, %r973;
	shr.u32 	%r979, %r928, 14;
	and.b32  	%r980, %r979, 1020;
	add.s32 	%r981, %r248, %r980;
	ld.shared.u32 	%r982, [%r981];
	xor.b32  	%r983, %r978, %r982;
	shr.u32 	%r984, %r929, 22;
	and.b32  	%r985, %r984, 1020;
	add.s32 	%r986, %r254, %r985;
	ld.shared.u32 	%r987, [%r986];
	xor.b32  	%r988, %r983, %r987;
	shl.b32 	%r989, %r931, 2;
	and.b32  	%r990, %r989, 1020;
	add.s32 	%r991, %r247, %r990;
	ld.shared.u32 	%r992, [%r991];
	shr.u32 	%r993, %r928, 6;
	and.b32  	%r994, %r993, 1020;
	add.s32 	%r995, %r260, %r994;
	ld.shared.u32 	%r996, [%r995];
	xor.b32  	%r997, %r996, %r992;
	shr.u32 	%r998, %r929, 14;
	and.b32  	%r999, %r998, 1020;
	add.s32 	%r1000, %r248, %r999;
	ld.shared.u32 	%r1001, [%r1000];
	xor.b32  	%r1002, %r997, %r1001;
	shr.u32 	%r1003, %r930, 22;
	and.b32  	%r1004, %r1003, 1020;
	add.s32 	%r1005, %r254, %r1004;
	ld.shared.u32 	%r1006, [%r1005];
	xor.b32  	%r1007, %r1002, %r1006;
	xor.b32  	%r1008, %r950, %r56;
	xor.b32  	%r1009, %r969, %r57;
	xor.b32  	%r1010, %r988, %r58;
	xor.b32  	%r1011, %r1007, %r59;
	shl.b32 	%r1012, %r1008, 2;
	and.b32  	%r1013, %r1012, 1020;
	add.s32 	%r1014, %r247, %r1013;
	ld.shared.u32 	%r1015, [%r1014];
	shr.u32 	%r1016, %r1009, 6;
	and.b32  	%r1017, %r1016, 1020;
	add.s32 	%r1018, %r260, %r1017;
	ld.shared.u32 	%r1019, [%r1018];
	xor.b32  	%r1020, %r1019, %r1015;
	shr.u32 	%r1021, %r1010, 14;
	and.b32  	%r1022, %r1021, 1020;
	add.s32 	%r1023, %r248, %r1022;
	ld.shared.u32 	%r1024, [%r1023];
	xor.b32  	%r1025, %r1020, %r1024;
	shr.u32 	%r1026, %r1011, 22;
	and.b32  	%r1027, %r1026, 1020;
	add.s32 	%r1028, %r254, %r1027;
	ld.shared.u32 	%r1029, [%r1028];
	xor.b32  	%r1030, %r1025, %r1029;
	shl.b32 	%r1031, %r1009, 2;
	and.b32  	%r1032, %r1031, 1020;
	add.s32 	%r1033, %r247, %r1032;
	ld.shared.u32 	%r1034, [%r1033];
	shr.u32 	%r1035, %r1010, 6;
	and.b32  	%r1036, %r1035, 1020;
	add.s32 	%r1037, %r260, %r1036;
	ld.shared.u32 	%r1038, [%r1037];
	xor.b32  	%r1039, %r1038, %r1034;
	shr.u32 	%r1040, %r1011, 14;
	and.b32  	%r1041, %r1040, 1020;
	add.s32 	%r1042, %r248, %r1041;
	ld.shared.u32 	%r1043, [%r1042];
	xor.b32  	%r1044, %r1039, %r1043;
	shr.u32 	%r1045, %r1008, 22;
	and.b32  	%r1046, %r1045, 1020;
	add.s32 	%r1047, %r254, %r1046;
	ld.shared.u32 	%r1048, [%r1047];
	xor.b32  	%r1049, %r1044, %r1048;
	shl.b32 	%r1050, %r1010, 2;
	and.b32  	%r1051, %r1050, 1020;
	add.s32 	%r1052, %r247, %r1051;
	ld.shared.u32 	%r1053, [%r1052];
	shr.u32 	%r1054, %r1011, 6;
	and.b32  	%r1055, %r1054, 1020;
	add.s32 	%r1056, %r260, %r1055;
	ld.shared.u32 	%r1057, [%r1056];
	xor.b32  	%r1058, %r1057, %r1053;
	shr.u32 	%r1059, %r1008, 14;
	and.b32  	%r1060, %r1059, 1020;
	add.s32 	%r1061, %r248, %r1060;
	ld.shared.u32 	%r1062, [%r1061];
	xor.b32  	%r1063, %r1058, %r1062;
	shr.u32 	%r1064, %r1009, 22;
	and.b32  	%r1065, %r1064, 1020;
	add.s32 	%r1066, %r254, %r1065;
	ld.shared.u32 	%r1067, [%r1066];
	xor.b32  	%r1068, %r1063, %r1067;
	shl.b32 	%r1069, %r1011, 2;
	and.b32  	%r1070, %r1069, 1020;
	add.s32 	%r1071, %r247, %r1070;
	ld.shared.u32 	%r1072, [%r1071];
	shr.u32 	%r1073, %r1008, 6;
	and.b32  	%r1074, %r1073, 1020;
	add.s32 	%r1075, %r260, %r1074;
	ld.shared.u32 	%r1076, [%r1075];
	xor.b32  	%r1077, %r1076, %r1072;
	shr.u32 	%r1078, %r1009, 14;
	and.b32  	%r1079, %r1078, 1020;
	add.s32 	%r1080, %r248, %r1079;
	ld.shared.u32 	%r1081, [%r1080];
	xor.b32  	%r1082, %r1077, %r1081;
	shr.u32 	%r1083, %r1010, 22;
	and.b32  	%r1084, %r1083, 1020;
	add.s32 	%r1085, %r254, %r1084;
	ld.shared.u32 	%r1086, [%r1085];
	xor.b32  	%r1087, %r1082, %r1086;
	xor.b32  	%r1088, %r1030, %r60;
	xor.b32  	%r1089, %r1049, %r61;
	xor.b32  	%r1090, %r1068, %r62;
	xor.b32  	%r1091, %r1087, %r63;
	shl.b32 	%r1092, %r1088, 2;
	and.b32  	%r1093, %r1092, 1020;
	add.s32 	%r1094, %r247, %r1093;
	ld.shared.u32 	%r1095, [%r1094];
	shr.u32 	%r1096, %r1089, 6;
	and.b32  	%r1097, %r1096, 1020;
	add.s32 	%r1098, %r260, %r1097;
	ld.shared.u32 	%r1099, [%r1098];
	xor.b32  	%r1100, %r1099, %r1095;
	shr.u32 	%r1101, %r1090, 14;
	and.b32  	%r1102, %r1101, 1020;
	add.s32 	%r1103, %r248, %r1102;
	ld.shared.u32 	%r1104, [%r1103];
	xor.b32  	%r1105, %r1100, %r1104;
	shr.u32 	%r1106, %r1091, 22;
	and.b32  	%r1107, %r1106, 1020;
	add.s32 	%r1108, %r254, %r1107;
	ld.shared.u32 	%r1109, [%r1108];
	xor.b32  	%r1110, %r1105, %r1109;
	shl.b32 	%r1111, %r1089, 2;
	and.b32  	%r1112, %r1111, 1020;
	add.s32 	%r1113, %r247, %r1112;
	ld.shared.u32 	%r1114, [%r1113];
	shr.u32 	%r1115, %r1090, 6;
	and.b32  	%r1116, %r1115, 1020;
	add.s32 	%r1117, %r260, %r1116;
	ld.shared.u32 	%r1118, [%r1117];
	xor.b32  	%r1119, %r1118, %r1114;
	shr.u32 	%r1120, %r1091, 14;
	and.b32  	%r1121, %r1120, 1020;
	add.s32 	%r1122, %r248, %r1121;
	ld.shared.u32 	%r1123, [%r1122];
	xor.b32  	%r1124, %r1119, %r1123;
	shr.u32 	%r1125, %r1088, 22;
	and.b32  	%r1126, %r1125, 1020;
	add.s32 	%r1127, %r254, %r1126;
	ld.shared.u32 	%r1128, [%r1127];
	xor.b32  	%r1129, %r1124, %r1128;
	shl.b32 	%r1130, %r1090, 2;
	and.b32  	%r1131, %r1130, 1020;
	add.s32 	%r1132, %r247, %r1131;
	ld.shared.u32 	%r1133, [%r1132];
	shr.u32 	%r1134, %r1091, 6;
	and.b32  	%r1135, %r1134, 1020;
	add.s32 	%r1136, %r260, %r1135;
	ld.shared.u32 	%r1137, [%r1136];
	xor.b32  	%r1138, %r1137, %r1133;
	shr.u32 	%r1139, %r1088, 14;
	and.b32  	%r1140, %r1139, 1020;
	add.s32 	%r1141, %r248, %r1140;
	ld.shared.u32 	%r1142, [%r1141];
	xor.b32  	%r1143, %r1138, %r1142;
	shr.u32 	%r1144, %r1089, 22;
	and.b32  	%r1145, %r1144, 1020;
	add.s32 	%r1146, %r254, %r1145;
	ld.shared.u32 	%r1147, [%r1146];
	xor.b32  	%r1148, %r1143, %r1147;
	shl.b32 	%r1149, %r1091, 2;
	and.b32  	%r1150, %r1149, 1020;
	add.s32 	%r1151, %r247, %r1150;
	ld.shared.u32 	%r1152, [%r1151];
	shr.u32 	%r1153, %r1088, 6;
	and.b32  	%r1154, %r1153, 1020;
	add.s32 	%r1155, %r260, %r1154;
	ld.shared.u32 	%r1156, [%r1155];
	xor.b32  	%r1157, %r1156, %r1152;
	shr.u32 	%r1158, %r1089, 14;
	and.b32  	%r1159, %r1158, 1020;
	add.s32 	%r1160, %r248, %r1159;
	ld.shared.u32 	%r1161, [%r1160];
	xor.b32  	%r1162, %r1157, %r1161;
	shr.u32 	%r1163, %r1090, 22;
	and.b32  	%r1164, %r1163, 1020;
	add.s32 	%r1165, %r254, %r1164;
	ld.shared.u32 	%r1166, [%r1165];
	xor.b32  	%r1167, %r1162, %r1166;
	xor.b32  	%r1168, %r1110, %r64;
	xor.b32  	%r1169, %r1129, %r65;
	xor.b32  	%r1170, %r1148, %r66;
	xor.b32  	%r1171, %r1167, %r67;
	shl.b32 	%r1172, %r1168, 2;
	and.b32  	%r1173, %r1172, 1020;
	add.s32 	%r1174, %r247, %r1173;
	ld.shared.u32 	%r1175, [%r1174];
	shr.u32 	%r1176, %r1169, 6;
	and.b32  	%r1177, %r1176, 1020;
	add.s32 	%r1178, %r260, %r1177;
	ld.shared.u32 	%r1179, [%r1178];
	xor.b32  	%r1180, %r1179, %r1175;
	shr.u32 	%r1181, %r1170, 14;
	and.b32  	%r1182, %r1181, 1020;
	add.s32 	%r1183, %r248, %r1182;
	ld.shared.u32 	%r1184, [%r1183];
	xor.b32  	%r1185, %r1180, %r1184;
	shr.u32 	%r1186, %r1171, 22;
	and.b32  	%r1187, %r1186, 1020;
	add.s32 	%r1188, %r254, %r1187;
	ld.shared.u32 	%r1189, [%r1188];
	xor.b32  	%r1190, %r1185, %r1189;
	shl.b32 	%r1191, %r1169, 2;
	and.b32  	%r1192, %r1191, 1020;
	add.s32 	%r1193, %r247, %r1192;
	ld.shared.u32 	%r1194, [%r1193];
	shr.u32 	%r1195, %r1170, 6;
	and.b32  	%r1196, %r1195, 1020;
	add.s32 	%r1197, %r260, %r1196;
	ld.shared.u32 	%r1198, [%r1197];
	xor.b32  	%r1199, %r1198, %r1194;
	shr.u32 	%r1200, %r1171, 14;
	and.b32  	%r1201, %r1200, 1020;
	add.s32 	%r1202, %r248, %r1201;
	ld.shared.u32 	%r1203, [%r1202];
	xor.b32  	%r1204, %r1199, %r1203;
	shr.u32 	%r1205, %r1168, 22;
	and.b32  	%r1206, %r1205, 1020;
	add.s32 	%r1207, %r254, %r1206;
	ld.shared.u32 	%r1208, [%r1207];
	xor.b32  	%r1209, %r1204, %r1208;
	shl.b32 	%r1210, %r1170, 2;
	and.b32  	%r1211, %r1210, 1020;
	add.s32 	%r1212, %r247, %r1211;
	ld.shared.u32 	%r1213, [%r1212];
	shr.u32 	%r1214, %r1171, 6;
	and.b32  	%r1215, %r1214, 1020;
	add.s32 	%r1216, %r260, %r1215;
	ld.shared.u32 	%r1217, [%r1216];
	xor.b32  	%r1218, %r1217, %r1213;
	shr.u32 	%r1219, %r1168, 14;
	and.b32  	%r1220, %r1219, 1020;
	add.s32 	%r1221, %r248, %r1220;
	ld.shared.u32 	%r1222, [%r1221];
	xor.b32  	%r1223, %r1218, %r1222;
	shr.u32 	%r1224, %r1169, 22;
	and.b32  	%r1225, %r1224, 1020;
	add.s32 	%r1226, %r254, %r1225;
	ld.shared.u32 	%r1227, [%r1226];
	xor.b32  	%r1228, %r1223, %r1227;
	shl.b32 	%r1229, %r1171, 2;
	and.b32  	%r1230, %r1229, 1020;
	add.s32 	%r1231, %r247, %r1230;
	ld.shared.u32 	%r1232, [%r1231];
	shr.u32 	%r1233, %r1168, 6;
	and.b32  	%r1234, %r1233, 1020;
	add.s32 	%r1235, %r260, %r1234;
	ld.shared.u32 	%r1236, [%r1235];
	xor.b32  	%r1237, %r1236, %r1232;
	shr.u32 	%r1238, %r1169, 14;
	and.b32  	%r1239, %r1238, 1020;
	add.s32 	%r1240, %r248, %r1239;
	ld.shared.u32 	%r1241, [%r1240];
	xor.b32  	%r1242, %r1237, %r1241;
	shr.u32 	%r1243, %r1170, 22;
	and.b32  	%r1244, %r1243, 1020;
	add.s32 	%r1245, %r254, %r1244;
	ld.shared.u32 	%r1246, [%r1245];
	xor.b32  	%r1247, %r1242, %r1246;
	xor.b32  	%r1248, %r1190, %r68;
	xor.b32  	%r1249, %r1209, %r69;
	xor.b32  	%r1250, %r1228, %r70;
	xor.b32  	%r1251, %r1247, %r71;
	shl.b32 	%r1252, %r1248, 2;
	and.b32  	%r1253, %r1252, 1020;
	add.s32 	%r1254, %r254, %r1253;
	ld.shared.u8 	%r1255, [%r1254];
	shr.u32 	%r1256, %r1249, 6;
	and.b32  	%r1257, %r1256, 1020;
	add.s32 	%r1258, %r247, %r1257;
	ld.shared.u8 	%r1259, [%r1258+1];
	shl.b32 	%r1260, %r1259, 8;
	or.b32  	%r1261, %r1260, %r1255;
	shr.u32 	%r1262, %r1250, 14;
	and.b32  	%r1263, %r1262, 1020;
	add.s32 	%r1264, %r260, %r1263;
	ld.shared.u8 	%r1265, [%r1264+2];
	shl.b32 	%r1266, %r1265, 16;
	or.b32  	%r1267, %r1261, %r1266;
	shr.u32 	%r1268, %r1251, 22;
	and.b32  	%r1269, %r1268, 1020;
	add.s32 	%r1270, %r248, %r1269;
	ld.shared.u8 	%r1271, [%r1270+3];
	shl.b32 	%r1272, %r1271, 24;
	or.b32  	%r1273, %r1267, %r1272;
	shl.b32 	%r1274, %r1249, 2;
	and.b32  	%r1275, %r1274, 1020;
	add.s32 	%r1276, %r254, %r1275;
	ld.shared.u8 	%r1277, [%r1276];
	shr.u32 	%r1278, %r1250, 6;
	and.b32  	%r1279, %r1278, 1020;
	add.s32 	%r1280, %r247, %r1279;
	ld.shared.u8 	%r1281, [%r1280+1];
	shl.b32 	%r1282, %r1281, 8;
	or.b32  	%r1283, %r1282, %r1277;
	shr.u32 	%r1284, %r1251, 14;
	and.b32  	%r1285, %r1284, 1020;
	add.s32 	%r1286, %r260, %r1285;
	ld.shared.u8 	%r1287, [%r1286+2];
	shl.b32 	%r1288, %r1287, 16;
	or.b32  	%r1289, %r1283, %r1288;
	shr.u32 	%r1290, %r1248, 22;
	and.b32  	%r1291, %r1290, 1020;
	add.s32 	%r1292, %r248, %r1291;
	ld.shared.u8 	%r1293, [%r1292+3];
	shl.b32 	%r1294, %r1293, 24;
	or.b32  	%r1295, %r1289, %r1294;
	shl.b32 	%r1296, %r1250, 2;
	and.b32  	%r1297, %r1296, 1020;
	add.s32 	%r1298, %r254, %r1297;
	ld.shared.u8 	%r1299, [%r1298];
	shr.u32 	%r1300, %r1251, 6;
	and.b32  	%r1301, %r1300, 1020;
	add.s32 	%r1302, %r247, %r1301;
	ld.shared.u8 	%r1303, [%r1302+1];
	shl.b32 	%r1304, %r1303, 8;
	or.b32  	%r1305, %r1304, %r1299;
	shr.u32 	%r1306, %r1248, 14;
	and.b32  	%r1307, %r1306, 1020;
	add.s32 	%r1308, %r260, %r1307;
	ld.shared.u8 	%r1309, [%r1308+2];
	shl.b32 	%r1310, %r1309, 16;
	or.b32  	%r1311, %r1305, %r1310;
	shr.u32 	%r1312, %r1249, 22;
	and.b32  	%r1313, %r1312, 1020;
	add.s32 	%r1314, %r248, %r1313;
	ld.shared.u8 	%r1315, [%r1314+3];
	shl.b32 	%r1316, %r1315, 24;
	or.b32  	%r1317, %r1311, %r1316;
	shl.b32 	%r1318, %r1251, 2;
	and.b32  	%r1319, %r1318, 1020;
	add.s32 	%r1320, %r254, %r1319;
	ld.shared.u8 	%r1321, [%r1320];
	shr.u32 	%r1322, %r1248, 6;
	and.b32  	%r1323, %r1322, 1020;
	add.s32 	%r1324, %r247, %r1323;
	ld.shared.u8 	%r1325, [%r1324+1];
	shl.b32 	%r1326, %r1325, 8;
	or.b32  	%r1327, %r1326, %r1321;
	shr.u32 	%r1328, %r1249, 14;
	and.b32  	%r1329, %r1328, 1020;
	add.s32 	%r1330, %r260, %r1329;
	ld.shared.u8 	%r1331, [%r1330+2];
	shl.b32 	%r1332, %r1331, 16;
	or.b32  	%r1333, %r1327, %r1332;
	shr.u32 	%r1334, %r1250, 22;
	and.b32  	%r1335, %r1334, 1020;
	add.s32 	%r1336, %r248, %r1335;
	ld.shared.u8 	%r1337, [%r1336+3];
	shl.b32 	%r1338, %r1337, 24;
	or.b32  	%r1339, %r1333, %r1338;
	xor.b32  	%r132, %r1273, %r12;
	xor.b32  	%r133, %r1295, %r13;
	xor.b32  	%r134, %r1317, %r14;
	xor.b32  	%r1340, %r1339, %r15;
	prmt.b32 	%r135, %r1340, %r239, %r238;
	xor.b32  	%r1341, %r16, %r240;
	xor.b32  	%r1342, %r17, %r242;
	shr.u32 	%r1343, %r1341, 14;
	and.b32  	%r1344, %r1343, 1020;
	add.s32 	%r1345, %r248, %r1344;
	ld.shared.u32 	%r1346, [%r1345];
	xor.b32  	%r1347, %r127, %r1346;
	shr.u32 	%r1348, %r1342, 22;
	and.b32  	%r1349, %r1348, 1020;
	add.s32 	%r1350, %r254, %r1349;
	ld.shared.u32 	%r1351, [%r1350];
	xor.b32  	%r1352, %r1347, %r1351;
	shr.u32 	%r1353, %r1341, 6;
	and.b32  	%r1354, %r1353, 1020;
	add.s32 	%r1355, %r260, %r1354;
	ld.shared.u32 	%r1356, [%r1355];
	xor.b32  	%r1357, %r1356, %r128;
	shr.u32 	%r1358, %r1342, 14;
	and.b32  	%r1359, %r1358, 1020;
	add.s32 	%r1360, %r248, %r1359;
	ld.shared.u32 	%r1361, [%r1360];
	xor.b32  	%r1362, %r1357, %r1361;
	shl.b32 	%r1363, %r1341, 2;
	and.b32  	%r1364, %r1363, 1020;
	add.s32 	%r1365, %r247, %r1364;
	ld.shared.u32 	%r1366, [%r1365];
	shr.u32 	%r1367, %r1342, 6;
	and.b32  	%r1368, %r1367, 1020;
	add.s32 	%r1369, %r260, %r1368;
	ld.shared.u32 	%r1370, [%r1369];
	xor.b32  	%r1371, %r1370, %r1366;
	shl.b32 	%r1372, %r1342, 2;
	and.b32  	%r1373, %r1372, 1020;
	add.s32 	%r1374, %r247, %r1373;
	ld.shared.u32 	%r1375, [%r1374];
	xor.b32  	%r1376, %r1375, %r129;
	shr.u32 	%r1377, %r1341, 22;
	and.b32  	%r1378, %r1377, 1020;
	add.s32 	%r1379, %r254, %r1378;
	ld.shared.u32 	%r1380, [%r1379];
	xor.b32  	%r1381, %r1376, %r1380;
	xor.b32  	%r1382, %r1352, %r72;
	xor.b32  	%r1383, %r1362, %r130;
	xor.b32  	%r1384, %r1371, %r131;
	xor.b32  	%r1385, %r1381, %r73;
	shl.b32 	%r1386, %r1382, 2;
	and.b32  	%r1387, %r1386, 1020;
	add.s32 	%r1388, %r247, %r1387;
	ld.shared.u32 	%r1389, [%r1388];
	shr.u32 	%r1390, %r1383, 6;
	and.b32  	%r1391, %r1390, 1020;
	add.s32 	%r1392, %r260, %r1391;
	ld.shared.u32 	%r1393, [%r1392];
	xor.b32  	%r1394, %r1393, %r1389;
	shr.u32 	%r1395, %r1384, 14;
	and.b32  	%r1396, %r1395, 1020;
	add.s32 	%r1397, %r248, %r1396;
	ld.shared.u32 	%r1398, [%r1397];
	xor.b32  	%r1399, %r1394, %r1398;
	shr.u32 	%r1400, %r1385, 22;
	and.b32  	%r1401, %r1400, 1020;
	add.s32 	%r1402, %r254, %r1401;
	ld.shared.u32 	%r1403, [%r1402];
	xor.b32  	%r1404, %r1399, %r1403;
	shl.b32 	%r1405, %r1383, 2;
	and.b32  	%r1406, %r1405, 1020;
	add.s32 	%r1407, %r247, %r1406;
	ld.shared.u32 	%r1408, [%r1407];
	shr.u32 	%r1409, %r1384, 6;
	and.b32  	%r1410, %r1409, 1020;
	add.s32 	%r1411, %r260, %r1410;
	ld.shared.u32 	%r1412, [%r1411];
	xor.b32  	%r1413, %r1412, %r1408;
	shr.u32 	%r1414, %r1385, 14;
	and.b32  	%r1415, %r1414, 1020;
	add.s32 	%r1416, %r248, %r1415;
	ld.shared.u32 	%r1417, [%r1416];
	xor.b32  	%r1418, %r1413, %r1417;
	shr.u32 	%r1419, %r1382, 22;
	and.b32  	%r1420, %r1419, 1020;
	add.s32 	%r1421, %r254, %r1420;
	ld.shared.u32 	%r1422, [%r1421];
	xor.b32  	%r1423, %r1418, %r1422;
	shl.b32 	%r1424, %r1384, 2;
	and.b32  	%r1425, %r1424, 1020;
	add.s32 	%r1426, %r247, %r1425;
	ld.shared.u32 	%r1427, [%r1426];
	shr.u32 	%r1428, %r1385, 6;
	and.b32  	%r1429, %r1428, 1020;
	add.s32 	%r1430, %r260, %r1429;
	ld.shared.u32 	%r1431, [%r1430];
	xor.b32  	%r1432, %r1431, %r1427;
	shr.u32 	%r1433, %r1382, 14;
	and.b32  	%r1434, %r1433, 1020;
	add.s32 	%r1435, %r248, %r1434;
	ld.shared.u32 	%r1436, [%r1435];
	xor.b32  	%r1437, %r1432, %r1436;
	shr.u32 	%r1438, %r1383, 22;
	and.b32  	%r1439, %r1438, 1020;
	add.s32 	%r1440, %r254, %r1439;
	ld.shared.u32 	%r1441, [%r1440];
	xor.b32  	%r1442, %r1437, %r1441;
	shl.b32 	%r1443, %r1385, 2;
	and.b32  	%r1444, %r1443, 1020;
	add.s32 	%r1445, %r247, %r1444;
	ld.shared.u32 	%r1446, [%r1445];
	shr.u32 	%r1447, %r1382, 6;
	and.b32  	%r1448, %r1447, 1020;
	add.s32 	%r1449, %r260, %r1448;
	ld.shared.u32 	%r1450, [%r1449];
	xor.b32  	%r1451, %r1450, %r1446;
	shr.u32 	%r1452, %r1383, 14;
	and.b32  	%r1453, %r1452, 1020;
	add.s32 	%r1454, %r248, %r1453;
	ld.shared.u32 	%r1455, [%r1454];
	xor.b32  	%r1456, %r1451, %r1455;
	shr.u32 	%r1457, %r1384, 22;
	and.b32  	%r1458, %r1457, 1020;
	add.s32 	%r1459, %r254, %r1458;
	ld.shared.u32 	%r1460, [%r1459];
	xor.b32  	%r1461, %r1456, %r1460;
	xor.b32  	%r1462, %r1404, %r74;
	xor.b32  	%r1463, %r1423, %r75;
	xor.b32  	%r1464, %r1442, %r76;
	xor.b32  	%r1465, %r1461, %r77;
	shl.b32 	%r1466, %r1462, 2;
	and.b32  	%r1467, %r1466, 1020;
	add.s32 	%r1468, %r247, %r1467;
	ld.shared.u32 	%r1469, [%r1468];
	shr.u32 	%r1470, %r1463, 6;
	and.b32  	%r1471, %r1470, 1020;
	add.s32 	%r1472, %r260, %r1471;
	ld.shared.u32 	%r1473, [%r1472];
	xor.b32  	%r1474, %r1473, %r1469;
	shr.u32 	%r1475, %r1464, 14;
	and.b32  	%r1476, %r1475, 1020;
	add.s32 	%r1477, %r248, %r1476;
	ld.shared.u32 	%r1478, [%r1477];
	xor.b32  	%r1479, %r1474, %r1478;
	shr.u32 	%r1480, %r1465, 22;
	and.b32  	%r1481, %r1480, 1020;
	add.s32 	%r1482, %r254, %r1481;
	ld.shared.u32 	%r1483, [%r1482];
	xor.b32  	%r1484, %r1479, %r1483;
	shl.b32 	%r1485, %r1463, 2;
	and.b32  	%r1486, %r1485, 1020;
	add.s32 	%r1487, %r247, %r1486;
	ld.shared.u32 	%r1488, [%r1487];
	shr.u32 	%r1489, %r1464, 6;
	and.b32  	%r1490, %r1489, 1020;
	add.s32 	%r1491, %r260, %r1490;
	ld.shared.u32 	%r1492, [%r1491];
	xor.b32  	%r1493, %r1492, %r1488;
	shr.u32 	%r1494, %r1465, 14;
	and.b32  	%r1495, %r1494, 1020;
	add.s32 	%r1496, %r248, %r1495;
	ld.shared.u32 	%r1497, [%r1496];
	xor.b32  	%r1498, %r1493, %r1497;
	shr.u32 	%r1499, %r1462, 22;
	and.b32  	%r1500, %r1499, 1020;
	add.s32 	%r1501, %r254, %r1500;
	ld.shared.u32 	%r1502, [%r1501];
	xor.b32  	%r1503, %r1498, %r1502;
	shl.b32 	%r1504, %r1464, 2;
	and.b32  	%r1505, %r1504, 1020;
	add.s32 	%r1506, %r247, %r1505;
	ld.shared.u32 	%r1507, [%r1506];
	shr.u32 	%r1508, %r1465, 6;
	and.b32  	%r1509, %r1508, 1020;
	add.s32 	%r1510, %r260, %r1509;
	ld.shared.u32 	%r1511, [%r1510];
	xor.b32  	%r1512, %r1511, %r1507;
	shr.u32 	%r1513, %r1462, 14;
	and.b32  	%r1514, %r1513, 1020;
	add.s32 	%r1515, %r248, %r1514;
	ld.shared.u32 	%r1516, [%r1515];
	xor.b32  	%r1517, %r1512, %r1516;
	shr.u32 	%r1518, %r1463, 22;
	and.b32  	%r1519, %r1518, 1020;
	add.s32 	%r1520, %r254, %r1519;
	ld.shared.u32 	%r1521, [%r1520];
	xor.b32  	%r1522, %r1517, %r1521;
	shl.b32 	%r1523, %r1465, 2;
	and.b32  	%r1524, %r1523, 1020;
	add.s32 	%r1525, %r247, %r1524;
	ld.shared.u32 	%r1526, [%r1525];
	shr.u32 	%r1527, %r1462, 6;
	and.b32  	%r1528, %r1527, 1020;
	add.s32 	%r1529, %r260, %r1528;
	ld.shared.u32 	%r1530, [%r1529];
	xor.b32  	%r1531, %r1530, %r1526;
	shr.u32 	%r1532, %r1463, 14;
	and.b32  	%r1533, %r1532, 1020;
	add.s32 	%r1534, %r248, %r1533;
	ld.shared.u32 	%r1535, [%r1534];
	xor.b32  	%r1536, %r1531, %r1535;
	shr.u32 	%r1537, %r1464, 22;
	and.b32  	%r1538, %r1537, 1020;
	add.s32 	%r1539, %r254, %r1538;
	ld.shared.u32 	%r1540, [%r1539];
	xor.b32  	%r1541, %r1536, %r1540;
	xor.b32  	%r1542, %r1484, %r78;
	xor.b32  	%r1543, %r1503, %r79;
	xor.b32  	%r1544, %r1522, %r80;
	xor.b32  	%r1545, %r1541, %r81;
	shl.b32 	%r1546, %r1542, 2;
	and.b32  	%r1547, %r1546, 1020;
	add.s32 	%r1548, %r247, %r1547;
	ld.shared.u32 	%r1549, [%r1548];
	shr.u32 	%r1550, %r1543, 6;
	and.b32  	%r1551, %r1550, 1020;
	add.s32 	%r1552, %r260, %r1551;
	ld.shared.u32 	%r1553, [%r1552];
	xor.b32  	%r1554, %r1553, %r1549;
	shr.u32 	%r1555, %r1544, 14;
	and.b32  	%r1556, %r1555, 1020;
	add.s32 	%r1557, %r248, %r1556;
	ld.shared.u32 	%r1558, [%r1557];
	xor.b32  	%r1559, %r1554, %r1558;
	shr.u32 	%r1560, %r1545, 22;
	and.b32  	%r1561, %r1560, 1020;
	add.s32 	%r1562, %r254, %r1561;
	ld.shared.u32 	%r1563, [%r1562];
	xor.b32  	%r1564, %r1559, %r1563;
	shl.b32 	%r1565, %r1543, 2;
	and.b32  	%r1566, %r1565, 1020;
	add.s32 	%r1567, %r247, %r1566;
	ld.shared.u32 	%r1568, [%r1567];
	shr.u32 	%r1569, %r1544, 6;
	and.b32  	%r1570, %r1569, 1020;
	add.s32 	%r1571, %r260, %r1570;
	ld.shared.u32 	%r1572, [%r1571];
	xor.b32  	%r1573, %r1572, %r1568;
	shr.u32 	%r1574, %r1545, 14;
	and.b32  	%r1575, %r1574, 1020;
	add.s32 	%r1576, %r248, %r1575;
	ld.shared.u32 	%r1577, [%r1576];
	xor.b32  	%r1578, %r1573, %r1577;
	shr.u32 	%r1579, %r1542, 22;
	and.b32  	%r1580, %r1579, 1020;
	add.s32 	%r1581, %r254, %r1580;
	ld.shared.u32 	%r1582, [%r1581];
	xor.b32  	%r1583, %r1578, %r1582;
	shl.b32 	%r1584, %r1544, 2;
	and.b32  	%r1585, %r1584, 1020;
	add.s32 	%r1586, %r247, %r1585;
	ld.shared.u32 	%r1587, [%r1586];
	shr.u32 	%r1588, %r1545, 6;
	and.b32  	%r1589, %r1588, 1020;
	add.s32 	%r1590, %r260, %r1589;
	ld.shared.u32 	%r1591, [%r1590];
	xor.b32  	%r1592, %r1591, %r1587;
	shr.u32 	%r1593, %r1542, 14;
	and.b32  	%r1594, %r1593, 1020;
	add.s32 	%r1595, %r248, %r1594;
	ld.shared.u32 	%r1596, [%r1595];
	xor.b32  	%r1597, %r1592, %r1596;
	shr.u32 	%r1598, %r1543, 22;
	and.b32  	%r1599, %r1598, 1020;
	add.s32 	%r1600, %r254, %r1599;
	ld.shared.u32 	%r1601, [%r1600];
	xor.b32  	%r1602, %r1597, %r1601;
	shl.b32 	%r1603, %r1545, 2;
	and.b32  	%r1604, %r1603, 1020;
	add.s32 	%r1605, %r247, %r1604;
	ld.shared.u32 	%r1606, [%r1605];
	shr.u32 	%r1607, %r1542, 6;
	and.b32  	%r1608, %r1607, 1020;
	add.s32 	%r1609, %r260, %r1608;
	ld.shared.u32 	%r1610, [%r1609];
	xor.b32  	%r1611, %r1610, %r1606;
	shr.u32 	%r1612, %r1543, 14;
	and.b32  	%r1613, %r1612, 1020;
	add.s32 	%r1614, %r248, %r1613;
	ld.shared.u32 	%r1615, [%r1614];
	xor.b32  	%r1616, %r1611, %r1615;
	shr.u32 	%r1617, %r1544, 22;
	and.b32  	%r1618, %r1617, 1020;
	add.s32 	%r1619, %r254, %r1618;
	ld.shared.u32 	%r1620, [%r1619];
	xor.b32  	%r1621, %r1616, %r1620;
	xor.b32  	%r1622, %r1564, %r82;
	xor.b32  	%r1623, %r1583, %r83;
	xor.b32  	%r1624, %r1602, %r84;
	xor.b32  	%r1625, %r1621, %r85;
	shl.b32 	%r1626, %r1622, 2;
	and.b32  	%r1627, %r1626, 1020;
	add.s32 	%r1628, %r247, %r1627;
	ld.shared.u32 	%r1629, [%r1628];
	shr.u32 	%r1630, %r1623, 6;
	and.b32  	%r1631, %r1630, 1020;
	add.s32 	%r1632, %r260, %r1631;
	ld.shared.u32 	%r1633, [%r1632];
	xor.b32  	%r1634, %r1633, %r1629;
	shr.u32 	%r1635, %r1624, 14;
	and.b32  	%r1636, %r1635, 1020;
	add.s32 	%r1637, %r248, %r1636;
	ld.shared.u32 	%r1638, [%r1637];
	xor.b32  	%r1639, %r1634, %r1638;
	shr.u32 	%r1640, %r1625, 22;
	and.b32  	%r1641, %r1640, 1020;
	add.s32 	%r1642, %r254, %r1641;
	ld.shared.u32 	%r1643, [%r1642];
	xor.b32  	%r1644, %r1639, %r1643;
	shl.b32 	%r1645, %r1623, 2;
	and.b32  	%r1646, %r1645, 1020;
	add.s32 	%r1647, %r247, %r1646;
	ld.shared.u32 	%r1648, [%r1647];
	shr.u32 	%r1649, %r1624, 6;
	and.b32  	%r1650, %r1649, 1020;
	add.s32 	%r1651, %r260, %r1650;
	ld.shared.u32 	%r1652, [%r1651];
	xor.b32  	%r1653, %r1652, %r1648;
	shr.u32 	%r1654, %r1625, 14;
	and.b32  	%r1655, %r1654, 1020;
	add.s32 	%r1656, %r248, %r1655;
	ld.shared.u32 	%r1657, [%r1656];
	xor.b32  	%r1658, %r1653, %r1657;
	shr.u32 	%r1659, %r1622, 22;
	and.b32  	%r1660, %r1659, 1020;
	add.s32 	%r1661, %r254, %r1660;
	ld.shared.u32 	%r1662, [%r1661];
	xor.b32  	%r1663, %r1658, %r1662;
	shl.b32 	%r1664, %r1624, 2;
	and.b32  	%r1665, %r1664, 1020;
	add.s32 	%r1666, %r247, %r1665;
	ld.shared.u32 	%r1667, [%r1666];
	shr.u32 	%r1668, %r1625, 6;
	and.b32  	%r1669, %r1668, 1020;
	add.s32 	%r1670, %r260, %r1669;
	ld.shared.u32 	%r1671, [%r1670];
	xor.b32  	%r1672, %r1671, %r1667;
	shr.u32 	%r1673, %r1622, 14;
	and.b32  	%r1674, %r1673, 1020;
	add.s32 	%r1675, %r248, %r1674;
	ld.shared.u32 	%r1676, [%r1675];
	xor.b32  	%r1677, %r1672, %r1676;
	shr.u32 	%r1678, %r1623, 22;
	and.b32  	%r1679, %r1678, 1020;
	add.s32 	%r1680, %r254, %r1679;
	ld.shared.u32 	%r1681, [%r1680];
	xor.b32  	%r1682, %r1677, %r1681;
	shl.b32 	%r1683, %r1625, 2;
	and.b32  	%r1684, %r1683, 1020;
	add.s32 	%r1685, %r247, %r1684;
	ld.shared.u32 	%r1686, [%r1685];
	shr.u32 	%r1687, %r1622, 6;
	and.b32  	%r1688, %r1687, 1020;
	add.s32 	%r1689, %r260, %r1688;
	ld.shared.u32 	%r1690, [%r1689];
	xor.b32  	%r1691, %r1690, %r1686;
	shr.u32 	%r1692, %r1623, 14;
	and.b32  	%r1693, %r1692, 1020;
	add.s32 	%r1694, %r248, %r1693;
	ld.shared.u32 	%r1695, [%r1694];
	xor.b32  	%r1696, %r1691, %r1695;
	shr.u32 	%r1697, %r1624, 22;
	and.b32  	%r1698, %r1697, 1020;
	add.s32 	%r1699, %r254, %r1698;
	ld.shared.u32 	%r1700, [%r1699];
	xor.b32  	%r1701, %r1696, %r1700;
	xor.b32  	%r1702, %r1644, %r86;
	xor.b32  	%r1703, %r1663, %r87;
	xor.b32  	%r1704, %r1682, %r88;
	xor.b32  	%r1705, %r1701, %r89;
	shl.b32 	%r1706, %r1702, 2;
	and.b32  	%r1707, %r1706, 1020;
	add.s32 	%r1708, %r247, %r1707;
	ld.shared.u32 	%r1709, [%r1708];
	shr.u32 	%r1710, %r1703, 6;
	and.b32  	%r1711, %r1710, 1020;
	add.s32 	%r1712, %r260, %r1711;
	ld.shared.u32 	%r1713, [%r1712];
	xor.b32  	%r1714, %r1713, %r1709;
	shr.u32 	%r1715, %r1704, 14;
	and.b32  	%r1716, %r1715, 1020;
	add.s32 	%r1717, %r248, %r1716;
	ld.shared.u32 	%r1718, [%r1717];
	xor.b32  	%r1719, %r1714, %r1718;
	shr.u32 	%r1720, %r1705, 22;
	and.b32  	%r1721, %r1720, 1020;
	add.s32 	%r1722, %r254, %r1721;
	ld.shared.u32 	%r1723, [%r1722];
	xor.b32  	%r1724, %r1719, %r1723;
	shl.b32 	%r1725, %r1703, 2;
	and.b32  	%r1726, %r1725, 1020;
	add.s32 	%r1727, %r247, %r1726;
	ld.shared.u32 	%r1728, [%r1727];
	shr.u32 	%r1729, %r1704, 6;
	and.b32  	%r1730, %r1729, 1020;
	add.s32 	%r1731, %r260, %r1730;
	ld.shared.u32 	%r1732, [%r1731];
	xor.b32  	%r1733, %r1732, %r1728;
	shr.u32 	%r1734, %r1705, 14;
	and.b32  	%r1735, %r1734, 1020;
	add.s32 	%r1736, %r248, %r1735;
	ld.shared.u32 	%r1737, [%r1736];
	xor.b32  	%r1738, %r1733, %r1737;
	shr.u32 	%r1739, %r1702, 22;
	and.b32  	%r1740, %r1739, 1020;
	add.s32 	%r1741, %r254, %r1740;
	ld.shared.u32 	%r1742, [%r1741];
	xor.b32  	%r1743, %r1738, %r1742;
	shl.b32 	%r1744, %r1704, 2;
	and.b32  	%r1745, %r1744, 1020;
	add.s32 	%r1746, %r247, %r1745;
	ld.shared.u32 	%r1747, [%r1746];
	shr.u32 	%r1748, %r1705, 6;
	and.b32  	%r1749, %r1748, 1020;
	add.s32 	%r1750, %r260, %r1749;
	ld.shared.u32 	%r1751, [%r1750];
	xor.b32  	%r1752, %r1751, %r1747;
	shr.u32 	%r1753, %r1702, 14;
	and.b32  	%r1754, %r1753, 1020;
	add.s32 	%r1755, %r248, %r1754;
	ld.shared.u32 	%r1756, [%r1755];
	xor.b32  	%r1757, %r1752, %r1756;
	shr.u32 	%r1758, %r1703, 22;
	and.b32  	%r1759, %r1758, 1020;
	add.s32 	%r1760, %r254, %r1759;
	ld.shared.u32 	%r1761, [%r1760];
	xor.b32  	%r1762, %r1757, %r1761;
	shl.b32 	%r1763, %r1705, 2;
	and.b32  	%r1764, %r1763, 1020;
	add.s32 	%r1765, %r247, %r1764;
	ld.shared.u32 	%r1766, [%r1765];
	shr.u32 	%r1767, %r1702, 6;
	and.b32  	%r1768, %r1767, 1020;
	add.s32 	%r1769, %r260, %r1768;
	ld.shared.u32 	%r1770, [%r1769];
	xor.b32  	%r1771, %r1770, %r1766;
	shr.u32 	%r1772, %r1703, 14;
	and.b32  	%r1773, %r1772, 1020;
	add.s32 	%r1774, %r248, %r1773;
	ld.shared.u32 	%r1775, [%r1774];
	xor.b32  	%r1776, %r1771, %r1775;
	shr.u32 	%r1777, %r1704, 22;
	and.b32  	%r1778, %r1777, 1020;
	add.s32 	%r1779, %r254, %r1778;
	ld.shared.u32 	%r1780, [%r1779];
	xor.b32  	%r1781, %r1776, %r1780;
	xor.b32  	%r1782, %r1724, %r90;
	xor.b32  	%r1783, %r1743, %r91;
	xor.b32  	%r1784, %r1762, %r92;
	xor.b32  	%r1785, %r1781, %r93;
	shl.b32 	%r1786, %r1782, 2;
	and.b32  	%r1787, %r1786, 1020;
	add.s32 	%r1788, %r247, %r1787;
	ld.shared.u32 	%r1789, [%r1788];
	shr.u32 	%r1790, %r1783, 6;
	and.b32  	%r1791, %r1790, 1020;
	add.s32 	%r1792, %r260, %r1791;
	ld.shared.u32 	%r1793, [%r1792];
	xor.b32  	%r1794, %r1793, %r1789;
	shr.u32 	%r1795, %r1784, 14;
	and.b32  	%r1796, %r1795, 1020;
	add.s32 	%r1797, %r248, %r1796;
	ld.shared.u32 	%r1798, [%r1797];
	xor.b32  	%r1799, %r1794, %r1798;
	shr.u32 	%r1800, %r1785, 22;
	and.b32  	%r1801, %r1800, 1020;
	add.s32 	%r1802, %r254, %r1801;
	ld.shared.u32 	%r1803, [%r1802];
	xor.b32  	%r1804, %r1799, %r1803;
	shl.b32 	%r1805, %r1783, 2;
	and.b32  	%r1806, %r1805, 1020;
	add.s32 	%r1807, %r247, %r1806;
	ld.shared.u32 	%r1808, [%r1807];
	shr.u32 	%r1809, %r1784, 6;
	and.b32  	%r1810, %r1809, 1020;
	add.s32 	%r1811, %r260, %r1810;
	ld.shared.u32 	%r1812, [%r1811];
	xor.b32  	%r1813, %r1812, %r1808;
	shr.u32 	%r1814, %r1785, 14;
	and.b32  	%r1815, %r1814, 1020;
	add.s32 	%r1816, %r248, %r1815;
	ld.shared.u32 	%r1817, [%r1816];
	xor.b32  	%r1818, %r1813, %r1817;
	shr.u32 	%r1819, %r1782, 22;
	and.b32  	%r1820, %r1819, 1020;
	add.s32 	%r1821, %r254, %r1820;
	ld.shared.u32 	%r1822, [%r1821];
	xor.b32  	%r1823, %r1818, %r1822;
	shl.b32 	%r1824, %r1784, 2;
	and.b32  	%r1825, %r1824, 1020;
	add.s32 	%r1826, %r247, %r1825;
	ld.shared.u32 	%r1827, [%r1826];
	shr.u32 	%r1828, %r1785, 6;
	and.b32  	%r1829, %r1828, 1020;
	add.s32 	%r1830, %r260, %r1829;
	ld.shared.u32 	%r1831, [%r1830];
	xor.b32  	%r1832, %r1831, %r1827;
	shr.u32 	%r1833, %r1782, 14;
	and.b32  	%r1834, %r1833, 1020;
	add.s32 	%r1835, %r248, %r1834;
	ld.shared.u32 	%r1836, [%r1835];
	xor.b32  	%r1837, %r1832, %r1836;
	shr.u32 	%r1838, %r1783, 22;
	and.b32  	%r1839, %r1838, 1020;
	add.s32 	%r1840, %r254, %r1839;
	ld.shared.u32 	%r1841, [%r1840];
	xor.b32  	%r1842, %r1837, %r1841;
	shl.b32 	%r1843, %r1785, 2;
	and.b32  	%r1844, %r1843, 1020;
	add.s32 	%r1845, %r247, %r1844;
	ld.shared.u32 	%r1846, [%r1845];
	shr.u32 	%r1847, %r1782, 6;
	and.b32  	%r1848, %r1847, 1020;
	add.s32 	%r1849, %r260, %r1848;
	ld.shared.u32 	%r1850, [%r1849];
	xor.b32  	%r1851, %r1850, %r1846;
	shr.u32 	%r1852, %r1783, 14;
	and.b32  	%r1853, %r1852, 1020;
	add.s32 	%r1854, %r248, %r1853;
	ld.shared.u32 	%r1855, [%r1854];
	xor.b32  	%r1856, %r1851, %r1855;
	shr.u32 	%r1857, %r1784, 22;
	and.b32  	%r1858, %r1857, 1020;
	add.s32 	%r1859, %r254, %r1858;
	ld.shared.u32 	%r1860, [%r1859];
	xor.b32  	%r1861, %r1856, %r1860;
	xor.b32  	%r1862, %r1804, %r94;
	xor.b32  	%r1863, %r1823, %r95;
	xor.b32  	%r1864, %r1842, %r96;
	xor.b32  	%r1865, %r1861, %r97;
	shl.b32 	%r1866, %r1862, 2;
	and.b32  	%r1867, %r1866, 1020;
	add.s32 	%r1868, %r247, %r1867;
	ld.shared.u32 	%r1869, [%r1868];
	shr.u32 	%r1870, %r1863, 6;
	and.b32  	%r1871, %r1870, 1020;
	add.s32 	%r1872, %r260, %r1871;
	ld.shared.u32 	%r1873, [%r1872];
	xor.b32  	%r1874, %r1873, %r1869;
	shr.u32 	%r1875, %r1864, 14;
	and.b32  	%r1876, %r1875, 1020;
	add.s32 	%r1877, %r248, %r1876;
	ld.shared.u32 	%r1878, [%r1877];
	xor.b32  	%r1879, %r1874, %r1878;
	shr.u32 	%r1880, %r1865, 22;
	and.b32  	%r1881, %r1880, 1020;
	add.s32 	%r1882, %r254, %r1881;
	ld.shared.u32 	%r1883, [%r1882];
	xor.b32  	%r1884, %r1879, %r1883;
	shl.b32 	%r1885, %r1863, 2;
	and.b32  	%r1886, %r1885, 1020;
	add.s32 	%r1887, %r247, %r1886;
	ld.shared.u32 	%r1888, [%r1887];
	shr.u32 	%r1889, %r1864, 6;
	and.b32  	%r1890, %r1889, 1020;
	add.s32 	%r1891, %r260, %r1890;
	ld.shared.u32 	%r1892, [%r1891];
	xor.b32  	%r1893, %r1892, %r1888;
	shr.u32 	%r1894, %r1865, 14;
	and.b32  	%r1895, %r1894, 1020;
	add.s32 	%r1896, %r248, %r1895;
	ld.shared.u32 	%r1897, [%r1896];
	xor.b32  	%r1898, %r1893, %r1897;
	shr.u32 	%r1899, %r1862, 22;
	and.b32  	%r1900, %r1899, 1020;
	add.s32 	%r1901, %r254, %r1900;
	ld.shared.u32 	%r1902, [%r1901];
	xor.b32  	%r1903, %r1898, %r1902;
	shl.b32 	%r1904, %r1864, 2;
	and.b32  	%r1905, %r1904, 1020;
	add.s32 	%r1906, %r247, %r1905;
	ld.shared.u32 	%r1907, [%r1906];
	shr.u32 	%r1908, %r1865, 6;
	and.b32  	%r1909, %r1908, 1020;
	add.s32 	%r1910, %r260, %r1909;
	ld.shared.u32 	%r1911, [%r1910];
	xor.b32  	%r1912, %r1911, %r1907;
	shr.u32 	%r1913, %r1862, 14;
	and.b32  	%r1914, %r1913, 1020;
	add.s32 	%r1915, %r248, %r1914;
	ld.shared.u32 	%r1916, [%r1915];
	xor.b32  	%r1917, %r1912, %r1916;
	shr.u32 	%r1918, %r1863, 22;
	and.b32  	%r1919, %r1918, 1020;
	add.s32 	%r1920, %r254, %r1919;
	ld.shared.u32 	%r1921, [%r1920];
	xor.b32  	%r1922, %r1917, %r1921;
	shl.b32 	%r1923, %r1865, 2;
	and.b32  	%r1924, %r1923, 1020;
	add.s32 	%r1925, %r247, %r1924;
	ld.shared.u32 	%r1926, [%r1925];
	shr.u32 	%r1927, %r1862, 6;
	and.b32  	%r1928, %r1927, 1020;
	add.s32 	%r1929, %r260, %r1928;
	ld.shared.u32 	%r1930, [%r1929];
	xor.b32  	%r1931, %r1930, %r1926;
	shr.u32 	%r1932, %r1863, 14;
	and.b32  	%r1933, %r1932, 1020;
	add.s32 	%r1934, %r248, %r1933;
	ld.shared.u32 	%r1935, [%r1934];
	xor.b32  	%r1936, %r1931, %r1935;
	shr.u32 	%r1937, %r1864, 22;
	and.b32  	%r1938, %r1937, 1020;
	add.s32 	%r1939, %r254, %r1938;
	ld.shared.u32 	%r1940, [%r1939];
	xor.b32  	%r1941, %r1936, %r1940;
	xor.b32  	%r1942, %r1884, %r98;
	xor.b32  	%r1943, %r1903, %r99;
	xor.b32  	%r1944, %r1922, %r100;
	xor.b32  	%r1945, %r1941, %r101;
	shl.b32 	%r1946, %r1942, 2;
	and.b32  	%r1947, %r1946, 1020;
	add.s32 	%r1948, %r247, %r1947;
	ld.shared.u32 	%r1949, [%r1948];
	shr.u32 	%r1950, %r1943, 6;
	and.b32  	%r1951, %r1950, 1020;
	add.s32 	%r1952, %r260, %r1951;
	ld.shared.u32 	%r1953, [%r1952];
	xor.b32  	%r1954, %r1953, %r1949;
	shr.u32 	%r1955, %r1944, 14;
	and.b32  	%r1956, %r1955, 1020;
	add.s32 	%r1957, %r248, %r1956;
	ld.shared.u32 	%r1958, [%r1957];
	xor.b32  	%r1959, %r1954, %r1958;
	shr.u32 	%r1960, %r1945, 22;
	and.b32  	%r1961, %r1960, 1020;
	add.s32 	%r1962, %r254, %r1961;
	ld.shared.u32 	%r1963, [%r1962];
	xor.b32  	%r1964, %r1959, %r1963;
	shl.b32 	%r1965, %r1943, 2;
	and.b32  	%r1966, %r1965, 1020;
	add.s32 	%r1967, %r247, %r1966;
	ld.shared.u32 	%r1968, [%r1967];
	shr.u32 	%r1969, %r1944, 6;
	and.b32  	%r1970, %r1969, 1020;
	add.s32 	%r1971, %r260, %r1970;
	ld.shared.u32 	%r1972, [%r1971];
	xor.b32  	%r1973, %r1972, %r1968;
	shr.u32 	%r1974, %r1945, 14;
	and.b32  	%r1975, %r1974, 1020;
	add.s32 	%r1976, %r248, %r1975;
	ld.shared.u32 	%r1977, [%r1976];
	xor.b32  	%r1978, %r1973, %r1977;
	shr.u32 	%r1979, %r1942, 22;
	and.b32  	%r1980, %r1979, 1020;
	add.s32 	%r1981, %r254, %r1980;
	ld.shared.u32 	%r1982, [%r1981];
	xor.b32  	%r1983, %r1978, %r1982;
	shl.b32 	%r1984, %r1944, 2;
	and.b32  	%r1985, %r1984, 1020;
	add.s32 	%r1986, %r247, %r1985;
	ld.shared.u32 	%r1987, [%r1986];
	shr.u32 	%r1988, %r1945, 6;
	and.b32  	%r1989, %r1988, 1020;
	add.s32 	%r1990, %r260, %r1989;
	ld.shared.u32 	%r1991, [%r1990];
	xor.b32  	%r1992, %r1991, %r1987;
	shr.u32 	%r1993, %r1942, 14;
	and.b32  	%r1994, %r1993, 1020;
	add.s32 	%r1995, %r248, %r1994;
	ld.shared.u32 	%r1996, [%r1995];
	xor.b32  	%r1997, %r1992, %r1996;
	shr.u32 	%r1998, %r1943, 22;
	and.b32  	%r1999, %r1998, 1020;
	add.s32 	%r2000, %r254, %r1999;
	ld.shared.u32 	%r2001, [%r2000];
	xor.b32  	%r2002, %r1997, %r2001;
	shl.b32 	%r2003, %r1945, 2;
	and.b32  	%r2004, %r2003, 1020;
	add.s32 	%r2005, %r247, %r2004;
	ld.shared.u32 	%r2006, [%r2005];
	shr.u32 	%r2007, %r1942, 6;
	and.b32  	%r2008, %r2007, 1020;
	add.s32 	%r2009, %r260, %r2008;
	ld.shared.u32 	%r2010, [%r2009];
	xor.b32  	%r2011, %r2010, %r2006;
	shr.u32 	%r2012, %r1943, 14;
	and.b32  	%r2013, %r2012, 1020;
	add.s32 	%r2014, %r248, %r2013;
	ld.shared.u32 	%r2015, [%r2014];
	xor.b32  	%r2016, %r2011, %r2015;
	shr.u32 	%r2017, %r1944, 22;
	and.b32  	%r2018, %r2017, 1020;
	add.s32 	%r2019, %r254, %r2018;
	ld.shared.u32 	%r2020, [%r2019];
	xor.b32  	%r2021, %r2016, %r2020;
	xor.b32  	%r2022, %r1964, %r102;
	xor.b32  	%r2023, %r1983, %r103;
	xor.b32  	%r2024, %r2002, %r104;
	xor.b32  	%r2025, %r2021, %r105;
	shl.b32 	%r2026, %r2022, 2;
	and.b32  	%r2027, %r2026, 1020;
	add.s32 	%r2028, %r247, %r2027;
	ld.shared.u32 	%r2029, [%r2028];
	shr.u32 	%r2030, %r2023, 6;
	and.b32  	%r2031, %r2030, 1020;
	add.s32 	%r2032, %r260, %r2031;
	ld.shared.u32 	%r2033, [%r2032];
	xor.b32  	%r2034, %r2033, %r2029;
	shr.u32 	%r2035, %r2024, 14;
	and.b32  	%r2036, %r2035, 1020;
	add.s32 	%r2037, %r248, %r2036;
	ld.shared.u32 	%r2038, [%r2037];
	xor.b32  	%r2039, %r2034, %r2038;
	shr.u32 	%r2040, %r2025, 22;
	and.b32  	%r2041, %r2040, 1020;
	add.s32 	%r2042, %r254, %r2041;
	ld.shared.u32 	%r2043, [%r2042];
	xor.b32  	%r2044, %r2039, %r2043;
	shl.b32 	%r2045, %r2023, 2;
	and.b32  	%r2046, %r2045, 1020;
	add.s32 	%r2047, %r247, %r2046;
	ld.shared.u32 	%r2048, [%r2047];
	shr.u32 	%r2049, %r2024, 6;
	and.b32  	%r2050, %r2049, 1020;
	add.s32 	%r2051, %r260, %r2050;
	ld.shared.u32 	%r2052, [%r2051];
	xor.b32  	%r2053, %r2052, %r2048;
	shr.u32 	%r2054, %r2025, 14;
	and.b32  	%r2055, %r2054, 1020;
	add.s32 	%r2056, %r248, %r2055;
	ld.shared.u32 	%r2057, [%r2056];
	xor.b32  	%r2058, %r2053, %r2057;
	shr.u32 	%r2059, %r2022, 22;
	and.b32  	%r2060, %r2059, 1020;
	add.s32 	%r2061, %r254, %r2060;
	ld.shared.u32 	%r2062, [%r2061];
	xor.b32  	%r2063, %r2058, %r2062;
	shl.b32 	%r2064, %r2024, 2;
	and.b32  	%r2065, %r2064, 1020;
	add.s32 	%r2066, %r247, %r2065;
	ld.shared.u32 	%r2067, [%r2066];
	shr.u32 	%r2068, %r2025, 6;
	and.b32  	%r2069, %r2068, 1020;
	add.s32 	%r2070, %r260, %r2069;
	ld.shared.u32 	%r2071, [%r2070];
	xor.b32  	%r2072, %r2071, %r2067;
	shr.u32 	%r2073, %r2022, 14;
	and.b32  	%r2074, %r2073, 1020;
	add.s32 	%r2075, %r248, %r2074;
	ld.shared.u32 	%r2076, [%r2075];
	xor.b32  	%r2077, %r2072, %r2076;
	shr.u32 	%r2078, %r2023, 22;
	and.b32  	%r2079, %r2078, 1020;
	add.s32 	%r2080, %r254, %r2079;
	ld.shared.u32 	%r2081, [%r2080];
	xor.b32  	%r2082, %r2077, %r2081;
	shl.b32 	%r2083, %r2025, 2;
	and.b32  	%r2084, %r2083, 1020;
	add.s32 	%r2085, %r247, %r2084;
	ld.shared.u32 	%r2086, [%r2085];
	shr.u32 	%r2087, %r2022, 6;
	and.b32  	%r2088, %r2087, 1020;
	add.s32 	%r2089, %r260, %r2088;
	ld.shared.u32 	%r2090, [%r2089];
	xor.b32  	%r2091, %r2090, %r2086;
	shr.u32 	%r2092, %r2023, 14;
	and.b32  	%r2093, %r2092, 1020;
	add.s32 	%r2094, %r248, %r2093;
	ld.shared.u32 	%r2095, [%r2094];
	xor.b32  	%r2096, %r2091, %r2095;
	shr.u32 	%r2097, %r2024, 22;
	and.b32  	%r2098, %r2097, 1020;
	add.s32 	%r2099, %r254, %r2098;
	ld.shared.u32 	%r2100, [%r2099];
	xor.b32  	%r2101, %r2096, %r2100;
	xor.b32  	%r2102, %r2044, %r106;
	xor.b32  	%r2103, %r2063, %r107;
	xor.b32  	%r2104, %r2082, %r108;
	xor.b32  	%r2105, %r2101, %r109;
	shl.b32 	%r2106, %r2102, 2;
	and.b32  	%r2107, %r2106, 1020;
	add.s32 	%r2108, %r247, %r2107;
	ld.shared.u32 	%r2109, [%r2108];
	shr.u32 	%r2110, %r2103, 6;
	and.b32  	%r2111, %r2110, 1020;
	add.s32 	%r2112, %r260, %r2111;
	ld.shared.u32 	%r2113, [%r2112];
	xor.b32  	%r2114, %r2113, %r2109;
	shr.u32 	%r2115, %r2104, 14;
	and.b32  	%r2116, %r2115, 1020;
	add.s32 	%r2117, %r248, %r2116;
	ld.shared.u32 	%r2118, [%r2117];
	xor.b32  	%r2119, %r2114, %r2118;
	shr.u32 	%r2120, %r2105, 22;
	and.b32  	%r2121, %r2120, 1020;
	add.s32 	%r2122, %r254, %r2121;
	ld.shared.u32 	%r2123, [%r2122];
	xor.b32  	%r2124, %r2119, %r2123;
	shl.b32 	%r2125, %r2103, 2;
	and.b32  	%r2126, %r2125, 1020;
	add.s32 	%r2127, %r247, %r2126;
	ld.shared.u32 	%r2128, [%r2127];
	shr.u32 	%r2129, %r2104, 6;
	and.b32  	%r2130, %r2129, 1020;
	add.s32 	%r2131, %r260, %r2130;
	ld.shared.u32 	%r2132, [%r2131];
	xor.b32  	%r2133, %r2132, %r2128;
	shr.u32 	%r2134, %r2105, 14;
	and.b32  	%r2135, %r2134, 1020;
	add.s32 	%r2136, %r248, %r2135;
	ld.shared.u32 	%r2137, [%r2136];
	xor.b32  	%r2138, %r2133, %r2137;
	shr.u32 	%r2139, %r2102, 22;
	and.b32  	%r2140, %r2139, 1020;
	add.s32 	%r2141, %r254, %r2140;
	ld.shared.u32 	%r2142, [%r2141];
	xor.b32  	%r2143, %r2138, %r2142;
	shl.b32 	%r2144, %r2104, 2;
	and.b32  	%r2145, %r2144, 1020;
	add.s32 	%r2146, %r247, %r2145;
	ld.shared.u32 	%r2147, [%r2146];
	shr.u32 	%r2148, %r2105, 6;
	and.b32  	%r2149, %r2148, 1020;
	add.s32 	%r2150, %r260, %r2149;
	ld.shared.u32 	%r2151, [%r2150];
	xor.b32  	%r2152, %r2151, %r2147;
	shr.u32 	%r2153, %r2102, 14;
	and.b32  	%r2154, %r2153, 1020;
	add.s32 	%r2155, %r248, %r2154;
	ld.shared.u32 	%r2156, [%r2155];
	xor.b32  	%r2157, %r2152, %r2156;
	shr.u32 	%r2158, %r2103, 22;
	and.b32  	%r2159, %r2158, 1020;
	add.s32 	%r2160, %r254, %r2159;
	ld.shared.u32 	%r2161, [%r2160];
	xor.b32  	%r2162, %r2157, %r2161;
	shl.b32 	%r2163, %r2105, 2;
	and.b32  	%r2164, %r2163, 1020;
	add.s32 	%r2165, %r247, %r2164;
	ld.shared.u32 	%r2166, [%r2165];
	shr.u32 	%r2167, %r2102, 6;
	and.b32  	%r2168, %r2167, 1020;
	add.s32 	%r2169, %r260, %r2168;
	ld.shared.u32 	%r2170, [%r2169];
	xor.b32  	%r2171, %r2170, %r2166;
	shr.u32 	%r2172, %r2103, 14;
	and.b32  	%r2173, %r2172, 1020;
	add.s32 	%r2174, %r248, %r2173;
	ld.shared.u32 	%r2175, [%r2174];
	xor.b32  	%r2176, %r2171, %r2175;
	shr.u32 	%r2177, %r2104, 22;
	and.b32  	%r2178, %r2177, 1020;
	add.s32 	%r2179, %r254, %r2178;
	ld.shared.u32 	%r2180, [%r2179];
	xor.b32  	%r2181, %r2176, %r2180;
	xor.b32  	%r2182, %r2124, %r110;
	xor.b32  	%r2183, %r2143, %r111;
	xor.b32  	%r2184, %r2162, %r112;
	xor.b32  	%r2185, %r2181, %r113;
	shl.b32 	%r2186, %r2182, 2;
	and.b32  	%r2187, %r2186, 1020;
	add.s32 	%r2188, %r247, %r2187;
	ld.shared.u32 	%r2189, [%r2188];
	shr.u32 	%r2190, %r2183, 6;
	and.b32  	%r2191, %r2190, 1020;
	add.s32 	%r2192, %r260, %r2191;
	ld.shared.u32 	%r2193, [%r2192];
	xor.b32  	%r2194, %r2193, %r2189;
	shr.u32 	%r2195, %r2184, 14;
	and.b32  	%r2196, %r2195, 1020;
	add.s32 	%r2197, %r248, %r2196;
	ld.shared.u32 	%r2198, [%r2197];
	xor.b32  	%r2199, %r2194, %r2198;
	shr.u32 	%r2200, %r2185, 22;
	and.b32  	%r2201, %r2200, 1020;
	add.s32 	%r2202, %r254, %r2201;
	ld.shared.u32 	%r2203, [%r2202];
	xor.b32  	%r2204, %r2199, %r2203;
	shl.b32 	%r2205, %r2183, 2;
	and.b32  	%r2206, %r2205, 1020;
	add.s32 	%r2207, %r247, %r2206;
	ld.shared.u32 	%r2208, [%r2207];
	shr.u32 	%r2209, %r2184, 6;
	and.b32  	%r2210, %r2209, 1020;
	add.s32 	%r2211, %r260, %r2210;
	ld.shared.u32 	%r2212, [%r2211];
	xor.b32  	%r2213, %r2212, %r2208;
	shr.u32 	%r2214, %r2185, 14;
	and.b32  	%r2215, %r2214, 1020;
	add.s32 	%r2216, %r248, %r2215;
	ld.shared.u32 	%r2217, [%r2216];
	xor.b32  	%r2218, %r2213, %r2217;
	shr.u32 	%r2219, %r2182, 22;
	and.b32  	%r2220, %r2219, 1020;
	add.s32 	%r2221, %r254, %r2220;
	ld.shared.u32 	%r2222, [%r2221];
	xor.b32  	%r2223, %r2218, %r2222;
	shl.b32 	%r2224, %r2184, 2;
	and.b32  	%r2225, %r2224, 1020;
	add.s32 	%r2226, %r247, %r2225;
	ld.shared.u32 	%r2227, [%r2226];
	shr.u32 	%r2228, %r2185, 6;
	and.b32  	%r2229, %r2228, 1020;
	add.s32 	%r2230, %r260, %r2229;
	ld.shared.u32 	%r2231, [%r2230];
	xor.b32  	%r2232, %r2231, %r2227;
	shr.u32 	%r2233, %r2182, 14;
	and.b32  	%r2234, %r2233, 1020;
	add.s32 	%r2235, %r248, %r2234;
	ld.shared.u32 	%r2236, [%r2235];
	xor.b32  	%r2237, %r2232, %r2236;
	shr.u32 	%r2238, %r2183, 22;
	and.b32  	%r2239, %r2238, 1020;
	add.s32 	%r2240, %r254, %r2239;
	ld.shared.u32 	%r2241, [%r2240];
	xor.b32  	%r2242, %r2237, %r2241;
	shl.b32 	%r2243, %r2185, 2;
	and.b32  	%r2244, %r2243, 1020;
	add.s32 	%r2245, %r247, %r2244;
	ld.shared.u32 	%r2246, [%r2245];
	shr.u32 	%r2247, %r2182, 6;
	and.b32  	%r2248, %r2247, 1020;
	add.s32 	%r2249, %r260, %r2248;
	ld.shared.u32 	%r2250, [%r2249];
	xor.b32  	%r2251, %r2250, %r2246;
	shr.u32 	%r2252, %r2183, 14;
	and.b32  	%r2253, %r2252, 1020;
	add.s32 	%r2254, %r248, %r2253;
	ld.shared.u32 	%r2255, [%r2254];
	xor.b32  	%r2256, %r2251, %r2255;
	shr.u32 	%r2257, %r2184, 22;
	and.b32  	%r2258, %r2257, 1020;
	add.s32 	%r2259, %r254, %r2258;
	ld.shared.u32 	%r2260, [%r2259];
	xor.b32  	%r2261, %r2256, %r2260;
	xor.b32  	%r2262, %r2204, %r114;
	xor.b32  	%r2263, %r2223, %r115;
	xor.b32  	%r2264, %r2242, %r116;
	xor.b32  	%r2265, %r2261, %r117;
	shl.b32 	%r2266, %r2262, 2;
	and.b32  	%r2267, %r2266, 1020;
	add.s32 	%r2268, %r247, %r2267;
	ld.shared.u32 	%r2269, [%r2268];
	shr.u32 	%r2270, %r2263, 6;
	and.b32  	%r2271, %r2270, 1020;
	add.s32 	%r2272, %r260, %r2271;
	ld.shared.u32 	%r2273, [%r2272];
	xor.b32  	%r2274, %r2273, %r2269;
	shr.u32 	%r2275, %r2264, 14;
	and.b32  	%r2276, %r2275, 1020;
	add.s32 	%r2277, %r248, %r2276;
	ld.shared.u32 	%r2278, [%r2277];
	xor.b32  	%r2279, %r2274, %r2278;
	shr.u32 	%r2280, %r2265, 22;
	and.b32  	%r2281, %r2280, 1020;
	add.s32 	%r2282, %r254, %r2281;
	ld.shared.u32 	%r2283, [%r2282];
	xor.b32  	%r2284, %r2279, %r2283;
	shl.b32 	%r2285, %r2263, 2;
	and.b32  	%r2286, %r2285, 1020;
	add.s32 	%r2287, %r247, %r2286;
	ld.shared.u32 	%r2288, [%r2287];
	shr.u32 	%r2289, %r2264, 6;
	and.b32  	%r2290, %r2289, 1020;
	add.s32 	%r2291, %r260, %r2290;
	ld.shared.u32 	%r2292, [%r2291];
	xor.b32  	%r2293, %r2292, %r2288;
	shr.u32 	%r2294, %r2265, 14;
	and.b32  	%r2295, %r2294, 1020;
	add.s32 	%r2296, %r248, %r2295;
	ld.shared.u32 	%r2297, [%r2296];
	xor.b32  	%r2298, %r2293, %r2297;
	shr.u32 	%r2299, %r2262, 22;
	and.b32  	%r2300, %r2299, 1020;
	add.s32 	%r2301, %r254, %r2300;
	ld.shared.u32 	%r2302, [%r2301];
	xor.b32  	%r2303, %r2298, %r2302;
	shl.b32 	%r2304, %r2264, 2;
	and.b32  	%r2305, %r2304, 1020;
	add.s32 	%r2306, %r247, %r2305;
	ld.shared.u32 	%r2307, [%r2306];
	shr.u32 	%r2308, %r2265, 6;
	and.b32  	%r2309, %r2308, 1020;
	add.s32 	%r2310, %r260, %r2309;
	ld.shared.u32 	%r2311, [%r2310];
	xor.b32  	%r2312, %r2311, %r2307;
	shr.u32 	%r2313, %r2262, 14;
	and.b32  	%r2314, %r2313, 1020;
	add.s32 	%r2315, %r248, %r2314;
	ld.shared.u32 	%r2316, [%r2315];
	xor.b32  	%r2317, %r2312, %r2316;
	shr.u32 	%r2318, %r2263, 22;
	and.b32  	%r2319, %r2318, 1020;
	add.s32 	%r2320, %r254, %r2319;
	ld.shared.u32 	%r2321, [%r2320];
	xor.b32  	%r2322, %r2317, %r2321;
	shl.b32 	%r2323, %r2265, 2;
	and.b32  	%r2324, %r2323, 1020;
	add.s32 	%r2325, %r247, %r2324;
	ld.shared.u32 	%r2326, [%r2325];
	shr.u32 	%r2327, %r2262, 6;
	and.b32  	%r2328, %r2327, 1020;
	add.s32 	%r2329, %r260, %r2328;
	ld.shared.u32 	%r2330, [%r2329];
	xor.b32  	%r2331, %r2330, %r2326;
	shr.u32 	%r2332, %r2263, 14;
	and.b32  	%r2333, %r2332, 1020;
	add.s32 	%r2334, %r248, %r2333;
	ld.shared.u32 	%r2335, [%r2334];
	xor.b32  	%r2336, %r2331, %r2335;
	shr.u32 	%r2337, %r2264, 22;
	and.b32  	%r2338, %r2337, 1020;
	add.s32 	%r2339, %r254, %r2338;
	ld.shared.u32 	%r2340, [%r2339];
	xor.b32  	%r2341, %r2336, %r2340;
	xor.b32  	%r2342, %r2284, %r118;
	xor.b32  	%r2343, %r2303, %r119;
	xor.b32  	%r2344, %r2322, %r120;
	xor.b32  	%r2345, %r2341, %r121;
	shl.b32 	%r2346, %r2342, 2;
	and.b32  	%r2347, %r2346, 1020;
	add.s32 	%r2348, %r254, %r2347;
	ld.shared.u8 	%r2349, [%r2348];
	shr.u32 	%r2350, %r2343, 6;
	and.b32  	%r2351, %r2350, 1020;
	add.s32 	%r2352, %r247, %r2351;
	ld.shared.u8 	%r2353, [%r2352+1];
	shl.b32 	%r2354, %r2353, 8;
	or.b32  	%r2355, %r2354, %r2349;
	shr.u32 	%r2356, %r2344, 14;
	and.b32  	%r2357, %r2356, 1020;
	add.s32 	%r2358, %r260, %r2357;
	ld.shared.u8 	%r2359, [%r2358+2];
	shl.b32 	%r2360, %r2359, 16;
	or.b32  	%r2361, %r2355, %r2360;
	shr.u32 	%r2362, %r2345, 22;
	and.b32  	%r2363, %r2362, 1020;
	add.s32 	%r2364, %r248, %r2363;
	ld.shared.u8 	%r2365, [%r2364+3];
	shl.b32 	%r2366, %r2365, 24;
	or.b32  	%r2367, %r2361, %r2366;
	shl.b32 	%r2368, %r2343, 2;
	and.b32  	%r2369, %r2368, 1020;
	add.s32 	%r2370, %r254, %r2369;
	ld.shared.u8 	%r2371, [%r2370];
	shr.u32 	%r2372, %r2344, 6;
	and.b32  	%r2373, %r2372, 1020;
	add.s32 	%r2374, %r247, %r2373;
	ld.shared.u8 	%r2375, [%r2374+1];
	shl.b32 	%r2376, %r2375, 8;
	or.b32  	%r2377, %r2376, %r2371;
	shr.u32 	%r2378, %r2345, 14;
	and.b32  	%r2379, %r2378, 1020;
	add.s32 	%r2380, %r260, %r2379;
	ld.shared.u8 	%r2381, [%r2380+2];
	shl.b32 	%r2382, %r2381, 16;
	or.b32  	%r2383, %r2377, %r2382;
	shr.u32 	%r2384, %r2342, 22;
	and.b32  	%r2385, %r2384, 1020;
	add.s32 	%r2386, %r248, %r2385;
	ld.shared.u8 	%r2387, [%r2386+3];
	shl.b32 	%r2388, %r2387, 24;
	or.b32  	%r2389, %r2383, %r2388;
	shl.b32 	%r2390, %r2344, 2;
	and.b32  	%r2391, %r2390, 1020;
	add.s32 	%r2392, %r254, %r2391;
	ld.shared.u8 	%r2393, [%r2392];
	shr.u32 	%r2394, %r2345, 6;
	and.b32  	%r2395, %r2394, 1020;
	add.s32 	%r2396, %r247, %r2395;
	ld.shared.u8 	%r2397, [%r2396+1];
	shl.b32 	%r2398, %r2397, 8;
	or.b32  	%r2399, %r2398, %r2393;
	shr.u32 	%r2400, %r2342, 14;
	and.b32  	%r2401, %r2400, 1020;
	add.s32 	%r2402, %r260, %r2401;
	ld.shared.u8 	%r2403, [%r2402+2];
	shl.b32 	%r2404, %r2403, 16;
	or.b32  	%r2405, %r2399, %r2404;
	shr.u32 	%r2406, %r2343, 22;
	and.b32  	%r2407, %r2406, 1020;
	add.s32 	%r2408, %r248, %r2407;
	ld.shared.u8 	%r2409, [%r2408+3];
	shl.b32 	%r2410, %r2409, 24;
	or.b32  	%r2411, %r2405, %r2410;
	shl.b32 	%r2412, %r2345, 2;
	and.b32  	%r2413, %r2412, 1020;
	add.s32 	%r2414, %r254, %r2413;
	ld.shared.u8 	%r2415, [%r2414];
	shr.u32 	%r2416, %r2342, 6;
	and.b32  	%r2417, %r2416, 1020;
	add.s32 	%r2418, %r247, %r2417;
	ld.shared.u8 	%r2419, [%r2418+1];
	shl.b32 	%r2420, %r2419, 8;
	or.b32  	%r2421, %r2420, %r2415;
	shr.u32 	%r2422, %r2343, 14;
	and.b32  	%r2423, %r2422, 1020;
	add.s32 	%r2424, %r260, %r2423;
	ld.shared.u8 	%r2425, [%r2424+2];
	shl.b32 	%r2426, %r2425, 16;
	or.b32  	%r2427, %r2421, %r2426;
	shr.u32 	%r2428, %r2344, 22;
	and.b32  	%r2429, %r2428, 1020;
	add.s32 	%r2430, %r248, %r2429;
	ld.shared.u8 	%r2431, [%r2430+3];
	shl.b32 	%r2432, %r2431, 24;
	or.b32  	%r2433, %r2427, %r2432;
	xor.b32  	%r136, %r2367, %r18;
	xor.b32  	%r137, %r2389, %r19;
	xor.b32  	%r138, %r2411, %r20;
	xor.b32  	%r2434, %r2433, %r21;
	prmt.b32 	%r139, %r2434, %r239, %r238;
	sub.s32 	%r2435, %r135, %r139;
	and.b32  	%r2436, %r2435, 1032192;
	setp.ne.s32 	%p4, %r2436, 0;
	@%p4 bra 	$L__BB0_10;
	atom.shared.add.u32 	%r140, [_ZZ18compute_aes_kernelmE10next_index], 1;
	setp.ge.u32 	%p5, %r140, %r9;
	@%p5 bra 	$L__BB0_11;
	mul.wide.u32 	%rd14, %r140, 32;
	add.s64 	%rd16, %rd15, %rd14;
	mov.b32 	%r2437, 291;
	mov.b32 	%r2438, 0;
	prmt.b32 	%r2439, %r134, %r2438, %r2437;
	prmt.b32 	%r2440, %r133, %r2438, %r2437;
	prmt.b32 	%r2441, %r132, %r2438, %r2437;
	st.global.v4.u32 	[%rd16], {%r135, %r2439, %r2440, %r2441};
	prmt.b32 	%r2442, %r138, %r2438, %r2437;
	prmt.b32 	%r2443, %r137, %r2438, %r2437;
	prmt.b32 	%r2444, %r136, %r2438, %r2437;
	st.global.v4.u32 	[%rd16+16], {%r139, %r2442, %r2443, %r2444};
	mul.wide.u32 	%rd17, %r140, 8;
	add.s64 	%rd19, %rd18, %rd17;
	st.global.u64 	[%rd19], %rd27;
	sub.s32 	%r2445, %r135, %r139;
	and.b32  	%r2446, %r2445, 16383;
	brev.b32 	%r2447, %r2446;
	shr.u32 	%r2448, %r2447, 18;
	mul.wide.u32 	%rd20, %r140, 4;
	add.s64 	%rd22, %rd21, %rd20;
	st.global.u32 	[%rd22], %r2448;
$L__BB0_10:
	mov.u32 	%r2449, %ntid.x;
	mov.u32 	%r2450, %nctaid.x;
	mul.lo.s32 	%r2451, %r2449, %r2450;
	cvt.u64.u32 	%rd23, %r2451;
	add.s64 	%rd27, %rd27, %rd23;
	bra.uni 	$L__BB0_7;
$L__BB0_11:
	ret;

}
	// .globl	_Z18check_pairs_kernelv
.visible .entry _Z18check_pairs_kernelv()
{
	.reg .pred 	%p<9>;
	.reg .b32 	%r<56>;
	.reg .b64 	%rd<20>;

	mov.u32 	%r9, %nctaid.x;
	div.u32 	%r10, 16777216, %r9;
	mov.u32 	%r11, %ctaid.x;
	mul.lo.s32 	%r12, %r10, %r11;
	add.s32 	%r1, %r12, %r10;
	mov.u32 	%r13, %tid.x;
	add.s32 	%r54, %r12, %r13;
	ld.global.u32 	%r14, [num_results];
	setp.ne.s32 	%p1, %r14, 0;
	setp.ge.u32 	%p2, %r54, %r1;
	or.pred  	%p3, %p1, %p2;
	@%p3 bra 	$L__BB1_9;
	ld.const.u32 	%r15, [difficulty];
	sub.s32 	%r3, 128, %r15;
	mov.u32 	%r4, %ntid.x;
	mov.u64 	%rd4, buckets;
	mov.u64 	%rd6, aes;
$L__BB1_2:
	mul.wide.u32 	%rd3, %r54, 4;
	add.s64 	%rd1, %rd4, %rd3;
	mul.wide.u32 	%rd5, %r54, 32;
	add.s64 	%rd2, %rd6, %rd5;
	mov.u32 	%r55, %r54;
$L__BB1_3:
	mov.u32 	%r6, %r55;
	add.s32 	%r55, %r6, 1;
	setp.ge.u32 	%p4, %r55, %r1;
	@%p4 bra 	$L__BB1_8;
	mul.wide.u32 	%rd7, %r6, 4;
	add.s64 	%rd9, %rd4, %rd7;
	ld.global.u32 	%r16, [%rd9+4];
	ld.global.u32 	%r17, [%rd1];
	setp.ne.s32 	%p5, %r16, %r17;
	@%p5 bra 	$L__BB1_8;
	ld.global.v4.u32 	{%r22, %r23, %r24, %r25}, [%rd2];
	mul.wide.u32 	%rd10, %r6, 32;
	add.s64 	%rd12, %rd6, %rd10;
	ld.global.v4.u32 	{%r26, %r27, %r28, %r29}, [%rd12+48];
	// begin inline asm
	add.cc.u32      %r18, %r22, %r26;
	addc.cc.u32     %r19, %r23, %r27;
	addc.cc.u32     %r20, %r24, %r28;
	addc.u32        %r21, %r25, %r29;
	
	// end inline asm
	ld.global.v4.u32 	{%r34, %r35, %r36, %r37}, [%rd2+16];
	ld.global.v4.u32 	{%r38, %r39, %r40, %r41}, [%rd12+32];
	// begin inline asm
	add.cc.u32      %r30, %r34, %r38;
	addc.cc.u32     %r31, %r35, %r39;
	addc.cc.u32     %r32, %r36, %r40;
	addc.u32        %r33, %r37, %r41;
	
	// end inline asm
	xor.b32  	%r42, %r30, %r18;
	popc.b32 	%r43, %r42;
	xor.b32  	%r44, %r31, %r19;
	popc.b32 	%r45, %r44;
	add.s32 	%r46, %r43, %r45;
	xor.b32  	%r47, %r32, %r20;
	popc.b32 	%r48, %r47;
	add.s32 	%r49, %r46, %r48;
	xor.b32  	%r50, %r33, %r21;
	popc.b32 	%r51, %r50;
	add.s32 	%r52, %r49, %r51;
	setp.gt.u32 	%p7, %r52, %r3;
	@%p7 bra 	$L__BB1_3;
	atom.global.add.u32 	%r53, [num_results], 1;
	setp.ne.s32 	%p8, %r53, 0;
	@%p8 bra 	$L__BB1_9;
	mul.wide.u32 	%rd13, %r54, 8;
	mov.u64 	%rd14, nonces;
	add.s64 	%rd15, %rd14, %rd13;
	ld.global.u64 	%rd16, [%rd15];
	st.global.u64 	[nonce1], %rd16;
	mul.wide.u32 	%rd17, %r6, 8;
	add.s64 	%rd18, %rd14, %rd17;
	ld.global.u64 	%rd19, [%rd18+8];
	st.global.u64 	[nonce2], %rd19;
	bra.uni 	$L__BB1_9;
$L__BB1_8:
	add.s32 	%r54, %r54, %r4;
	setp.lt.u32 	%p6, %r54, %r1;
	@%p6 bra 	$L__BB1_2;
$L__BB1_9:
	ret;

}
	// .globl	_ZN3cub18CUB_300001_SM_10006detail11EmptyKernelIvEEvv
.visible .entry _ZN3cub18CUB_300001_SM_10006detail11EmptyKernelIvEEvv()
{


	ret;

}
	// .globl	_ZN3cub18CUB_300001_SM_10006detail9transform16transform_kernelINS2_10policy_hubILb1EN4cuda3std3__45tupleIJN6thrust24THRUST_300001_SM_1000_NS12zip_iteratorINS8_IJNSA_10device_ptrI8aes_pairEENSC_ImEEEEEEEEEEE10policy1000EiNS7_10__identityENSA_7pointerINS8_IJSD_mEEENSA_8cuda_cub3tagENSA_11use_defaultESQ_EEJSH_EEEvT0_iT1_T2_DpNS2_10kernel_argIT3_EE
.visible .entry _ZN3cub18CUB_300001_SM_10006detail9transform16transform_kernelINS2_10policy_hubILb1EN4cuda3std3__45tupleIJN6thrust24THRUST_300001_SM_1000_NS12zip_iteratorINS8_IJNSA_10device_ptrI8aes_pairEENSC_ImEEEEEEEEEEE10policy1000EiNS7_10__identityENSA_7pointerINS8_IJSD_mEEENSA_8cuda_cub3tagENSA_11use_defaultESQ_EEJSH_EEEvT0_iT1_T2_DpNS2_10kernel_argIT3_EE(
	.param .u32 _ZN3cub18CUB_300001_SM_10006detail9transform16transform_kernelINS2_10policy_hubILb1EN4cuda3std3__45tupleIJN6thrust24THRUST_300001_SM_1000_NS12zip_iteratorINS8_IJNSA_10device_ptrI8aes_pairEENSC_ImEEEEEEEEEEE10policy1000EiNS7_10__identityENSA_7pointerINS8_IJSD_mEEENSA_8cuda_cub3tagENSA_11use_defaultESQ_EEJSH_EEEvT0_iT1_T2_DpNS2_10kernel_argIT3_EE_param_0,
	.param .u32 _ZN3cub18CUB_300001_SM_10006detail9transform16transform_kernelINS2_10policy_hubILb1EN4cuda3std3__45tupleIJN6thrust24THRUST_300001_SM_1000_NS12zip_iteratorINS8_IJNSA_10device_ptrI8aes_pairEENSC_ImEEEEEEEEEEE10policy1000EiNS7_10__identityENSA_7pointerINS8_IJSD_mEEENSA_8cuda_cub3tagENSA_11use_defaultESQ_EEJSH_EEEvT0_iT1_T2_DpNS2_10kernel_argIT3_EE_param_1,
	.param .align 1 .b8 _ZN3cub18CUB_300001_SM_10006detail9transform16transform_kernelINS2_10policy_hubILb1EN4cuda3std3__45tupleIJN6thrust24THRUST_300001_SM_1000_NS12zip_iteratorINS8_IJNSA_10device_ptrI8aes_pairEENSC_ImEEEEEEEEEEE10policy1000EiNS7_10__identityENSA_7pointerINS8_IJSD_mEEENSA_8cuda_cub3tagENSA_11use_defaultESQ_EEJSH_EEEvT0_iT1_T2_DpNS2_10kernel_argIT3_EE_param_2[1],
	.param .align 8 .b8 _ZN3cub18CUB_300001_SM_10006detail9transform16transform_kernelINS2_10policy_hubILb1EN4cuda3std3__45tupleIJN6thrust24THRUST_300001_SM_1000_NS12zip_iteratorINS8_IJNSA_10device_ptrI8aes_pairEENSC_ImEEEEEEEEEEE10policy1000EiNS7_10__identityENSA_7pointerINS8_IJSD_mEEENSA_8cuda_cub3tagENSA_11use_defaultESQ_EEJSH_EEEvT0_iT1_T2_DpNS2_10kernel_argIT3_EE_param_3[8],
	.param .align 8 .b8 _ZN3cub18CUB_300001_SM_10006detail9transform16transform_kernelINS2_10policy_hubILb1EN4cuda3std3__45tupleIJN6thrust24THRUST_300001_SM_1000_NS12zip_iteratorINS8_IJNSA_10device_ptrI8aes_pairEENSC_ImEEEEEEEEEEE10policy1000EiNS7_10__identityENSA_7pointerINS8_IJSD_mEEENSA_8cuda_cub3tagENSA_11use_defaultESQ_EEJSH_EEEvT0_iT1_T2_DpNS2_10kernel_argIT3_EE_param_4[16]
)
.maxntid 128
{
	.reg .pred 	%p<25>;
	.reg .b32 	%r<237>;
	.reg .b64 	%rd<126>;

	ld.param.u32 	%r34, [_ZN3cub18CUB_300001_SM_10006detail9transform16transform_kernelINS2_10policy_hubILb1EN4cuda3std3__45tupleIJN6thrust24THRUST_300001_SM_1000_NS12zip_iteratorINS8_IJNSA_10device_ptrI8aes_pairEENSC_ImEEEEEEEEEEE10policy1000EiNS7_10__identityENSA_7pointerINS8_IJSD_mEEENSA_8cuda_cub3tagENSA_11use_defaultESQ_EEJSH_EEEvT0_iT1_T2_DpNS2_10kernel_argIT3_EE_param_0];
	ld.param.u64 	%rd19, [_ZN3cub18CUB_300001_SM_10006detail9transform16transform_kernelINS2_10policy_hubILb1EN4cuda3std3__45tupleIJN6thrust24THRUST_300001_SM_1000_NS12zip_iteratorINS8_IJNSA_10device_ptrI8aes_pairEENSC_ImEEEEEEEEEEE10policy1000EiNS7_10__identityENSA_7pointerINS8_IJSD_mEEENSA_8cuda_cub3tagENSA_11use_defaultESQ_EEJSH_EEEvT0_iT1_T2_DpNS2_10kernel_argIT3_EE_param_4+8];
	ld.param.u64 	%rd20, [_ZN3cub18CUB_300001_SM_10006detail9transform16transform_kernelINS2_10policy_hubILb1EN4cuda3std3__45tupleIJN6thrust24THRUST_300001_SM_1000_NS12zip_iteratorINS8_IJNSA_10device_ptrI8aes_pairEENSC_ImEEEEEEEEEEE10policy1000EiNS7_10__identityENSA_7pointerINS8_IJSD_mEEENSA_8cuda_cub3tagENSA_11use_defaultESQ_EEJSH_EEEvT0_iT1_T2_DpNS2_10kernel_argIT3_EE_param_4];
	ld.param.u64 	%rd21, [_ZN3cub18CUB_300001_SM_10006detail9transform16transform_kernelINS2_10policy_hubILb1EN4cuda3std3__45tupleIJN6thrust24THRUST_300001_SM_1000_NS12zip_iteratorINS8_IJNSA_10device_ptrI8aes_pairEENSC_ImEEEEEEEEEEE10policy1000EiNS7_10__identityENSA_7pointerINS8_IJSD_mEEENSA_8cuda_cub3tagENSA_11use_defaultESQ_EEJSH_EEEvT0_iT1_T2_DpNS2_10kernel_argIT3_EE_param_3];
	ld.param.u32 	%r33, [_ZN3cub18CUB_300001_SM_10006detail9transform16transform_kernelINS2_10policy_hubILb1EN4cuda3std3__45tupleIJN6thrust24THRUST_300001_SM_1000_NS12zip_iteratorINS8_IJNSA_10device_ptrI8aes_pairEENSC_ImEEEEEEEEEEE10policy1000EiNS7_10__identityENSA_7pointerINS8_IJSD_mEEENSA_8cuda_cub3tagENSA_11use_defaultESQ_EEJSH_EEEvT0_iT1_T2_DpNS2_10kernel_argIT3_EE_param_1];
	cvta.to.global.u64 	%rd1, %rd21;
	cvta.to.global.u64 	%rd2, %rd20;
	cvta.to.global.u64 	%rd3, %rd19;
	shl.b32 	%r35, %r33, 7;
	mov.u32 	%r36, %ctaid.x;
	mul.lo.s32 	%r1, %r35, %r36;
	sub.s32 	%r37, %r34, %r1;
	min.s32 	%r2, %r35, %r37;
	mul.wide.s32 	%rd22, %r1, 32;
	add.s64 	%rd4, %rd2, %rd22;
	mul.wide.s32 	%rd23, %r1, 8;
	add.s64 	%rd5, %rd3, %rd23;
	mul.wide.s32 	%rd24, %r1, 48;
	add.s64 	%rd6, %rd1, %rd24;
	setp.gt.s32 	%p1, %r35, %r37;
	@%p1 bra 	$L__BB3_13;
	setp.lt.s32 	%p2, %r33, 1;
	@%p2 bra 	$L__BB3_35;
	mov.u32 	%r3, %tid.x;
	setp.lt.u32 	%p3, %r33, 8;
	mov.b32 	%r235, 0;
	@%p3 bra 	$L__BB3_5;
	and.b32  	%r39, %r33, 2147483640;
	neg.s32 	%r230, %r39;
	add.s64 	%rd26, %rd24, %rd1;
	add.s64 	%rd7, %rd26, 18448;
	add.s32 	%r229, %r3, 128;
	mul.wide.u32 	%rd27, %r3, 48;
	add.s64 	%rd125, %rd26, %rd27;
	mul.wide.u32 	%rd29, %r3, 8;
	add.s64 	%rd30, %rd23, %rd3;
	add.s64 	%rd124, %rd30, %rd29;
	mul.wide.u32 	%rd32, %r3, 32;
	add.s64 	%rd33, %rd22, %rd2;
	add.s64 	%rd34, %rd33, %rd32;
	add.s64 	%rd123, %rd34, 16;
	add.s64 	%rd11, %rd33, 12304;
	add.s64 	%rd12, %rd30, 3072;
$L__BB3_4:
	.pragma "nounroll";
	and.b32  	%r235, %r33, 2147483640;
	mul.wide.s32 	%rd35, %r229, 48;
	add.s64 	%rd36, %rd7, %rd35;
	mul.wide.s32 	%rd37, %r229, 32;
	add.s64 	%rd38, %rd11, %rd37;
	mul.wide.s32 	%rd39, %r229, 8;
	add.s64 	%rd40, %rd12, %rd39;
	ld.global.v4.u32 	{%r40, %r41, %r42, %r43}, [%rd123+-16];
	ld.global.v4.u32 	{%r44, %r45, %r46, %r47}, [%rd123];
	ld.global.u64 	%rd41, [%rd124];
	st.global.v4.u32 	[%rd125], {%r40, %r41, %r42, %r43};
	st.global.v4.u32 	[%rd125+16], {%r44, %r45, %r46, %r47};
	st.global.u64 	[%rd125+32], %rd41;
	ld.global.v4.u32 	{%r48, %r49, %r50, %r51}, [%rd38+-12304];
	ld.global.v4.u32 	{%r52, %r53, %r54, %r55}, [%rd38+-12288];
	ld.global.u64 	%rd42, [%rd40+-3072];
	st.global.v4.u32 	[%rd36+-18448], {%r48, %r49, %r50, %r51};
	st.global.v4.u32 	[%rd36+-18432], {%r52, %r53, %r54, %r55};
	st.global.u64 	[%rd36+-18416], %rd42;
	ld.global.v4.u32 	{%r56, %r57, %r58, %r59}, [%rd38+-8208];
	ld.global.v4.u32 	{%r60, %r61, %r62, %r63}, [%rd38+-8192];
	ld.global.u64 	%rd43, [%rd40+-2048];
	st.global.v4.u32 	[%rd36+-12304], {%r56, %r57, %r58, %r59};
	st.global.v4.u32 	[%rd36+-12288], {%r60, %r61, %r62, %r63};
	st.global.u64 	[%rd36+-12272], %rd43;
	ld.global.v4.u32 	{%r64, %r65, %r66, %r67}, [%rd38+-4112];
	ld.global.v4.u32 	{%r68, %r69, %r70, %r71}, [%rd38+-4096];
	ld.global.u64 	%rd44, [%rd40+-1024];
	st.global.v4.u32 	[%rd36+-6160], {%r64, %r65, %r66, %r67};
	st.global.v4.u32 	[%rd36+-6144], {%r68, %r69, %r70, %r71};
	st.global.u64 	[%rd36+-6128], %rd44;
	ld.global.v4.u32 	{%r72, %r73, %r74, %r75}, [%rd38+-16];
	ld.global.v4.u32 	{%r76, %r77, %r78, %r79}, [%rd38];
	ld.global.u64 	%rd45, [%rd40];
	st.global.v4.u32 	[%rd36+-16], {%r72, %r73, %r74, %r75};
	st.global.v4.u32 	[%rd36], {%r76, %r77, %r78, %r79};
	st.global.u64 	[%rd36+16], %rd45;
	ld.global.v4.u32 	{%r80, %r81, %r82, %r83}, [%rd38+4080];
	ld.global.v4.u32 	{%r84, %r85, %r86, %r87}, [%rd38+4096];
	ld.global.u64 	%rd46, [%rd40+1024];
	st.global.v4.u32 	[%rd36+6128], {%r80, %r81, %r82, %r83};
	st.global.v4.u32 	[%rd36+6144], {%r84, %r85, %r86, %r87};
	st.global.u64 	[%rd36+6160], %rd46;
	ld.global.v4.u32 	{%r88, %r89, %r90, %r91}, [%rd38+8176];
	ld.global.v4.u32 	{%r92, %r93, %r94, %r95}, [%rd38+8192];
	ld.global.u64 	%rd47, [%rd40+2048];
	st.global.v4.u32 	[%rd36+12272], {%r88, %r89, %r90, %r91};
	st.global.v4.u32 	[%rd36+12288], {%r92, %r93, %r94, %r95};
	st.global.u64 	[%rd36+12304], %rd47;
	ld.global.v4.u32 	{%r96, %r97, %r98, %r99}, [%rd38+12272];
	ld.global.v4.u32 	{%r100, %r101, %r102, %r103}, [%rd38+12288];
	ld.global.u64 	%rd48, [%rd40+3072];
	st.global.v4.u32 	[%rd36+18416], {%r96, %r97, %r98, %r99};
	st.global.v4.u32 	[%rd36+18432], {%r100, %r101, %r102, %r103};
	st.global.u64 	[%rd36+18448], %rd48;
	add.s32 	%r230, %r230, 8;
	add.s32 	%r229, %r229, 1024;
	add.s64 	%rd125, %rd125, 49152;
	add.s64 	%rd124, %rd124, 8192;
	add.s64 	%rd123, %rd123, 32768;
	setp.eq.s32 	%p4, %r230, 0;
	@%p4 bra 	$L__BB3_5;
	bra.uni 	$L__BB3_4;
$L__BB3_5:
	and.b32  	%r27, %r33, 7;
	setp.eq.s32 	%p5, %r27, 0;
	@%p5 bra 	$L__BB3_35;
	and.b32  	%r28, %r33, 3;
	setp.lt.u32 	%p6, %r27, 4;
	@%p6 bra 	$L__BB3_8;
	shl.b32 	%r104, %r235, 7;
	add.s32 	%r105, %r104, %r3;
	mul.wide.s32 	%rd49, %r105, 32;
	add.s64 	%rd50, %rd4, %rd49;
	mul.wide.s32 	%rd51, %r105, 8;
	add.s64 	%rd52, %rd5, %rd51;
	ld.global.v4.u32 	{%r106, %r107, %r108, %r109}, [%rd50];
	ld.global.v4.u32 	{%r110, %r111, %r112, %r113}, [%rd50+16];
	ld.global.u64 	%rd53, [%rd52];
	mul.wide.s32 	%rd54, %r105, 48;
	add.s64 	%rd55, %rd6, %rd54;
	st.global.v4.u32 	[%rd55], {%r106, %r107, %r108, %r109};
	st.global.v4.u32 	[%rd55+16], {%r110, %r111, %r112, %r113};
	st.global.u64 	[%rd55+32], %rd53;
	ld.global.v4.u32 	{%r114, %r115, %r116, %r117}, [%rd50+4096];
	ld.global.v4.u32 	{%r118, %r119, %r120, %r121}, [%rd50+4112];
	ld.global.u64 	%rd56, [%rd52+1024];
	st.global.v4.u32 	[%rd55+6144], {%r114, %r115, %r116, %r117};
	st.global.v4.u32 	[%rd55+6160], {%r118, %r119, %r120, %r121};
	st.global.u64 	[%rd55+6176], %rd56;
	ld.global.v4.u32 	{%r122, %r123, %r124, %r125}, [%rd50+8192];
	ld.global.v4.u32 	{%r126, %r127, %r128, %r129}, [%rd50+8208];
	ld.global.u64 	%rd57, [%rd52+2048];
	st.global.v4.u32 	[%rd55+12288], {%r122, %r123, %r124, %r125};
	st.global.v4.u32 	[%rd55+12304], {%r126, %r127, %r128, %r129};
	st.global.u64 	[%rd55+12320], %rd57;
	ld.global.v4.u32 	{%r130, %r131, %r132, %r133}, [%rd50+12288];
	ld.global.v4.u32 	{%r134, %r135, %r136, %r137}, [%rd50+12304];
	ld.global.u64 	%rd58, [%rd52+3072];
	st.global.v4.u32 	[%rd55+18432], {%r130, %r131, %r132, %r133};
	st.global.v4.u32 	[%rd55+18448], {%r134, %r135, %r136, %r137};
	st.global.u64 	[%rd55+18464], %rd58;
	add.s32 	%r235, %r235, 4;
$L__BB3_8:
	setp.eq.s32 	%p7, %r28, 0;
	@%p7 bra 	$L__BB3_35;
	setp.eq.s32 	%p8, %r28, 1;
	@%p8 bra 	$L__BB3_11;
	shl.b32 	%r138, %r235, 7;
	add.s32 	%r139, %r138, %r3;
	mul.wide.s32 	%rd59, %r139, 32;
	add.s64 	%rd60, %rd4, %rd59;
	mul.wide.s32 	%rd61, %r139, 8;
	add.s64 	%rd62, %rd5, %rd61;
	ld.global.v4.u32 	{%r140, %r141, %r142, %r143}, [%rd60];
	ld.global.v4.u32 	{%r144, %r145, %r146, %r147}, [%rd60+16];
	ld.global.u64 	%rd63, [%rd62];
	mul.wide.s32 	%rd64, %r139, 48;
	add.s64 	%rd65, %rd6, %rd64;
	st.global.v4.u32 	[%rd65], {%r140, %r141, %r142, %r143};
	st.global.v4.u32 	[%rd65+16], {%r144, %r145, %r146, %r147};
	st.global.u64 	[%rd65+32], %rd63;
	ld.global.v4.u32 	{%r148, %r149, %r150, %r151}, [%rd60+4096];
	ld.global.v4.u32 	{%r152, %r153, %r154, %r155}, [%rd60+4112];
	ld.global.u64 	%rd66, [%rd62+1024];
	st.global.v4.u32 	[%rd65+6144], {%r148, %r149, %r150, %r151};
	st.global.v4.u32 	[%rd65+6160], {%r152, %r153, %r154, %r155};
	st.global.u64 	[%rd65+6176], %rd66;
	add.s32 	%r235, %r235, 2;
$L__BB3_11:
	and.b32  	%r156, %r33, 1;
	setp.eq.b32 	%p9, %r156, 1;
	not.pred 	%p10, %p9;
	@%p10 bra 	$L__BB3_35;
	shl.b32 	%r157, %r235, 7;
	add.s32 	%r158, %r157, %r3;
	mul.wide.s32 	%rd67, %r158, 32;
	add.s64 	%rd68, %rd4, %rd67;
	mul.wide.s32 	%rd69, %r158, 8;
	add.s64 	%rd70, %rd5, %rd69;
	ld.global.v4.u32 	{%r159, %r160, %r161, %r162}, [%rd68];
	ld.global.v4.u32 	{%r163, %r164, %r165, %r166}, [%rd68+16];
	ld.global.u64 	%rd71, [%rd70];
	mul.wide.s32 	%rd72, %r158, 48;
	add.s64 	%rd73, %rd6, %rd72;
	st.global.v4.u32 	[%rd73], {%r159, %r160, %r161, %r162};
	st.global.v4.u32 	[%rd73+16], {%r163, %r164, %r165, %r166};
	st.global.u64 	[%rd73+32], %rd71;
	bra.uni 	$L__BB3_35;
$L__BB3_13:
	setp.lt.s32 	%p11, %r33, 1;
	@%p11 bra 	$L__BB3_35;
	mov.u32 	%r6, %tid.x;
	and.b32  	%r7, %r33, 3;
	setp.lt.u32 	%p12, %r33, 4;
	mov.b32 	%r232, 0;
	@%p12 bra 	$L__BB3_25;
	and.b32  	%r232, %r33, 2147483644;
	mov.b32 	%r231, 0;
$L__BB3_16:
	.pragma "nounroll";
	shl.b32 	%r169, %r231, 7;
	add.s32 	%r15, %r169, %r6;
	setp.ge.s32 	%p13, %r15, %r2;
	@%p13 bra 	$L__BB3_18;
	mul.wide.s32 	%rd74, %r15, 32;
	add.s64 	%rd75, %rd4, %rd74;
	mul.wide.s32 	%rd76, %r15, 8;
	add.s64 	%rd77, %rd5, %rd76;
	ld.global.v4.u32 	{%r170, %r171, %r172, %r173}, [%rd75];
	ld.global.v4.u32 	{%r174, %r175, %r176, %r177}, [%rd75+16];
	ld.global.u64 	%rd78, [%rd77];
	mul.wide.s32 	%rd79, %r15, 48;
	add.s64 	%rd80, %rd6, %rd79;
	st.global.v4.u32 	[%rd80], {%r170, %r171, %r172, %r173};
	st.global.v4.u32 	[%rd80+16], {%r174, %r175, %r176, %r177};
	st.global.u64 	[%rd80+32], %rd78;
$L__BB3_18:
	add.s32 	%r16, %r15, 128;
	setp.ge.s32 	%p14, %r16, %r2;
	@%p14 bra 	$L__BB3_20;
	mul.wide.s32 	%rd81, %r16, 32;
	add.s64 	%rd82, %rd4, %rd81;
	mul.wide.s32 	%rd83, %r16, 8;
	add.s64 	%rd84, %rd5, %rd83;
	ld.global.v4.u32 	{%r178, %r179, %r180, %r181}, [%rd82];
	ld.global.v4.u32 	{%r182, %r183, %r184, %r185}, [%rd82+16];
	ld.global.u64 	%rd85, [%rd84];
	mul.wide.s32 	%rd86, %r16, 48;
	add.s64 	%rd87, %rd6, %rd86;
	st.global.v4.u32 	[%rd87], {%r178, %r179, %r180, %r181};
	st.global.v4.u32 	[%rd87+16], {%r182, %r183, %r184, %r185};
	st.global.u64 	[%rd87+32], %rd85;
$L__BB3_20:
	add.s32 	%r17, %r15, 256;
	setp.ge.s32 	%p15, %r17, %r2;
	@%p15 bra 	$L__BB3_22;
	mul.wide.s32 	%rd88, %r17, 32;
	add.s64 	%rd89, %rd4, %rd88;
	mul.wide.s32 	%rd90, %r17, 8;
	add.s64 	%rd91, %rd5, %rd90;
	ld.global.v4.u32 	{%r186, %r187, %r188, %r189}, [%rd89];
	ld.global.v4.u32 	{%r190, %r191, %r192, %r193}, [%rd89+16];
	ld.global.u64 	%rd92, [%rd91];
	mul.wide.s32 	%rd93, %r17, 48;
	add.s64 	%rd94, %rd6, %rd93;
	st.global.v4.u32 	[%rd94], {%r186, %r187, %r188, %r189};
	st.global.v4.u32 	[%rd94+16], {%r190, %r191, %r192, %r193};
	st.global.u64 	[%rd94+32], %rd92;
$L__BB3_22:
	add.s32 	%r18, %r15, 384;
	setp.ge.s32 	%p16, %r18, %r2;
	@%p16 bra 	$L__BB3_24;
	mul.wide.s32 	%rd95, %r18, 32;
	add.s64 	%rd96, %rd4, %rd95;
	mul.wide.s32 	%rd97, %r18, 8;
	add.s64 	%rd98, %rd5, %rd97;
	ld.global.v4.u32 	{%r194, %r195, %r196, %r197}, [%rd96];
	ld.global.v4.u32 	{%r198, %r199, %r200, %r201}, [%rd96+16];
	ld.global.u64 	%rd99, [%rd98];
	mul.wide.s32 	%rd100, %r18, 48;
	add.s64 	%rd101, %rd6, %rd100;
	st.global.v4.u32 	[%rd101], {%r194, %r195, %r196, %r197};
	st.global.v4.u32 	[%rd101+16], {%r198, %r199, %r200, %r201};
	st.global.u64 	[%rd101+32], %rd99;
$L__BB3_24:
	add.s32 	%r231, %r231, 4;
	setp.ne.s32 	%p17, %r231, %r232;
	@%p17 bra 	$L__BB3_16;
$L__BB3_25:
	setp.eq.s32 	%p18, %r7, 0;
	@%p18 bra 	$L__BB3_35;
	setp.eq.s32 	%p19, %r7, 1;
	@%p19 bra 	$L__BB3_32;
	shl.b32 	%r202, %r232, 7;
	add.s32 	%r21, %r202, %r6;
	setp.ge.s32 	%p20, %r21, %r2;
	@%p20 bra 	$L__BB3_29;
	mul.wide.s32 	%rd102, %r21, 32;
	add.s64 	%rd103, %rd4, %rd102;
	mul.wide.s32 	%rd104, %r21, 8;
	add.s64 	%rd105, %rd5, %rd104;
	ld.global.v4.u32 	{%r203, %r204, %r205, %r206}, [%rd103];
	ld.global.v4.u32 	{%r207, %r208, %r209, %r210}, [%rd103+16];
	ld.global.u64 	%rd106, [%rd105];
	mul.wide.s32 	%rd107, %r21, 48;
	add.s64 	%rd108, %rd6, %rd107;
	st.global.v4.u32 	[%rd108], {%r203, %r204, %r205, %r206};
	st.global.v4.u32 	[%rd108+16], {%r207, %r208, %r209, %r210};
	st.global.u64 	[%rd108+32], %rd106;
$L__BB3_29:
	add.s32 	%r22, %r21, 128;
	setp.ge.s32 	%p21, %r22, %r2;
	@%p21 bra 	$L__BB3_31;
	mul.wide.s32 	%rd109, %r22, 32;
	add.s64 	%rd110, %rd4, %rd109;
	mul.wide.s32 	%rd111, %r22, 8;
	add.s64 	%rd112, %rd5, %rd111;
	ld.global.v4.u32 	{%r211, %r212, %r213, %r214}, [%rd110];
	ld.global.v4.u32 	{%r215, %r216, %r217, %r218}, [%rd110+16];
	ld.global.u64 	%rd113, [%rd112];
	mul.wide.s32 	%rd114, %r22, 48;
	add.s64 	%rd115, %rd6, %rd114;
	st.global.v4.u32 	[%rd115], {%r211, %r212, %r213, %r214};
	st.global.v4.u32 	[%rd115+16], {%r215, %r216, %r217, %r218};
	st.global.u64 	[%rd115+32], %rd113;
$L__BB3_31:
	add.s32 	%r232, %r232, 2;
$L__BB3_32:
	and.b32  	%r219, %r33, 1;
	setp.eq.b32 	%p22, %r219, 1;
	not.pred 	%p23, %p22;
	@%p23 bra 	$L__BB3_35;
	shl.b32 	%r220, %r232, 7;
	add.s32 	%r25, %r220, %r6;
	setp.ge.s32 	%p24, %r25, %r2;
	@%p24 bra 	$L__BB3_35;
	mul.wide.s32 	%rd116, %r25, 32;
	add.s64 	%rd117, %rd4, %rd116;
	mul.wide.s32 	%rd118, %r25, 8;
	add.s64 	%rd119, %rd5, %rd118;
	ld.global.v4.u32 	{%r221, %r222, %r223, %r224}, [%rd117];
	ld.global.v4.u32 	{%r225, %r226, %r227, %r228}, [%rd117+16];
	ld.global.u64 	%rd120, [%rd119];
	mul.wide.s32 	%rd121, %r25, 48;
	add.s64 	%rd122, %rd6, %rd121;
	st.global.v4.u32 	[%rd122], {%r221, %r222, %r223, %r224};
	st.global.v4.u32 	[%rd122+16], {%r225, %r226, %r227, %r228};
	st.global.u64 	[%rd122+32], %rd120;
$L__BB3_35:
	ret;

}
	// .globl	_ZN3cub18CUB_300001_SM_10006detail9transform16transform_kernelINS2_10policy_hubILb1EN4cuda3std3__45tupleIJN6thrust24THRUST_300001_SM_1000_NS12zip_iteratorINS8_IJNSA_10device_ptrI8aes_pairEENSC_ImEEEEEEEEEEE10policy1000ElNS7_10__identityENSA_7pointerINS8_IJSD_mEEENSA_8cuda_cub3tagENSA_11use_defaultESQ_EEJSH_EEEvT0_iT1_T2_DpNS2_10kernel_argIT3_EE
.visible .entry _ZN3cub18CUB_300001_SM_10006detail9transform16transform_kernelINS2_10policy_hubILb1EN4cuda3std3__45tupleIJN6thrust24THRUST_300001_SM_1000_NS12zip_iteratorINS8_IJNSA_10device_ptrI8aes_pairEENSC_ImEEEEEEEEEEE10policy1000ElNS7_10__identityENSA_7pointerINS8_IJSD_mEEENSA_8cuda_cub3tagENSA_11use_defaultESQ_EEJSH_EEEvT0_iT1_T2_DpNS2_10kernel_argIT3_EE(
	.param .u64 _ZN3cub18CUB_300001_SM_10006detail9transform16transform_kernelINS2_10policy_hubILb1EN4cuda3std3__45tupleIJN6thrust24THRUST_300001_SM_1000_NS12zip_iteratorINS8_IJNSA_10device_ptrI8aes_pairEENSC_ImEEEEEEEEEEE10policy1000ElNS7_10__identityENSA_7pointerINS8_IJSD_mEEENSA_8cuda_cub3tagENSA_11use_defaultESQ_EEJSH_EEEvT0_iT1_T2_DpNS2_10kernel_argIT3_EE_param_0,
	.param .u32 _ZN3cub18CUB_300001_SM_10006detail9transform16transform_kernelINS2_10policy_hubILb1EN4cuda3std3__45tupleIJN6thrust24THRUST_300001_SM_1000_NS12zip_iteratorINS8_IJNSA_10device_ptrI8aes_pairEENSC_ImEEEEEEEEEEE10policy1000ElNS7_10__identityENSA_7pointerINS8_IJSD_mEEENSA_8cuda_cub3tagENSA_11use_defaultESQ_EEJSH_EEEvT0_iT1_T2_DpNS2_10kernel_argIT3_EE_param_1,
	.param .align 1 .b8 _ZN3cub18CUB_300001_SM_10006detail9transform16transform_kernelINS2_10policy_hubILb1EN4cuda3std3__45tupleIJN6thrust24THRUST_300001_SM_1000_NS12zip_iteratorINS8_IJNSA_10device_ptrI8aes_pairEENSC_ImEEEEEEEEEEE10policy1000ElNS7_10__identityENSA_7pointerINS8_IJSD_mEEENSA_8cuda_cub3tagENSA_11use_defaultESQ_EEJSH_EEEvT0_iT1_T2_DpNS2_10kernel_argIT3_EE_param_2[1],
	.param .align 8 .b8 _ZN3cub18CUB_300001_SM_10006detail9transform16transform_kernelINS2_10policy_hubILb1EN4cuda3std3__45tupleIJN6thrust24THRUST_300001_SM_1000_NS12zip_iteratorINS8_IJNSA_10device_ptrI8aes_pairEENSC_ImEEEEEEEEEEE10policy1000ElNS7_10__identityENSA_7pointerINS8_IJSD_mEEENSA_8cuda_cub3tagENSA_11use_defaultESQ_EEJSH_EEEvT0_iT1_T2_DpNS2_10kernel_argIT3_EE_param_3[8],
	.param .align 8 .b8 _ZN3cub18CUB_300001_SM_10006detail9transform16transform_kernelINS2_10policy_hubILb1EN4cuda3std3__45tupleIJN6thrust24THRUST_300001_SM_1000_NS12zip_iteratorINS8_IJNSA_10device_ptrI8aes_pairEENSC_ImEEEEEEEEEEE10policy1000ElNS7_10__identityENSA_7pointerINS8_IJSD_mEEENSA_8cuda_cub3tagENSA_11use_defaultESQ_EEJSH_EEEvT0_iT1_T2_DpNS2_10kernel_argIT3_EE_param_4[16]
)
.maxntid 128
{
	.reg .pred 	%p<25>;
	.reg .b32 	%r<234>;
	.reg .b64 	%rd<130>;

	ld.param.u64 	%rd20, [_ZN3cub18CUB_300001_SM_10006detail9transform16transform_kernelINS2_10policy_hubILb1EN4cuda3std3__45tupleIJN6thrust24THRUST_300001_SM_1000_NS12zip_iteratorINS8_IJNSA_10device_ptrI8aes_pairEENSC_ImEEEEEEEEEEE10policy1000ElNS7_10__identityENSA_7pointerINS8_IJSD_mEEENSA_8cuda_cub3tagENSA_11use_defaultESQ_EEJSH_EEEvT0_iT1_T2_DpNS2_10kernel_argIT3_EE_param_0];
	ld.param.u64 	%rd21, [_ZN3cub18CUB_300001_SM_10006detail9transform16transform_kernelINS2_10policy_hubILb1EN4cuda3std3__45tupleIJN6thrust24THRUST_300001_SM_1000_NS12zip_iteratorINS8_IJNSA_10device_ptrI8aes_pairEENSC_ImEEEEEEEEEEE10policy1000ElNS7_10__identityENSA_7pointerINS8_IJSD_mEEENSA_8cuda_cub3tagENSA_11use_defaultESQ_EEJSH_EEEvT0_iT1_T2_DpNS2_10kernel_argIT3_EE_param_4+8];
	ld.param.u64 	%rd22, [_ZN3cub18CUB_300001_SM_10006detail9transform16transform_kernelINS2_10policy_hubILb1EN4cuda3std3__45tupleIJN6thrust24THRUST_300001_SM_1000_NS12zip_iteratorINS8_IJNSA_10device_ptrI8aes_pairEENSC_ImEEEEEEEEEEE10policy1000ElNS7_10__identityENSA_7pointerINS8_IJSD_mEEENSA_8cuda_cub3tagENSA_11use_defaultESQ_EEJSH_EEEvT0_iT1_T2_DpNS2_10kernel_argIT3_EE_param_4];
	ld.param.u64 	%rd23, [_ZN3cub18CUB_300001_SM_10006detail9transform16transform_kernelINS2_10policy_hubILb1EN4cuda3std3__45tupleIJN6thrust24THRUST_300001_SM_1000_NS12zip_iteratorINS8_IJNSA_10device_ptrI8aes_pairEENSC_ImEEEEEEEEEEE10policy1000ElNS7_10__identityENSA_7pointerINS8_IJSD_mEEENSA_8cuda_cub3tagENSA_11use_defaultESQ_EEJSH_EEEvT0_iT1_T2_DpNS2_10kernel_argIT3_EE_param_3];
	ld.param.u32 	%r32, [_ZN3cub18CUB_300001_SM_10006detail9transform16transform_kernelINS2_10policy_hubILb1EN4cuda3std3__45tupleIJN6thrust24THRUST_300001_SM_1000_NS12zip_iteratorINS8_IJNSA_10device_ptrI8aes_pairEENSC_ImEEEEEEEEEEE10policy1000ElNS7_10__identityENSA_7pointerINS8_IJSD_mEEENSA_8cuda_cub3tagENSA_11use_defaultESQ_EEJSH_EEEvT0_iT1_T2_DpNS2_10kernel_argIT3_EE_param_1];
	cvta.to.global.u64 	%rd1, %rd23;
	cvta.to.global.u64 	%rd2, %rd22;
	cvta.to.global.u64 	%rd3, %rd21;
	shl.b32 	%r33, %r32, 7;
	mov.u32 	%r34, %ctaid.x;
	cvt.u64.u32 	%rd24, %r34;
	cvt.s64.s32 	%rd25, %r33;
	mul.lo.s64 	%rd4, %rd25, %rd24;
	sub.s64 	%rd26, %rd20, %rd4;
	min.s64 	%rd27, %rd26, %rd25;
	cvt.u32.u64 	%r1, %rd27;
	shl.b64 	%rd28, %rd4, 5;
	add.s64 	%rd5, %rd2, %rd28;
	shl.b64 	%rd29, %rd4, 3;
	add.s64 	%rd6, %rd3, %rd29;
	mad.lo.s64 	%rd7, %rd4, 48, %rd1;
	setp.eq.s32 	%p1, %r33, %r1;
	@%p1 bra 	$L__BB4_23;
	setp.lt.s32 	%p2, %r32, 1;
	@%p2 bra 	$L__BB4_35;
	mov.u32 	%r2, %tid.x;
	and.b32  	%r3, %r32, 3;
	setp.lt.u32 	%p3, %r32, 4;
	mov.b32 	%r232, 0;
	@%p3 bra 	$L__BB4_13;
	and.b32  	%r232, %r32, 2147483644;
	mov.b32 	%r228, 0;
$L__BB4_4:
	.pragma "nounroll";
	shl.b32 	%r37, %r228, 7;
	add.s32 	%r14, %r37, %r2;
	setp.ge.s32 	%p4, %r14, %r1;
	@%p4 bra 	$L__BB4_6;
	mul.wide.s32 	%rd30, %r14, 32;
	add.s64 	%rd31, %rd5, %rd30;
	mul.wide.s32 	%rd32, %r14, 8;
	add.s64 	%rd33, %rd6, %rd32;
	ld.global.v4.u32 	{%r38, %r39, %r40, %r41}, [%rd31];
	ld.global.v4.u32 	{%r42, %r43, %r44, %r45}, [%rd31+16];
	ld.global.u64 	%rd34, [%rd33];
	mul.wide.s32 	%rd35, %r14, 48;
	add.s64 	%rd36, %rd7, %rd35;
	st.global.v4.u32 	[%rd36], {%r38, %r39, %r40, %r41};
	st.global.v4.u32 	[%rd36+16], {%r42, %r43, %r44, %r45};
	st.global.u64 	[%rd36+32], %rd34;
$L__BB4_6:
	add.s32 	%r15, %r14, 128;
	setp.ge.s32 	%p5, %r15, %r1;
	@%p5 bra 	$L__BB4_8;
	mul.wide.s32 	%rd37, %r15, 32;
	add.s64 	%rd38, %rd5, %rd37;
	mul.wide.s32 	%rd39, %r15, 8;
	add.s64 	%rd40, %rd6, %rd39;
	ld.global.v4.u32 	{%r46, %r47, %r48, %r49}, [%rd38];
	ld.global.v4.u32 	{%r50, %r51, %r52, %r53}, [%rd38+16];
	ld.global.u64 	%rd41, [%rd40];
	mul.wide.s32 	%rd42, %r15, 48;
	add.s64 	%rd43, %rd7, %rd42;
	st.global.v4.u32 	[%rd43], {%r46, %r47, %r48, %r49};
	st.global.v4.u32 	[%rd43+16], {%r50, %r51, %r52, %r53};
	st.global.u64 	[%rd43+32], %rd41;
$L__BB4_8:
	add.s32 	%r16, %r14, 256;
	setp.ge.s32 	%p6, %r16, %r1;
	@%p6 bra 	$L__BB4_10;
	mul.wide.s32 	%rd44, %r16, 32;
	add.s64 	%rd45, %rd5, %rd44;
	mul.wide.s32 	%rd46, %r16, 8;
	add.s64 	%rd47, %rd6, %rd46;
	ld.global.v4.u32 	{%r54, %r55, %r56, %r57}, [%rd45];
	ld.global.v4.u32 	{%r58, %r59, %r60, %r61}, [%rd45+16];
	ld.global.u64 	%rd48, [%rd47];
	mul.wide.s32 	%rd49, %r16, 48;
	add.s64 	%rd50, %rd7, %rd49;
	st.global.v4.u32 	[%rd50], {%r54, %r55, %r56, %r57};
	st.global.v4.u32 	[%rd50+16], {%r58, %r59, %r60, %r61};
	st.global.u64 	[%rd50+32], %rd48;
$L__BB4_10:
	add.s32 	%r17, %r14, 384;
	setp.ge.s32 	%p7, %r17, %r1;
	@%p7 bra 	$L__BB4_12;
	mul.wide.s32 	%rd51, %r17, 32;
	add.s64 	%rd52, %rd5, %rd51;
	mul.wide.s32 	%rd53, %r17, 8;
	add.s64 	%rd54, %rd6, %rd53;
	ld.global.v4.u32 	{%r62, %r63, %r64, %r65}, [%rd52];
	ld.global.v4.u32 	{%r66, %r67, %r68, %r69}, [%rd52+16];
	ld.global.u64 	%rd55, [%rd54];
	mul.wide.s32 	%rd56, %r17, 48;
	add.s64 	%rd57, %rd7, %rd56;
	st.global.v4.u32 	[%rd57], {%r62, %r63, %r64, %r65};
	st.global.v4.u32 	[%rd57+16], {%r66, %r67, %r68, %r69};
	st.global.u64 	[%rd57+32], %rd55;
$L__BB4_12:
	add.s32 	%r228, %r228, 4;
	setp.eq.s32 	%p8, %r228, %r232;
	@%p8 bra 	$L__BB4_13;
	bra.uni 	$L__BB4_4;
$L__BB4_13:
	setp.eq.s32 	%p9, %r3, 0;
	@%p9 bra 	$L__BB4_35;
	setp.eq.s32 	%p10, %r3, 1;
	@%p10 bra 	$L__BB4_20;
	shl.b32 	%r70, %r232, 7;
	add.s32 	%r27, %r70, %r2;
	setp.ge.s32 	%p11, %r27, %r1;
	@%p11 bra 	$L__BB4_17;
	mul.wide.s32 	%rd58, %r27, 32;
	add.s64 	%rd59, %rd5, %rd58;
	mul.wide.s32 	%rd60, %r27, 8;
	add.s64 	%rd61, %rd6, %rd60;
	ld.global.v4.u32 	{%r71, %r72, %r73, %r74}, [%rd59];
	ld.global.v4.u32 	{%r75, %r76, %r77, %r78}, [%rd59+16];
	ld.global.u64 	%rd62, [%rd61];
	mul.wide.s32 	%rd63, %r27, 48;
	add.s64 	%rd64, %rd7, %rd63;
	st.global.v4.u32 	[%rd64], {%r71, %r72, %r73, %r74};
	st.global.v4.u32 	[%rd64+16], {%r75, %r76, %r77, %r78};
	st.global.u64 	[%rd64+32], %rd62;
$L__BB4_17:
	add.s32 	%r28, %r27, 128;
	setp.ge.s32 	%p12, %r28, %r1;
	@%p12 bra 	$L__BB4_19;
	mul.wide.s32 	%rd65, %r28, 32;
	add.s64 	%rd66, %rd5, %rd65;
	mul.wide.s32 	%rd67, %r28, 8;
	add.s64 	%rd68, %rd6, %rd67;
	ld.global.v4.u32 	{%r79, %r80, %r81, %r82}, [%rd66];
	ld.global.v4.u32 	{%r83, %r84, %r85, %r86}, [%rd66+16];
	ld.global.u64 	%rd69, [%rd68];
	mul.wide.s32 	%rd70, %r28, 48;
	add.s64 	%rd71, %rd7, %rd70;
	st.global.v4.u32 	[%rd71], {%r79, %r80, %r81, %r82};
	st.global.v4.u32 	[%rd71+16], {%r83, %r84, %r85, %r86};
	st.global.u64 	[%rd71+32], %rd69;
$L__BB4_19:
	add.s32 	%r232, %r232, 2;
$L__BB4_20:
	and.b32  	%r87, %r32, 1;
	setp.eq.b32 	%p13, %r87, 1;
	not.pred 	%p14, %p13;
	@%p14 bra 	$L__BB4_35;
	shl.b32 	%r88, %r232, 7;
	add.s32 	%r31, %r88, %r2;
	setp.ge.s32 	%p15, %r31, %r1;
	@%p15 bra 	$L__BB4_35;
	mul.wide.s32 	%rd72, %r31, 32;
	add.s64 	%rd73, %rd5, %rd72;
	mul.wide.s32 	%rd74, %r31, 8;
	add.s64 	%rd75, %rd6, %rd74;
	ld.global.v4.u32 	{%r89, %r90, %r91, %r92}, [%rd73];
	ld.global.v4.u32 	{%r93, %r94, %r95, %r96}, [%rd73+16];
	ld.global.u64 	%rd76, [%rd75];
	mul.wide.s32 	%rd77, %r31, 48;
	add.s64 	%rd78, %rd7, %rd77;
	st.global.v4.u32 	[%rd78], {%r89, %r90, %r91, %r92};
	st.global.v4.u32 	[%rd78+16], {%r93, %r94, %r95, %r96};
	st.global.u64 	[%rd78+32], %rd76;
	bra.uni 	$L__BB4_35;
$L__BB4_23:
	setp.lt.s32 	%p16, %r32, 1;
	@%p16 bra 	$L__BB4_35;
	mov.u32 	%r5, %tid.x;
	setp.lt.u32 	%p17, %r32, 8;
	mov.b32 	%r230, 0;
	@%p17 bra 	$L__BB4_27;
	and.b32  	%r230, %r32, 2147483640;
	neg.s32 	%r227, %r230;
	add.s64 	%rd8, %rd7, 18448;
	add.s32 	%r226, %r5, 128;
	mul.wide.u32 	%rd80, %r5, 48;
	add.s64 	%rd129, %rd7, %rd80;
	mul.wide.u32 	%rd82, %r5, 8;
	add.s64 	%rd83, %rd29, %rd3;
	add.s64 	%rd128, %rd83, %rd82;
	mul.wide.u32 	%rd85, %r5, 32;
	add.s64 	%rd86, %rd28, %rd2;
	add.s64 	%rd87, %rd86, %rd85;
	add.s64 	%rd127, %rd87, 16;
	add.s64 	%rd12, %rd86, 12304;
	add.s64 	%rd13, %rd83, 3072;
$L__BB4_26:
	.pragma "nounroll";
	mul.wide.s32 	%rd88, %r226, 48;
	add.s64 	%rd89, %rd8, %rd88;
	mul.wide.s32 	%rd90, %r226, 32;
	add.s64 	%rd91, %rd12, %rd90;
	mul.wide.s32 	%rd92, %r226, 8;
	add.s64 	%rd93, %rd13, %rd92;
	ld.global.v4.u32 	{%r99, %r100, %r101, %r102}, [%rd127+-16];
	ld.global.v4.u32 	{%r103, %r104, %r105, %r106}, [%rd127];
	ld.global.u64 	%rd94, [%rd128];
	st.global.v4.u32 	[%rd129], {%r99, %r100, %r101, %r102};
	st.global.v4.u32 	[%rd129+16], {%r103, %r104, %r105, %r106};
	st.global.u64 	[%rd129+32], %rd94;
	ld.global.v4.u32 	{%r107, %r108, %r109, %r110}, [%rd91+-12304];
	ld.global.v4.u32 	{%r111, %r112, %r113, %r114}, [%rd91+-12288];
	ld.global.u64 	%rd95, [%rd93+-3072];
	st.global.v4.u32 	[%rd89+-18448], {%r107, %r108, %r109, %r110};
	st.global.v4.u32 	[%rd89+-18432], {%r111, %r112, %r113, %r114};
	st.global.u64 	[%rd89+-18416], %rd95;
	ld.global.v4.u32 	{%r115, %r116, %r117, %r118}, [%rd91+-8208];
	ld.global.v4.u32 	{%r119, %r120, %r121, %r122}, [%rd91+-8192];
	ld.global.u64 	%rd96, [%rd93+-2048];
	st.global.v4.u32 	[%rd89+-12304], {%r115, %r116, %r117, %r118};
	st.global.v4.u32 	[%rd89+-12288], {%r119, %r120, %r121, %r122};
	st.global.u64 	[%rd89+-12272], %rd96;
	ld.global.v4.u32 	{%r123, %r124, %r125, %r126}, [%rd91+-4112];
	ld.global.v4.u32 	{%r127, %r128, %r129, %r130}, [%rd91+-4096];
	ld.global.u64 	%rd97, [%rd93+-1024];
	st.global.v4.u32 	[%rd89+-6160], {%r123, %r124, %r125, %r126};
	st.global.v4.u32 	[%rd89+-6144], {%r127, %r128, %r129, %r130};
	st.global.u64 	[%rd89+-6128], %rd97;
	ld.global.v4.u32 	{%r131, %r132, %r133, %r134}, [%rd91+-16];
	ld.global.v4.u32 	{%r135, %r136, %r137, %r138}, [%rd91];
	ld.global.u64 	%rd98, [%rd93];
	st.global.v4.u32 	[%rd89+-16], {%r131, %r132, %r133, %r134};
	st.global.v4.u32 	[%rd89], {%r135, %r136, %r137, %r138};
	st.global.u64 	[%rd89+16], %rd98;
	ld.global.v4.u32 	{%r139, %r140, %r141, %r142}, [%rd91+4080];
	ld.global.v4.u32 	{%r143, %r144, %r145, %r146}, [%rd91+4096];
	ld.global.u64 	%rd99, [%rd93+1024];
	st.global.v4.u32 	[%rd89+6128], {%r139, %r140, %r141, %r142};
	st.global.v4.u32 	[%rd89+6144], {%r143, %r144, %r145, %r146};
	st.global.u64 	[%rd89+6160], %rd99;
	ld.global.v4.u32 	{%r147, %r148, %r149, %r150}, [%rd91+8176];
	ld.global.v4.u32 	{%r151, %r152, %r153, %r154}, [%rd91+8192];
	ld.global.u64 	%rd100, [%rd93+2048];
	st.global.v4.u32 	[%rd89+12272], {%r147, %r148, %r149, %r150};
	st.global.v4.u32 	[%rd89+12288], {%r151, %r152, %r153, %r154};
	st.global.u64 	[%rd89+12304], %rd100;
	ld.global.v4.u32 	{%r155, %r156, %r157, %r158}, [%rd91+12272];
	ld.global.v4.u32 	{%r159, %r160, %r161, %r162}, [%rd91+12288];
	ld.global.u64 	%rd101, [%rd93+3072];
	st.global.v4.u32 	[%rd89+18416], {%r155, %r156, %r157, %r158};
	st.global.v4.u32 	[%rd89+18432], {%r159, %r160, %r161, %r162};
	st.global.u64 	[%rd89+18448], %rd101;
	add.s32 	%r227, %r227, 8;
	add.s32 	%r226, %r226, 1024;
	add.s64 	%rd129, %rd129, 49152;
	add.s64 	%rd128, %rd128, 8192;
	add.s64 	%rd127, %rd127, 32768;
	setp.eq.s32 	%p18, %r227, 0;
	@%p18 bra 	$L__BB4_27;
	bra.uni 	$L__BB4_26;
$L__BB4_27:
	and.b32  	%r20, %r32, 7;
	setp.eq.s32 	%p19, %r20, 0;
	@%p19 bra 	$L__BB4_35;
	and.b32  	%r21, %r32, 3;
	setp.lt.u32 	%p20, %r20, 4;
	@%p20 bra 	$L__BB4_30;
	shl.b32 	%r163, %r230, 7;
	add.s32 	%r164, %r163, %r5;
	mul.wide.s32 	%rd102, %r164, 32;
	add.s64 	%rd103, %rd5, %rd102;
	mul.wide.s32 	%rd104, %r164, 8;
	add.s64 	%rd105, %rd6, %rd104;
	ld.global.v4.u32 	{%r165, %r166, %r167, %r168}, [%rd103];
	ld.global.v4.u32 	{%r169, %r170, %r171, %r172}, [%rd103+16];
	ld.global.u64 	%rd106, [%rd105];
	mul.wide.s32 	%rd107, %r164, 48;
	add.s64 	%rd108, %rd7, %rd107;
	st.global.v4.u32 	[%rd108], {%r165, %r166, %r167, %r168};
	st.global.v4.u32 	[%rd108+16], {%r169, %r170, %r171, %r172};
	st.global.u64 	[%rd108+32], %rd106;
	ld.global.v4.u32 	{%r173, %r174, %r175, %r176}, [%rd103+4096];
	ld.global.v4.u32 	{%r177, %r178, %r179, %r180}, [%rd103+4112];
	ld.global.u64 	%rd109, [%rd105+1024];
	st.global.v4.u32 	[%rd108+6144], {%r173, %r174, %r175, %r176};
	st.global.v4.u32 	[%rd108+6160], {%r177, %r178, %r179, %r180};
	st.global.u64 	[%rd108+6176], %rd109;
	ld.global.v4.u32 	{%r181, %r182, %r183, %r184}, [%rd103+8192];
	ld.global.v4.u32 	{%r185, %r186, %r187, %r188}, [%rd103+8208];
	ld.global.u64 	%rd110, [%rd105+2048];
	st.global.v4.u32 	[%rd108+12288], {%r181, %r182, %r183, %r184};
	st.global.v4.u32 	[%rd108+12304], {%r185, %r186, %r187, %r188};
	st.global.u64 	[%rd108+12320], %rd110;
	ld.global.v4.u32 	{%r189, %r190, %r191, %r192}, [%rd103+12288];
	ld.global.v4.u32 	{%r193, %r194, %r195, %r196}, [%rd103+12304];
	ld.global.u64 	%rd111, [%rd105+3072];
	st.global.v4.u32 	[%rd108+18432], {%r189, %r190, %r191, %r192};
	st.global.v4.u32 	[%rd108+18448], {%r193, %r194, %r195, %r196};
	st.global.u64 	[%rd108+18464], %rd111;
	add.s32 	%r230, %r230, 4;
$L__BB4_30:
	setp.eq.s32 	%p21, %r21, 0;
	@%p21 bra 	$L__BB4_35;
	setp.eq.s32 	%p22, %r21, 1;
	@%p22 bra 	$L__BB4_33;
	shl.b32 	%r197, %r230, 7;
	add.s32 	%r198, %r197, %r5;
	mul.wide.s32 	%rd112, %r198, 32;
	add.s64 	%rd113, %rd5, %rd112;
	mul.wide.s32 	%rd114, %r198, 8;
	add.s64 	%rd115, %rd6, %rd114;
	ld.global.v4.u32 	{%r199, %r200, %r201, %r202}, [%rd113];
	ld.global.v4.u32 	{%r203, %r204, %r205, %r206}, [%rd113+16];
	ld.global.u64 	%rd116, [%rd115];
	mul.wide.s32 	%rd117, %r198, 48;
	add.s64 	%rd118, %rd7, %rd117;
	st.global.v4.u32 	[%rd118], {%r199, %r200, %r201, %r202};
	st.global.v4.u32 	[%rd118+16], {%r203, %r204, %r205, %r206};
	st.global.u64 	[%rd118+32], %rd116;
	ld.global.v4.u32 	{%r207, %r208, %r209, %r210}, [%rd113+4096];
	ld.global.v4.u32 	{%r211, %r212, %r213, %r214}, [%rd113+4112];
	ld.global.u64 	%rd119, [%rd115+1024];
	st.global.v4.u32 	[%rd118+6144], {%r207, %r208, %r209, %r210};
	st.global.v4.u32 	[%rd118+6160], {%r211, %r212, %r213, %r214};
	st.global.u64 	[%rd118+6176], %rd119;
	add.s32 	%r230, %r230, 2;
$L__BB4_33:
	and.b32  	%r215, %r32, 1;
	setp.eq.b32 	%p23, %r215, 1;
	not.pred 	%p24, %p23;
	@%p24 bra 	$L__BB4_35;
	shl.b32 	%r216, %r230, 7;
	add.s32 	%r217, %r216, %r5;
	mul.wide.s32 	%rd120, %r217, 32;
	add.s64 	%rd121, %rd5, %rd120;
	mul.wide.s32 	%rd122, %r217, 8;
	add.s64 	%rd123, %rd6, %rd122;
	ld.global.v4.u32 	{%r218, %r219, %r220, %r221}, [%rd121];
	ld.global.v4.u32 	{%r222, %r223, %r224, %r225}, [%rd121+16];
	ld.global.u64 	%rd124, [%rd123];
	mul.wide.s32 	%rd125, %r217, 48;
	add.s64 	%rd126, %rd7, %rd125;
	st.global.v4.u32 	[%rd126], {%r218, %r219, %r220, %r221};
	st.global.v4.u32 	[%rd126+16], {%r222, %r223, %r224, %r225};
	st.global.u64 	[%rd126+32], %rd124;
$L__BB4_35:
	ret;

}
	// .globl	_ZN3cub18CUB_300001_SM_10006detail9transform16transform_kernelINS2_10policy_hubILb1EN4cuda3std3__45tupleIJN6thrust24THRUST_300001_SM_1000_NS6detail15normal_iteratorINSA_7pointerINS8_IJ8aes_pairmEEENSA_8cuda_cub3tagENSA_11use_defaultESI_EEEEEEEE10policy1000EiNS7_10__identityENSA_12zip_iteratorINS8_IJNSA_10device_ptrISE_EENSQ_ImEEEEEEEJPSF_EEEvT0_iT1_T2_DpNS2_10kernel_argIT3_EE
.visible .entry _ZN3cub18CUB_300001_SM_10006detail9transform16transform_kernelINS2_10policy_hubILb1EN4cuda3std3__45tupleIJN6thrust24THRUST_300001_SM_1000_NS6detail15normal_iteratorINSA_7pointerINS8_IJ8aes_pairmEEENSA_8cuda_cub3tagENSA_11use_defaultESI_EEEEEEEE10policy1000EiNS7_10__identityENSA_12zip_iteratorINS8_IJNSA_10device_ptrISE_EENSQ_ImEEEEEEEJPSF_EEEvT0_iT1_T2_DpNS2_10kernel_argIT3_EE(
	.param .u32 _ZN3cub18CUB_300001_SM_10006detail9transform16transform_kernelINS2_10policy_hubILb1EN4cuda3std3__45tupleIJN6thrust24THRUST_300001_SM_1000_NS6detail15normal_iteratorINSA_7pointerINS8_IJ8aes_pairmEEENSA_8cuda_cub3tagENSA_11use_defaultESI_EEEEEEEE10policy1000EiNS7_10__identityENSA_12zip_iteratorINS8_IJNSA_10device_ptrISE_EENSQ_ImEEEEEEEJPSF_EEEvT0_iT1_T2_DpNS2_10kernel_argIT3_EE_param_0,
	.param .u32 _ZN3cub18CUB_300001_SM_10006detail9transform16transform_kernelINS2_10policy_hubILb1EN4cuda3std3__45tupleIJN6thrust24THRUST_300001_SM_1000_NS6detail15normal_iteratorINSA_7pointerINS8_IJ8aes_pairmEEENSA_8cuda_cub3tagENSA_11use_defaultESI_EEEEEEEE10policy1000EiNS7_10__identityENSA_12zip_iteratorINS8_IJNSA_10device_ptrISE_EENSQ_ImEEEEEEEJPSF_EEEvT0_iT1_T2_DpNS2_10kernel_argIT3_EE_param_1,
	.param .align 1 .b8 _ZN3cub18CUB_300001_SM_10006detail9transform16transform_kernelINS2_10policy_hubILb1EN4cuda3std3__45tupleIJN6thrust24THRUST_300001_SM_1000_NS6detail15normal_iteratorINSA_7pointerINS8_IJ8aes_pairmEEENSA_8cuda_cub3tagENSA_11use_defaultESI_EEEEEEEE10policy1000EiNS7_10__identityENSA_12zip_iteratorINS8_IJNSA_10device_ptrISE_EENSQ_ImEEEEEEEJPSF_EEEvT0_iT1_T2_DpNS2_10kernel_argIT3_EE_param_2[1],
	.param .align 8 .b8 _ZN3cub18CUB_300001_SM_10006detail9transform16transform_kernelINS2_10policy_hubILb1EN4cuda3std3__45tupleIJN6thrust24THRUST_300001_SM_1000_NS6detail15normal_iteratorINSA_7pointerINS8_IJ8aes_pairmEEENSA_8cuda_cub3tagENSA_11use_defaultESI_EEEEEEEE10policy1000EiNS7_10__identityENSA_12zip_iteratorINS8_IJNSA_10device_ptrISE_EENSQ_ImEEEEEEEJPSF_EEEvT0_iT1_T2_DpNS2_10kernel_argIT3_EE_param_3[16],
	.param .align 8 .b8 _ZN3cub18CUB_300001_SM_10006detail9transform16transform_kernelINS2_10policy_hubILb1EN4cuda3std3__45tupleIJN6thrust24THRUST_300001_SM_1000_NS6detail15normal_iteratorINSA_7pointerINS8_IJ8aes_pairmEEENSA_8cuda_cub3tagENSA_11use_defaultESI_EEEEEEEE10policy1000EiNS7_10__identityENSA_12zip_iteratorINS8_IJNSA_10device_ptrISE_EENSQ_ImEEEEEEEJPSF_EEEvT0_iT1_T2_DpNS2_10kernel_argIT3_EE_param_4[16]
)
.maxntid 128
{
	.reg .pred 	%p<25>;
	.reg .b32 	%r<169>;
	.reg .b64 	%rd<104>;

	ld.param.u32 	%r35, [_ZN3cub18CUB_300001_SM_10006detail9transform16transform_kernelINS2_10policy_hubILb1EN4cuda3std3__45tupleIJN6thrust24THRUST_300001_SM_1000_NS6detail15normal_iteratorINSA_7pointerINS8_IJ8aes_pairmEEENSA_8cuda_cub3tagENSA_11use_defaultESI_EEEEEEEE10policy1000EiNS7_10__identityENSA_12zip_iteratorINS8_IJNSA_10device_ptrISE_EENSQ_ImEEEEEEEJPSF_EEEvT0_iT1_T2_DpNS2_10kernel_argIT3_EE_param_0];
	ld.param.u64 	%rd13, [_ZN3cub18CUB_300001_SM_10006detail9transform16transform_kernelINS2_10policy_hubILb1EN4cuda3std3__45tupleIJN6thrust24THRUST_300001_SM_1000_NS6detail15normal_iteratorINSA_7pointerINS8_IJ8aes_pairmEEENSA_8cuda_cub3tagENSA_11use_defaultESI_EEEEEEEE10policy1000EiNS7_10__identityENSA_12zip_iteratorINS8_IJNSA_10device_ptrISE_EENSQ_ImEEEEEEEJPSF_EEEvT0_iT1_T2_DpNS2_10kernel_argIT3_EE_param_4];
	ld.param.u64 	%rd14, [_ZN3cub18CUB_300001_SM_10006detail9transform16transform_kernelINS2_10policy_hubILb1EN4cuda3std3__45tupleIJN6thrust24THRUST_300001_SM_1000_NS6detail15normal_iteratorINSA_7pointerINS8_IJ8aes_pairmEEENSA_8cuda_cub3tagENSA_11use_defaultESI_EEEEEEEE10policy1000EiNS7_10__identityENSA_12zip_iteratorINS8_IJNSA_10device_ptrISE_EENSQ_ImEEEEEEEJPSF_EEEvT0_iT1_T2_DpNS2_10kernel_argIT3_EE_param_3+8];
	ld.param.u64 	%rd15, [_ZN3cub18CUB_300001_SM_10006detail9transform16transform_kernelINS2_10policy_hubILb1EN4cuda3std3__45tupleIJN6thrust24THRUST_300001_SM_1000_NS6detail15normal_iteratorINSA_7pointerINS8_IJ8aes_pairmEEENSA_8cuda_cub3tagENSA_11use_defaultESI_EEEEEEEE10policy1000EiNS7_10__identityENSA_12zip_iteratorINS8_IJNSA_10device_ptrISE_EENSQ_ImEEEEEEEJPSF_EEEvT0_iT1_T2_DpNS2_10kernel_argIT3_EE_param_3];
	ld.param.u32 	%r34, [_ZN3cub18CUB_300001_SM_10006detail9transform16transform_kernelINS2_10policy_hubILb1EN4cuda3std3__45tupleIJN6thrust24THRUST_300001_SM_1000_NS6detail15normal_iteratorINSA_7pointerINS8_IJ8aes_pairmEEENSA_8cuda_cub3tagENSA_11use_defaultESI_EEEEEEEE10policy1000EiNS7_10__identityENSA_12zip_iteratorINS8_IJNSA_10device_ptrISE_EENSQ_ImEEEEEEEJPSF_EEEvT0_iT1_T2_DpNS2_10kernel_argIT3_EE_param_1];
	cvta.to.global.u64 	%rd1, %rd15;
	cvta.to.global.u64 	%rd2, %rd14;
	cvta.to.global.u64 	%rd3, %rd13;
	shl.b32 	%r1, %r34, 7;
	mov.u32 	%r36, %ctaid.x;
	mul.lo.s32 	%r2, %r1, %r36;
	sub.s32 	%r3, %r35, %r2;
	min.s32 	%r4, %r1, %r3;
	mul.lo.s32 	%r5, %r4, 48;
	mov.u32 	%r6, %tid.x;
	shl.b32 	%r161, %r6, 7;
	setp.ge.s32 	%p1, %r161, %r5;
	@%p1 bra 	$L__BB5_3;
	mul.wide.u32 	%rd16, %r6, 128;
	add.s64 	%rd17, %rd3, %rd16;
	mul.wide.s32 	%rd18, %r2, 48;
	add.s64 	%rd103, %rd17, %rd18;
$L__BB5_2:
	.pragma "nounroll";
	// begin inline asm
	prefetch.global.L2 [%rd103];
	// end inline asm
	add.s32 	%r161, %r161, 16384;
	add.s64 	%rd103, %rd103, 16384;
	setp.lt.s32 	%p2, %r161, %r5;
	@%p2 bra 	$L__BB5_2;
$L__BB5_3:
	mul.wide.s32 	%rd20, %r2, 48;
	add.s64 	%rd7, %rd3, %rd20;
	mul.wide.s32 	%rd21, %r2, 32;
	add.s64 	%rd8, %rd1, %rd21;
	mul.wide.s32 	%rd22, %r2, 8;
	add.s64 	%rd9, %rd2, %rd22;
	setp.gt.s32 	%p3, %r1, %r3;
	@%p3 bra 	$L__BB5_13;
	setp.lt.s32 	%p4, %r34, 1;
	@%p4 bra 	$L__BB5_35;
	and.b32  	%r10, %r34, 3;
	setp.lt.u32 	%p5, %r34, 4;
	mov.b32 	%r167, 0;
	@%p5 bra 	$L__BB5_8;
	and.b32  	%r167, %r34, 2147483644;
	neg.s32 	%r163, %r167;
	add.s64 	%rd24, %rd20, %rd3;
	add.s64 	%rd10, %rd24, 12288;
	add.s64 	%rd26, %rd21, %rd1;
	add.s64 	%rd11, %rd26, 8192;
	add.s64 	%rd28, %rd22, %rd2;
	add.s64 	%rd12, %rd28, 2048;
	mov.u32 	%r162, %r6;
$L__BB5_7:
	.pragma "nounroll";
	mul.wide.s32 	%rd29, %r162, 48;
	add.s64 	%rd30, %rd10, %rd29;
	mul.wide.s32 	%rd31, %r162, 32;
	add.s64 	%rd32, %rd11, %rd31;
	mul.wide.s32 	%rd33, %r162, 8;
	add.s64 	%rd34, %rd12, %rd33;
	ld.global.v4.u32 	{%r38, %r39, %r40, %r41}, [%rd30+-12288];
	ld.global.v4.u32 	{%r42, %r43, %r44, %r45}, [%rd30+-12272];
	st.global.v4.u32 	[%rd32+-8192], {%r38, %r39, %r40, %r41};
	st.global.v4.u32 	[%rd32+-8176], {%r42, %r43, %r44, %r45};
	ld.global.u64 	%rd35, [%rd30+-12256];
	st.global.u64 	[%rd34+-2048], %rd35;
	ld.global.v4.u32 	{%r46, %r47, %r48, %r49}, [%rd30+-6144];
	ld.global.v4.u32 	{%r50, %r51, %r52, %r53}, [%rd30+-6128];
	st.global.v4.u32 	[%rd32+-4096], {%r46, %r47, %r48, %r49};
	st.global.v4.u32 	[%rd32+-4080], {%r50, %r51, %r52, %r53};
	ld.global.u64 	%rd36, [%rd30+-6112];
	st.global.u64 	[%rd34+-1024], %rd36;
	ld.global.v4.u32 	{%r54, %r55, %r56, %r57}, [%rd30];
	ld.global.v4.u32 	{%r58, %r59, %r60, %r61}, [%rd30+16];
	st.global.v4.u32 	[%rd32], {%r54, %r55, %r56, %r57};
	st.global.v4.u32 	[%rd32+16], {%r58, %r59, %r60, %r61};
	ld.global.u64 	%rd37, [%rd30+32];
	st.global.u64 	[%rd34], %rd37;
	ld.global.v4.u32 	{%r62, %r63, %r64, %r65}, [%rd30+6144];
	ld.global.v4.u32 	{%r66, %r67, %r68, %r69}, [%rd30+6160];
	st.global.v4.u32 	[%rd32+4096], {%r62, %r63, %r64, %r65};
	st.global.v4.u32 	[%rd32+4112], {%r66, %r67, %r68, %r69};
	ld.global.u64 	%rd38, [%rd30+6176];
	st.global.u64 	[%rd34+1024], %rd38;
	add.s32 	%r163, %r163, 4;
	add.s32 	%r162, %r162, 512;
	setp.eq.s32 	%p6, %r163, 0;
	@%p6 bra 	$L__BB5_8;
	bra.uni 	$L__BB5_7;
$L__BB5_8:
	setp.eq.s32 	%p7, %r10, 0;
	@%p7 bra 	$L__BB5_35;
	setp.eq.s32 	%p8, %r10, 1;
	@%p8 bra 	$L__BB5_11;
	shl.b32 	%r70, %r167, 7;
	add.s32 	%r71, %r70, %r6;
	mul.wide.s32 	%rd39, %r71, 48;
	add.s64 	%rd40, %rd7, %rd39;
	mul.wide.s32 	%rd41, %r71, 32;
	add.s64 	%rd42, %rd8, %rd41;
	mul.wide.s32 	%rd43, %r71, 8;
	add.s64 	%rd44, %rd9, %rd43;
	ld.global.v4.u32 	{%r72, %r73, %r74, %r75}, [%rd40];
	ld.global.v4.u32 	{%r76, %r77, %r78, %r79}, [%rd40+16];
	st.global.v4.u32 	[%rd42], {%r72, %r73, %r74, %r75};
	st.global.v4.u32 	[%rd42+16], {%r76, %r77, %r78, %r79};
	ld.global.u64 	%rd45, [%rd40+32];
	st.global.u64 	[%rd44], %rd45;
	ld.global.v4.u32 	{%r80, %r81, %r82, %r83}, [%rd40+6144];
	ld.global.v4.u32 	{%r84, %r85, %r86, %r87}, [%rd40+6160];
	st.global.v4.u32 	[%rd42+4096], {%r80, %r81, %r82, %r83};
	st.global.v4.u32 	[%rd42+4112], {%r84, %r85, %r86, %r87};
	ld.global.u64 	%rd46, [%rd40+6176];
	st.global.u64 	[%rd44+1024], %rd46;
	add.s32 	%r167, %r167, 2;
$L__BB5_11:
	and.b32  	%r88, %r34, 1;
	setp.eq.b32 	%p9, %r88, 1;
	not.pred 	%p10, %p9;
	@%p10 bra 	$L__BB5_35;
	shl.b32 	%r89, %r167, 7;
	add.s32 	%r90, %r89, %r6;
	mul.wide.s32 	%rd47, %r90, 48;
	add.s64 	%rd48, %rd7, %rd47;
	mul.wide.s32 	%rd49, %r90, 32;
	add.s64 	%rd50, %rd8, %rd49;
	mul.wide.s32 	%rd51, %r90, 8;
	add.s64 	%rd52, %rd9, %rd51;
	ld.global.v4.u32 	{%r91, %r92, %r93, %r94}, [%rd48];
	ld.global.v4.u32 	{%r95, %r96, %r97, %r98}, [%rd48+16];
	st.global.v4.u32 	[%rd50], {%r91, %r92, %r93, %r94};
	st.global.v4.u32 	[%rd50+16], {%r95, %r96, %r97, %r98};
	ld.global.u64 	%rd53, [%rd48+32];
	st.global.u64 	[%rd52], %rd53;
	bra.uni 	$L__BB5_35;
$L__BB5_13:
	setp.lt.s32 	%p11, %r34, 1;
	@%p11 bra 	$L__BB5_35;
	and.b32  	%r13, %r34, 3;
	setp.lt.u32 	%p12, %r34, 4;
	mov.b32 	%r165, 0;
	@%p12 bra 	$L__BB5_25;
	and.b32  	%r165, %r34, 2147483644;
	mov.b32 	%r164, 0;
$L__BB5_16:
	.pragma "nounroll";
	shl.b32 	%r101, %r164, 7;
	add.s32 	%r20, %r101, %r6;
	setp.ge.s32 	%p13, %r20, %r4;
	@%p13 bra 	$L__BB5_18;
	mul.wide.s32 	%rd54, %r20, 48;
	add.s64 	%rd55, %rd7, %rd54;
	mul.wide.s32 	%rd56, %r20, 32;
	add.s64 	%rd57, %rd8, %rd56;
	mul.wide.s32 	%rd58, %r20, 8;
	add.s64 	%rd59, %rd9, %rd58;
	ld.global.v4.u32 	{%r102, %r103, %r104, %r105}, [%rd55];
	ld.global.v4.u32 	{%r106, %r107, %r108, %r109}, [%rd55+16];
	st.global.v4.u32 	[%rd57], {%r102, %r103, %r104, %r105};
	st.global.v4.u32 	[%rd57+16], {%r106, %r107, %r108, %r109};
	ld.global.u64 	%rd60, [%rd55+32];
	st.global.u64 	[%rd59], %rd60;
$L__BB5_18:
	add.s32 	%r21, %r20, 128;
	setp.ge.s32 	%p14, %r21, %r4;
	@%p14 bra 	$L__BB5_20;
	mul.wide.s32 	%rd61, %r21, 48;
	add.s64 	%rd62, %rd7, %rd61;
	mul.wide.s32 	%rd63, %r21, 32;
	add.s64 	%rd64, %rd8, %rd63;
	mul.wide.s32 	%rd65, %r21, 8;
	add.s64 	%rd66, %rd9, %rd65;
	ld.global.v4.u32 	{%r110, %r111, %r112, %r113}, [%rd62];
	ld.global.v4.u32 	{%r114, %r115, %r116, %r117}, [%rd62+16];
	st.global.v4.u32 	[%rd64], {%r110, %r111, %r112, %r113};
	st.global.v4.u32 	[%rd64+16], {%r114, %r115, %r116, %r117};
	ld.global.u64 	%rd67, [%rd62+32];
	st.global.u64 	[%rd66], %rd67;
$L__BB5_20:
	add.s32 	%r22, %r20, 256;
	setp.ge.s32 	%p15, %r22, %r4;
	@%p15 bra 	$L__BB5_22;
	mul.wide.s32 	%rd68, %r22, 48;
	add.s64 	%rd69, %rd7, %rd68;
	mul.wide.s32 	%rd70, %r22, 32;
	add.s64 	%rd71, %rd8, %rd70;
	mul.wide.s32 	%rd72, %r22, 8;
	add.s64 	%rd73, %rd9, %rd72;
	ld.global.v4.u32 	{%r118, %r119, %r120, %r121}, [%rd69];
	ld.global.v4.u32 	{%r122, %r123, %r124, %r125}, [%rd69+16];
	st.global.v4.u32 	[%rd71], {%r118, %r119, %r120, %r121};
	st.global.v4.u32 	[%rd71+16], {%r122, %r123, %r124, %r125};
	ld.global.u64 	%rd74, [%rd69+32];
	st.global.u64 	[%rd73], %rd74;
$L__BB5_22:
	add.s32 	%r23, %r20, 384;
	setp.ge.s32 	%p16, %r23, %r4;
	@%p16 bra 	$L__BB5_24;
	mul.wide.s32 	%rd75, %r23, 48;
	add.s64 	%rd76, %rd7, %rd75;
	mul.wide.s32 	%rd77, %r23, 32;
	add.s64 	%rd78, %rd8, %rd77;
	mul.wide.s32 	%rd79, %r23, 8;
	add.s64 	%rd80, %rd9, %rd79;
	ld.global.v4.u32 	{%r126, %r127, %r128, %r129}, [%rd76];
	ld.global.v4.u32 	{%r130, %r131, %r132, %r133}, [%rd76+16];
	st.global.v4.u32 	[%rd78], {%r126, %r127, %r128, %r129};
	st.global.v4.u32 	[%rd78+16], {%r130, %r131, %r132, %r133};
	ld.global.u64 	%rd81, [%rd76+32];
	st.global.u64 	[%rd80], %rd81;
$L__BB5_24:
	add.s32 	%r164, %r164, 4;
	setp.ne.s32 	%p17, %r164, %r165;
	@%p17 bra 	$L__BB5_16;
$L__BB5_25:
	setp.eq.s32 	%p18, %r13, 0;
	@%p18 bra 	$L__BB5_35;
	setp.eq.s32 	%p19, %r13, 1;
	@%p19 bra 	$L__BB5_32;
	shl.b32 	%r134, %r165, 7;
	add.s32 	%r26, %r134, %r6;
	setp.ge.s32 	%p20, %r26, %r4;
	@%p20 bra 	$L__BB5_29;
	mul.wide.s32 	%rd82, %r26, 48;
	add.s64 	%rd83, %rd7, %rd82;
	mul.wide.s32 	%rd84, %r26, 32;
	add.s64 	%rd85, %rd8, %rd84;
	mul.wide.s32 	%rd86, %r26, 8;
	add.s64 	%rd87, %rd9, %rd86;
	ld.global.v4.u32 	{%r135, %r136, %r137, %r138}, [%rd83];
	ld.global.v4.u32 	{%r139, %r140, %r141, %r142}, [%rd83+16];
	st.global.v4.u32 	[%rd85], {%r135, %r136, %r137, %r138};
	st.global.v4.u32 	[%rd85+16], {%r139, %r140, %r141, %r142};
	ld.global.u64 	%rd88, [%rd83+32];
	st.global.u64 	[%rd87], %rd88;
$L__BB5_29:
	add.s32 	%r27, %r26, 128;
	setp.ge.s32 	%p21, %r27, %r4;
	@%p21 bra 	$L__BB5_31;
	mul.wide.s32 	%rd89, %r27, 48;
	add.s64 	%rd90, %rd7, %rd89;
	mul.wide.s32 	%rd91, %r27, 32;
	add.s64 	%rd92, %rd8, %rd91;
	mul.wide.s32 	%rd93, %r27, 8;
	add.s64 	%rd94, %rd9, %rd93;
	ld.global.v4.u32 	{%r143, %r144, %r145, %r146}, [%rd90];
	ld.global.v4.u32 	{%r147, %r148, %r149, %r150}, [%rd90+16];
	st.global.v4.u32 	[%rd92], {%r143, %r144, %r145, %r146};
	st.global.v4.u32 	[%rd92+16], {%r147, %r148, %r149, %r150};
	ld.global.u64 	%rd95, [%rd90+32];
	st.global.u64 	[%rd94], %rd95;
$L__BB5_31:
	add.s32 	%r165, %r165, 2;
$L__BB5_32:
	and.b32  	%r151, %r34, 1;
	setp.eq.b32 	%p22, %r151, 1;
	not.pred 	%p23, %p22;
	@%p23 bra 	$L__BB5_35;
	shl.b32 	%r152, %r165, 7;
	add.s32 	%r30, %r152, %r6;
	setp.ge.s32 	%p24, %r30, %r4;
	@%p24 bra 	$L__BB5_35;
	mul.wide.s32 	%rd96, %r30, 48;
	add.s64 	%rd97, %rd7, %rd96;
	mul.wide.s32 	%rd98, %r30, 32;
	add.s64 	%rd99, %rd8, %rd98;
	mul.wide.s32 	%rd100, %r30, 8;
	add.s64 	%rd101, %rd9, %rd100;
	ld.global.v4.u32 	{%r153, %r154, %r155, %r156}, [%rd97];
	ld.global.v4.u32 	{%r157, %r158, %r159, %r160}, [%rd97+16];
	st.global.v4.u32 	[%rd99], {%r153, %r154, %r155, %r156};
	st.global.v4.u32 	[%rd99+16], {%r157, %r158, %r159, %r160};
	ld.global.u64 	%rd102, [%rd97+32];
	st.global.u64 	[%rd101], %rd102;
$L__BB5_35:
	ret;

}
	// .globl	_ZN3cub18CUB_300001_SM_10006detail9transform16transform_kernelINS2_10policy_hubILb1EN4cuda3std3__45tupleIJN6thrust24THRUST_300001_SM_1000_NS6detail15normal_iteratorINSA_7pointerINS8_IJ8aes_pairmEEENSA_8cuda_cub3tagENSA_11use_defaultESI_EEEEEEEE10policy1000ElNS7_10__identityENSA_12zip_iteratorINS8_IJNSA_10device_ptrISE_EENSQ_ImEEEEEEEJPSF_EEEvT0_iT1_T2_DpNS2_10kernel_argIT3_EE
.visible .entry _ZN3cub18CUB_300001_SM_10006detail9transform16transform_kernelINS2_10policy_hubILb1EN4cuda3std3__45tupleIJN6thrust24THRUST_300001_SM_1000_NS6detail15normal_iteratorINSA_7pointerINS8_IJ8aes_pairmEEENSA_8cuda_cub3tagENSA_11use_defaultESI_EEEEEEEE10policy1000ElNS7_10__identityENSA_12zip_iteratorINS8_IJNSA_10device_ptrISE_EENSQ_ImEEEEEEEJPSF_EEEvT0_iT1_T2_DpNS2_10kernel_argIT3_EE(
	.param .u64 _ZN3cub18CUB_300001_SM_10006detail9transform16transform_kernelINS2_10policy_hubILb1EN4cuda3std3__45tupleIJN6thrust24THRUST_300001_SM_1000_NS6detail15normal_iteratorINSA_7pointerINS8_IJ8aes_pairmEEENSA_8cuda_cub3tagENSA_11use_defaultESI_EEEEEEEE10policy1000ElNS7_10__identityENSA_12zip_iteratorINS8_IJNSA_10device_ptrISE_EENSQ_ImEEEEEEEJPSF_EEEvT0_iT1_T2_DpNS2_10kernel_argIT3_EE_param_0,
	.param .u32 _ZN3cub18CUB_300001_SM_10006detail9transform16transform_kernelINS2_10policy_hubILb1EN4cuda3std3__45tupleIJN6thrust24THRUST_300001_SM_1000_NS6detail15normal_iteratorINSA_7pointerINS8_IJ8aes_pairmEEENSA_8cuda_cub3tagENSA_11use_defaultESI_EEEEEEEE10policy1000ElNS7_10__identityENSA_12zip_iteratorINS8_IJNSA_10device_ptrISE_EENSQ_ImEEEEEEEJPSF_EEEvT0_iT1_T2_DpNS2_10kernel_argIT3_EE_param_1,
	.param .align 1 .b8 _ZN3cub18CUB_300001_SM_10006detail9transform16transform_kernelINS2_10policy_hubILb1EN4cuda3std3__45tupleIJN6thrust24THRUST_300001_SM_1000_NS6detail15normal_iteratorINSA_7pointerINS8_IJ8aes_pairmEEENSA_8cuda_cub3tagENSA_11use_defaultESI_EEEEEEEE10policy1000ElNS7_10__identityENSA_12zip_iteratorINS8_IJNSA_10device_ptrISE_EENSQ_ImEEEEEEEJPSF_EEEvT0_iT1_T2_DpNS2_10kernel_argIT3_EE_param_2[1],
	.param .align 8 .b8 _ZN3cub18CUB_300001_SM_10006detail9transform16transform_kernelINS2_10policy_hubILb1EN4cuda3std3__45tupleIJN6thrust24THRUST_300001_SM_1000_NS6detail15normal_iteratorINSA_7pointerINS8_IJ8aes_pairmEEENSA_8cuda_cub3tagENSA_11use_defaultESI_EEEEEEEE10policy1000ElNS7_10__identityENSA_12zip_iteratorINS8_IJNSA_10device_ptrISE_EENSQ_ImEEEEEEEJPSF_EEEvT0_iT1_T2_DpNS2_10kernel_argIT3_EE_param_3[16],
	.param .align 8 .b8 _ZN3cub18CUB_300001_SM_10006detail9transform16transform_kernelINS2_10policy_hubILb1EN4cuda3std3__45tupleIJN6thrust24THRUST_300001_SM_1000_NS6detail15normal_iteratorINSA_7pointerINS8_IJ8aes_pairmEEENSA_8cuda_cub3tagENSA_11use_defaultESI_EEEEEEEE10policy1000ElNS7_10__identityENSA_12zip_iteratorINS8_IJNSA_10device_ptrISE_EENSQ_ImEEEEEEEJPSF_EEEvT0_iT1_T2_DpNS2_10kernel_argIT3_EE_param_4[16]
)
.maxntid 128
{
	.reg .pred 	%p<25>;
	.reg .b32 	%r<166>;
	.reg .b64 	%rd<107>;

	ld.param.u64 	%rd14, [_ZN3cub18CUB_300001_SM_10006detail9transform16transform_kernelINS2_10policy_hubILb1EN4cuda3std3__45tupleIJN6thrust24THRUST_300001_SM_1000_NS6detail15normal_iteratorINSA_7pointerINS8_IJ8aes_pairmEEENSA_8cuda_cub3tagENSA_11use_defaultESI_EEEEEEEE10policy1000ElNS7_10__identityENSA_12zip_iteratorINS8_IJNSA_10device_ptrISE_EENSQ_ImEEEEEEEJPSF_EEEvT0_iT1_T2_DpNS2_10kernel_argIT3_EE_param_0];
	ld.param.u64 	%rd15, [_ZN3cub18CUB_300001_SM_10006detail9transform16transform_kernelINS2_10policy_hubILb1EN4cuda3std3__45tupleIJN6thrust24THRUST_300001_SM_1000_NS6detail15normal_iteratorINSA_7pointerINS8_IJ8aes_pairmEEENSA_8cuda_cub3tagENSA_11use_defaultESI_EEEEEEEE10policy1000ElNS7_10__identityENSA_12zip_iteratorINS8_IJNSA_10device_ptrISE_EENSQ_ImEEEEEEEJPSF_EEEvT0_iT1_T2_DpNS2_10kernel_argIT3_EE_param_4];
	ld.param.u64 	%rd16, [_ZN3cub18CUB_300001_SM_10006detail9transform16transform_kernelINS2_10policy_hubILb1EN4cuda3std3__45tupleIJN6thrust24THRUST_300001_SM_1000_NS6detail15normal_iteratorINSA_7pointerINS8_IJ8aes_pairmEEENSA_8cuda_cub3tagENSA_11use_defaultESI_EEEEEEEE10policy1000ElNS7_10__identityENSA_12zip_iteratorINS8_IJNSA_10device_ptrISE_EENSQ_ImEEEEEEEJPSF_EEEvT0_iT1_T2_DpNS2_10kernel_argIT3_EE_param_3+8];
	ld.param.u64 	%rd17, [_ZN3cub18CUB_300001_SM_10006detail9transform16transform_kernelINS2_10policy_hubILb1EN4cuda3std3__45tupleIJN6thrust24THRUST_300001_SM_1000_NS6detail15normal_iteratorINSA_7pointerINS8_IJ8aes_pairmEEENSA_8cuda_cub3tagENSA_11use_defaultESI_EEEEEEEE10policy1000ElNS7_10__identityENSA_12zip_iteratorINS8_IJNSA_10device_ptrISE_EENSQ_ImEEEEEEEJPSF_EEEvT0_iT1_T2_DpNS2_10kernel_argIT3_EE_param_3];
	ld.param.u32 	%r32, [_ZN3cub18CUB_300001_SM_10006detail9transform16transform_kernelINS2_10policy_hubILb1EN4cuda3std3__45tupleIJN6thrust24THRUST_300001_SM_1000_NS6detail15normal_iteratorINSA_7pointerINS8_IJ8aes_pairmEEENSA_8cuda_cub3tagENSA_11use_defaultESI_EEEEEEEE10policy1000ElNS7_10__identityENSA_12zip_iteratorINS8_IJNSA_10device_ptrISE_EENSQ_ImEEEEEEEJPSF_EEEvT0_iT1_T2_DpNS2_10kernel_argIT3_EE_param_1];
	cvta.to.global.u64 	%rd1, %rd17;
	cvta.to.global.u64 	%rd2, %rd16;
	cvta.to.global.u64 	%rd3, %rd15;
	shl.b32 	%r1, %r32, 7;
	mov.u32 	%r33, %ctaid.x;
	cvt.u64.u32 	%rd18, %r33;
	cvt.s64.s32 	%rd19, %r1;
	mul.lo.s64 	%rd4, %rd19, %rd18;
	sub.s64 	%rd20, %rd14, %rd4;
	min.s64 	%rd21, %rd20, %rd19;
	cvt.u32.u64 	%r2, %rd21;
	mul.lo.s32 	%r3, %r2, 48;
	mov.u32 	%r4, %tid.x;
	shl.b32 	%r158, %r4, 7;
	setp.ge.s32 	%p1, %r158, %r3;
	@%p1 bra 	$L__BB6_3;
	mad.lo.s64 	%rd22, %rd4, 48, %rd3;
	mul.wide.u32 	%rd23, %r4, 128;
	add.s64 	%rd106, %rd22, %rd23;
$L__BB6_2:
	.pragma "nounroll";
	// begin inline asm
	prefetch.global.L2 [%rd106];
	// end inline asm
	add.s32 	%r158, %r158, 16384;
	add.s64 	%rd106, %rd106, 16384;
	setp.lt.s32 	%p2, %r158, %r3;
	@%p2 bra 	$L__BB6_2;
$L__BB6_3:
	mad.lo.s64 	%rd8, %rd4, 48, %rd3;
	shl.b64 	%rd25, %rd4, 5;
	add.s64 	%rd9, %rd1, %rd25;
	shl.b64 	%rd26, %rd4, 3;
	add.s64 	%rd10, %rd2, %rd26;
	setp.eq.s32 	%p3, %r1, %r2;
	@%p3 bra 	$L__BB6_26;
	setp.lt.s32 	%p4, %r32, 1;
	@%p4 bra 	$L__BB6_35;
	and.b32  	%r8, %r32, 3;
	setp.lt.u32 	%p5, %r32, 4;
	mov.b32 	%r164, 0;
	@%p5 bra 	$L__BB6_16;
	and.b32  	%r164, %r32, 2147483644;
	mov.b32 	%r161, 0;
$L__BB6_7:
	.pragma "nounroll";
	shl.b32 	%r36, %r161, 7;
	add.s32 	%r18, %r36, %r4;
	setp.ge.s32 	%p6, %r18, %r2;
	@%p6 bra 	$L__BB6_9;
	mul.wide.s32 	%rd27, %r18, 48;
	add.s64 	%rd28, %rd8, %rd27;
	mul.wide.s32 	%rd29, %r18, 32;
	add.s64 	%rd30, %rd9, %rd29;
	mul.wide.s32 	%rd31, %r18, 8;
	add.s64 	%rd32, %rd10, %rd31;
	ld.global.v4.u32 	{%r37, %r38, %r39, %r40}, [%rd28];
	ld.global.v4.u32 	{%r41, %r42, %r43, %r44}, [%rd28+16];
	st.global.v4.u32 	[%rd30], {%r37, %r38, %r39, %r40};
	st.global.v4.u32 	[%rd30+16], {%r41, %r42, %r43, %r44};
	ld.global.u64 	%rd33, [%rd28+32];
	st.global.u64 	[%rd32], %rd33;
$L__BB6_9:
	add.s32 	%r19, %r18, 128;
	setp.ge.s32 	%p7, %r19, %r2;
	@%p7 bra 	$L__BB6_11;
	mul.wide.s32 	%rd34, %r19, 48;
	add.s64 	%rd35, %rd8, %rd34;
	mul.wide.s32 	%rd36, %r19, 32;
	add.s64 	%rd37, %rd9, %rd36;
	mul.wide.s32 	%rd38, %r19, 8;
	add.s64 	%rd39, %rd10, %rd38;
	ld.global.v4.u32 	{%r45, %r46, %r47, %r48}, [%rd35];
	ld.global.v4.u32 	{%r49, %r50, %r51, %r52}, [%rd35+16];
	st.global.v4.u32 	[%rd37], {%r45, %r46, %r47, %r48};
	st.global.v4.u32 	[%rd37+16], {%r49, %r50, %r51, %r52};
	ld.global.u64 	%rd40, [%rd35+32];
	st.global.u64 	[%rd39], %rd40;
$L__BB6_11:
	add.s32 	%r20, %r18, 256;
	setp.ge.s32 	%p8, %r20, %r2;
	@%p8 bra 	$L__BB6_13;
	mul.wide.s32 	%rd41, %r20, 48;
	add.s64 	%rd42, %rd8, %rd41;
	mul.wide.s32 	%rd43, %r20, 32;
	add.s64 	%rd44, %rd9, %rd43;
	mul.wide.s32 	%rd45, %r20, 8;
	add.s64 	%rd46, %rd10, %rd45;
	ld.global.v4.u32 	{%r53, %r54, %r55, %r56}, [%rd42];
	ld.global.v4.u32 	{%r57, %r58, %r59, %r60}, [%rd42+16];
	st.global.v4.u32 	[%rd44], {%r53, %r54, %r55, %r56};
	st.global.v4.u32 	[%rd44+16], {%r57, %r58, %r59, %r60};
	ld.global.u64 	%rd47, [%rd42+32];
	st.global.u64 	[%rd46], %rd47;
$L__BB6_13:
	add.s32 	%r21, %r18, 384;
	setp.ge.s32 	%p9, %r21, %r2;
	@%p9 bra 	$L__BB6_15;
	mul.wide.s32 	%rd48, %r21, 48;
	add.s64 	%rd49, %rd8, %rd48;
	mul.wide.s32 	%rd50, %r21, 32;
	add.s64 	%rd51, %rd9, %rd50;
	mul.wide.s32 	%rd52, %r21, 8;
	add.s64 	%rd53, %rd10, %rd52;
	ld.global.v4.u32 	{%r61, %r62, %r63, %r64}, [%rd49];
	ld.global.v4.u32 	{%r65, %r66, %r67, %r68}, [%rd49+16];
	st.global.v4.u32 	[%rd51], {%r61, %r62, %r63, %r64};
	st.global.v4.u32 	[%rd51+16], {%r65, %r66, %r67, %r68};
	ld.global.u64 	%rd54, [%rd49+32];
	st.global.u64 	[%rd53], %rd54;
$L__BB6_15:
	add.s32 	%r161, %r161, 4;
	setp.eq.s32 	%p10, %r161, %r164;
	@%p10 bra 	$L__BB6_16;
	bra.uni 	$L__BB6_7;
$L__BB6_16:
	setp.eq.s32 	%p11, %r8, 0;
	@%p11 bra 	$L__BB6_35;
	setp.eq.s32 	%p12, %r8, 1;
	@%p12 bra 	$L__BB6_23;
	shl.b32 	%r69, %r164, 7;
	add.s32 	%r27, %r69, %r4;
	setp.ge.s32 	%p13, %r27, %r2;
	@%p13 bra 	$L__BB6_20;
	mul.wide.s32 	%rd55, %r27, 48;
	add.s64 	%rd56, %rd8, %rd55;
	mul.wide.s32 	%rd57, %r27, 32;
	add.s64 	%rd58, %rd9, %rd57;
	mul.wide.s32 	%rd59, %r27, 8;
	add.s64 	%rd60, %rd10, %rd59;
	ld.global.v4.u32 	{%r70, %r71, %r72, %r73}, [%rd56];
	ld.global.v4.u32 	{%r74, %r75, %r76, %r77}, [%rd56+16];
	st.global.v4.u32 	[%rd58], {%r70, %r71, %r72, %r73};
	st.global.v4.u32 	[%rd58+16], {%r74, %r75, %r76, %r77};
	ld.global.u64 	%rd61, [%rd56+32];
	st.global.u64 	[%rd60], %rd61;
$L__BB6_20:
	add.s32 	%r28, %r27, 128;
	setp.ge.s32 	%p14, %r28, %r2;
	@%p14 bra 	$L__BB6_22;
	mul.wide.s32 	%rd62, %r28, 48;
	add.s64 	%rd63, %rd8, %rd62;
	mul.wide.s32 	%rd64, %r28, 32;
	add.s64 	%rd65, %rd9, %rd64;
	mul.wide.s32 	%rd66, %r28, 8;
	add.s64 	%rd67, %rd10, %rd66;
	ld.global.v4.u32 	{%r78, %r79, %r80, %r81}, [%rd63];
	ld.global.v4.u32 	{%r82, %r83, %r84, %r85}, [%rd63+16];
	st.global.v4.u32 	[%rd65], {%r78, %r79, %r80, %r81};
	st.global.v4.u32 	[%rd65+16], {%r82, %r83, %r84, %r85};
	ld.global.u64 	%rd68, [%rd63+32];
	st.global.u64 	[%rd67], %rd68;
$L__BB6_22:
	add.s32 	%r164, %r164, 2;
$L__BB6_23:
	and.b32  	%r86, %r32, 1;
	setp.eq.b32 	%p15, %r86, 1;
	not.pred 	%p16, %p15;
	@%p16 bra 	$L__BB6_35;
	shl.b32 	%r87, %r164, 7;
	add.s32 	%r31, %r87, %r4;
	setp.ge.s32 	%p17, %r31, %r2;
	@%p17 bra 	$L__BB6_35;
	mul.wide.s32 	%rd69, %r31, 48;
	add.s64 	%rd70, %rd8, %rd69;
	mul.wide.s32 	%rd71, %r31, 32;
	add.s64 	%rd72, %rd9, %rd71;
	mul.wide.s32 	%rd73, %r31, 8;
	add.s64 	%rd74, %rd10, %rd73;
	ld.global.v4.u32 	{%r88, %r89, %r90, %r91}, [%rd70];
	ld.global.v4.u32 	{%r92, %r93, %r94, %r95}, [%rd70+16];
	st.global.v4.u32 	[%rd72], {%r88, %r89, %r90, %r91};
	st.global.v4.u32 	[%rd72+16], {%r92, %r93, %r94, %r95};
	ld.global.u64 	%rd75, [%rd70+32];
	st.global.u64 	[%rd74], %rd75;
	bra.uni 	$L__BB6_35;
$L__BB6_26:
	setp.lt.s32 	%p18, %r32, 1;
	@%p18 bra 	$L__BB6_35;
	and.b32  	%r10, %r32, 3;
	setp.lt.u32 	%p19, %r32, 4;
	mov.b32 	%r163, 0;
	@%p19 bra 	$L__BB6_30;
	and.b32  	%r163, %r32, 2147483644;
	neg.s32 	%r160, %r163;
	add.s64 	%rd11, %rd8, 12288;
	add.s64 	%rd78, %rd25, %rd1;
	add.s64 	%rd12, %rd78, 8192;
	add.s64 	%rd80, %rd26, %rd2;
	add.s64 	%rd13, %rd80, 2048;
	mov.u32 	%r159, %r4;
$L__BB6_29:
	.pragma "nounroll";
	mul.wide.s32 	%rd81, %r159, 48;
	add.s64 	%rd82, %rd11, %rd81;
	mul.wide.s32 	%rd83, %r159, 32;
	add.s64 	%rd84, %rd12, %rd83;
	mul.wide.s32 	%rd85, %r159, 8;
	add.s64 	%rd86, %rd13, %rd85;
	ld.global.v4.u32 	{%r97, %r98, %r99, %r100}, [%rd82+-12288];
	ld.global.v4.u32 	{%r101, %r102, %r103, %r104}, [%rd82+-12272];
	st.global.v4.u32 	[%rd84+-8192], {%r97, %r98, %r99, %r100};
	st.global.v4.u32 	[%rd84+-8176], {%r101, %r102, %r103, %r104};
	ld.global.u64 	%rd87, [%rd82+-12256];
	st.global.u64 	[%rd86+-2048], %rd87;
	ld.global.v4.u32 	{%r105, %r106, %r107, %r108}, [%rd82+-6144];
	ld.global.v4.u32 	{%r109, %r110, %r111, %r112}, [%rd82+-6128];
	st.global.v4.u32 	[%rd84+-4096], {%r105, %r106, %r107, %r108};
	st.global.v4.u32 	[%rd84+-4080], {%r109, %r110, %r111, %r112};
	ld.global.u64 	%rd88, [%rd82+-6112];
	st.global.u64 	[%rd86+-1024], %rd88;
	ld.global.v4.u32 	{%r113, %r114, %r115, %r116}, [%rd82];
	ld.global.v4.u32 	{%r117, %r118, %r119, %r120}, [%rd82+16];
	st.global.v4.u32 	[%rd84], {%r113, %r114, %r115, %r116};
	st.global.v4.u32 	[%rd84+16], {%r117, %r118, %r119, %r120};
	ld.global.u64 	%rd89, [%rd82+32];
	st.global.u64 	[%rd86], %rd89;
	ld.global.v4.u32 	{%r121, %r122, %r123, %r124}, [%rd82+6144];
	ld.global.v4.u32 	{%r125, %r126, %r127, %r128}, [%rd82+6160];
	st.global.v4.u32 	[%rd84+4096], {%r121, %r122, %r123, %r124};
	st.global.v4.u32 	[%rd84+4112], {%r125, %r126, %r127, %r128};
	ld.global.u64 	%rd90, [%rd82+6176];
	st.global.u64 	[%rd86+1024], %rd90;
	add.s32 	%r160, %r160, 4;
	add.s32 	%r159, %r159, 512;
	setp.eq.s32 	%p20, %r160, 0;
	@%p20 bra 	$L__BB6_30;
	bra.uni 	$L__BB6_29;
$L__BB6_30:
	setp.eq.s32 	%p21, %r10, 0;
	@%p21 bra 	$L__BB6_35;
	setp.eq.s32 	%p22, %r10, 1;
	@%p22 bra 	$L__BB6_33;
	shl.b32 	%r129, %r163, 7;
	add.s32 	%r130, %r129, %r4;
	mul.wide.s32 	%rd91, %r130, 48;
	add.s64 	%rd92, %rd8, %rd91;
	mul.wide.s32 	%rd93, %r130, 32;
	add.s64 	%rd94, %rd9, %rd93;
	mul.wide.s32 	%rd95, %r130, 8;
	add.s64 	%rd96, %rd10, %rd95;
	ld.global.v4.u32 	{%r131, %r132, %r133, %r134}, [%rd92];
	ld.global.v4.u32 	{%r135, %r136, %r137, %r138}, [%rd92+16];
	st.global.v4.u32 	[%rd94], {%r131, %r132, %r133, %r134};
	st.global.v4.u32 	[%rd94+16], {%r135, %r136, %r137, %r138};
	ld.global.u64 	%rd97, [%rd92+32];
	st.global.u64 	[%rd96], %rd97;
	ld.global.v4.u32 	{%r139, %r140, %r141, %r142}, [%rd92+6144];
	ld.global.v4.u32 	{%r143, %r144, %r145, %r146}, [%rd92+6160];
	st.global.v4.u32 	[%rd94+4096], {%r139, %r140, %r141, %r142};
	st.global.v4.u32 	[%rd94+4112], {%r143, %r144, %r145, %r146};
	ld.global.u64 	%rd98, [%rd92+6176];
	st.global.u64 	[%rd96+1024], %rd98;
	add.s32 	%r163, %r163, 2;
$L__BB6_33:
	and.b32  	%r147, %r32, 1;
	setp.eq.b32 	%p23, %r147, 1;
	not.pred 	%p24, %p23;
	@%p24 bra 	$L__BB6_35;
	shl.b32 	%r148, %r163, 7;
	add.s32 	%r149, %r148, %r4;
	mul.wide.s32 	%rd99, %r149, 48;
	add.s64 	%rd100, %rd8, %rd99;
	mul.wide.s32 	%rd101, %r149, 32;
	add.s64 	%rd102, %rd9, %rd101;
	mul.wide.s32 	%rd103, %r149, 8;
	add.s64 	%rd104, %rd10, %rd103;
	ld.global.v4.u32 	{%r150, %r151, %r152, %r153}, [%rd100];
	ld.global.v4.u32 	{%r154, %r155, %r156, %r157}, [%rd100+16];
	st.global.v4.u32 	[%rd102], {%r150, %r151, %r152, %r153};
	st.global.v4.u32 	[%rd102+16], {%r154, %r155, %r156, %r157};
	ld.global.u64 	%rd105, [%rd100+32];
	st.global.u64 	[%rd104], %rd105;
$L__BB6_35:
	ret;

}
	// .globl	_ZN3cub18CUB_300001_SM_10006detail10radix_sort31DeviceRadixSortSingleTileKernelINS1_5radix10policy_hubIjN4cuda3std3__45tupleIJ8aes_pairmEEEyE10Policy1000ELNS0_9SortOrderE0EjSB_yNS1_21identity_decomposer_tEEEvPKT1_PSG_PKT2_PSK_T3_iiT4_
.visible .entry _ZN3cub18CUB_300001_SM_10006detail10radix_sort31DeviceRadixSortSingleTileKernelINS1_5radix10policy_hubIjN4cuda3std3__45tupleIJ8aes_pairmEEEyE10Policy1000ELNS0_9SortOrderE0EjSB_yNS1_21identity_decomposer_tEEEvPKT1_PSG_PKT2_PSK_T3_iiT4_(
	.param .u64 .ptr .align 1 _ZN3cub18CUB_300001_SM_10006detail10radix_sort31DeviceRadixSortSingleTileKernelINS1_5radix10policy_hubIjN4cuda3std3__45tupleIJ8aes_pairmEEEyE10Policy1000ELNS0_9SortOrderE0EjSB_yNS1_21identity_decomposer_tEEEvPKT1_PSG_PKT2_PSK_T3_iiT4__param_0,
	.param .u64 .ptr .align 1 _ZN3cub18CUB_300001_SM_10006detail10radix_sort31DeviceRadixSortSingleTileKernelINS1_5radix10policy_hubIjN4cuda3std3__45tupleIJ8aes_pairmEEEyE10Policy1000ELNS0_9SortOrderE0EjSB_yNS1_21identity_decomposer_tEEEvPKT1_PSG_PKT2_PSK_T3_iiT4__param_1,
	.param .u64 .ptr .align 1 _ZN3cub18CUB_300001_SM_10006detail10radix_sort31DeviceRadixSortSingleTileKernelINS1_5radix10policy_hubIjN4cuda3std3__45tupleIJ8aes_pairmEEEyE10Policy1000ELNS0_9SortOrderE0EjSB_yNS1_21identity_decomposer_tEEEvPKT1_PSG_PKT2_PSK_T3_iiT4__param_2,
	.param .u64 .ptr .align 1 _ZN3cub18CUB_300001_SM_10006detail10radix_sort31DeviceRadixSortSingleTileKernelINS1_5radix10policy_hubIjN4cuda3std3__45tupleIJ8aes_pairmEEEyE10Policy1000ELNS0_9SortOrderE0EjSB_yNS1_21identity_decomposer_tEEEvPKT1_PSG_PKT2_PSK_T3_iiT4__param_3,
	.param .u64 _ZN3cub18CUB_300001_SM_10006detail10radix_sort31DeviceRadixSortSingleTileKernelINS1_5radix10policy_hubIjN4cuda3std3__45tupleIJ8aes_pairmEEEyE10Policy1000ELNS0_9SortOrderE0EjSB_yNS1_21identity_decomposer_tEEEvPKT1_PSG_PKT2_PSK_T3_iiT4__param_4,
	.param .u32 _ZN3cub18CUB_300001_SM_10006detail10radix_sort31DeviceRadixSortSingleTileKernelINS1_5radix10policy_hubIjN4cuda3std3__45tupleIJ8aes_pairmEEEyE10Policy1000ELNS0_9SortOrderE0EjSB_yNS1_21identity_decomposer_tEEEvPKT1_PSG_PKT2_PSK_T3_iiT4__param_5,
	.param .u32 _ZN3cub18CUB_300001_SM_10006detail10radix_sort31DeviceRadixSortSingleTileKernelINS1_5radix10policy_hubIjN4cuda3std3__45tupleIJ8aes_pairmEEEyE10Policy1000ELNS0_9SortOrderE0EjSB_yNS1_21identity_decomposer_tEEEvPKT1_PSG_PKT2_PSK_T3_iiT4__param_6,
	.param .align 1 .b8 _ZN3cub18CUB_300001_SM_10006detail10radix_sort31DeviceRadixSortSingleTileKernelINS1_5radix10policy_hubIjN4cuda3std3__45tupleIJ8aes_pairmEEEyE10Policy1000ELNS0_9SortOrderE0EjSB_yNS1_21identity_decomposer_tEEEvPKT1_PSG_PKT2_PSK_T3_iiT4__param_7[1]
)
.maxntid 256
.minnctapersm 1
{
	.reg .pred 	%p<19>;
	.reg .b16 	%rs<3>;
	.reg .b32 	%r<289>;
	.reg .b64 	%rd<27>;
	// demoted variable
	.shared .align 16 .b8 _ZZN3cub18CUB_300001_SM_10006detail10radix_sort31DeviceRadixSortSingleTileKernelINS1_5radix10policy_hubIjN4cuda3std3__45tupleIJ8aes_pairmEEEyE10Policy1000ELNS0_9SortOrderE0EjSB_yNS1_21identity_decomposer_tEEEvPKT1_PSG_PKT2_PSK_T3_iiT4_E12temp_storage[33856];
	ld.param.u64 	%rd7, [_ZN3cub18CUB_300001_SM_10006detail10radix_sort31DeviceRadixSortSingleTileKernelINS1_5radix10policy_hubIjN4cuda3std3__45tupleIJ8aes_pairmEEEyE10Policy1000ELNS0_9SortOrderE0EjSB_yNS1_21identity_decomposer_tEEEvPKT1_PSG_PKT2_PSK_T3_iiT4__param_0];
	ld.param.u64 	%rd8, [_ZN3cub18CUB_300001_SM_10006detail10radix_sort31DeviceRadixSortSingleTileKernelINS1_5radix10policy_hubIjN4cuda3std3__45tupleIJ8aes_pairmEEEyE10Policy1000ELNS0_9SortOrderE0EjSB_yNS1_21identity_decomposer_tEEEvPKT1_PSG_PKT2_PSK_T3_iiT4__param_1];
	ld.param.u64 	%rd9, [_ZN3cub18CUB_300001_SM_10006detail10radix_sort31DeviceRadixSortSingleTileKernelINS1_5radix10policy_hubIjN4cuda3std3__45tupleIJ8aes_pairmEEEyE10Policy1000ELNS0_9SortOrderE0EjSB_yNS1_21identity_decomposer_tEEEvPKT1_PSG_PKT2_PSK_T3_iiT4__param_2];
	ld.param.u64 	%rd10, [_ZN3cub18CUB_300001_SM_10006detail10radix_sort31DeviceRadixSortSingleTileKernelINS1_5radix10policy_hubIjN4cuda3std3__45tupleIJ8aes_pairmEEEyE10Policy1000ELNS0_9SortOrderE0EjSB_yNS1_21identity_decomposer_tEEEvPKT1_PSG_PKT2_PSK_T3_iiT4__param_3];
	ld.param.u64 	%rd11, [_ZN3cub18CUB_300001_SM_10006detail10radix_sort31DeviceRadixSortSingleTileKernelINS1_5radix10policy_hubIjN4cuda3std3__45tupleIJ8aes_pairmEEEyE10Policy1000ELNS0_9SortOrderE0EjSB_yNS1_21identity_decomposer_tEEEvPKT1_PSG_PKT2_PSK_T3_iiT4__param_4];
	ld.param.u32 	%r99, [_ZN3cub18CUB_300001_SM_10006detail10radix_sort31DeviceRadixSortSingleTileKernelINS1_5radix10policy_hubIjN4cuda3std3__45tupleIJ8aes_pairmEEEyE10Policy1000ELNS0_9SortOrderE0EjSB_yNS1_21identity_decomposer_tEEEvPKT1_PSG_PKT2_PSK_T3_iiT4__param_5];
	ld.param.u32 	%r100, [_ZN3cub18CUB_300001_SM_10006detail10radix_sort31DeviceRadixSortSingleTileKernelINS1_5radix10policy_hubIjN4cuda3std3__45tupleIJ8aes_pairmEEEyE10Policy1000ELNS0_9SortOrderE0EjSB_yNS1_21identity_decomposer_tEEEvPKT1_PSG_PKT2_PSK_T3_iiT4__param_6];
	cvt.u32.u64 	%r102, %rd11;
	mov.u32 	%r1, %tid.x;
	setp.ge.s32 	%p1, %r1, %r102;
	mov.b32 	%r278, -1;
	@%p1 bra 	$L__BB7_2;
	cvta.to.global.u64 	%rd12, %rd7;
	mul.wide.u32 	%rd13, %r1, 4;
	add.s64 	%rd14, %rd12, %rd13;
	ld.global.u32 	%r278, [%rd14];
$L__BB7_2:
	bar.sync 	0;
	mov.b64 	{%r104, %r105}, %rd11;
	shfl.sync.idx.b32	%r106|%p2, %r104, 0, 31, -1;
	shfl.sync.idx.b32	%r107|%p3, %r105, 0, 31, -1;
	mov.b64 	%rd1, {%r106, %r107};
	setp.ge.s32 	%p4, %r1, %r106;
	mov.b64 	%rd26, 0;
	mov.b32 	%r266, 0;
	mov.u32 	%r267, %r266;
	mov.u32 	%r279, %r266;
	mov.u32 	%r280, %r266;
	mov.u32 	%r281, %r266;
	mov.u32 	%r282, %r266;
	mov.u32 	%r283, %r266;
	mov.u32 	%r284, %r266;
	mov.u32 	%r285, %r266;
	mov.u32 	%r286, %r266;
	@%p4 bra 	$L__BB7_4;
	cvta.to.global.u64 	%rd16, %rd9;
	mul.wide.u32 	%rd17, %r1, 48;
	add.s64 	%rd18, %rd16, %rd17;
	ld.global.v4.u32 	{%r286, %r285, %r284, %r283}, [%rd18];
	ld.global.v4.u32 	{%r282, %r281, %r280, %r279}, [%rd18+16];
	ld.global.u64 	%rd26, [%rd18+32];
	ld.global.v2.u32 	{%r267, %r266}, [%rd18+40];
$L__BB7_4:
	bar.sync 	0;
	shr.u32 	%r24, %r1, 5;
	shl.b32 	%r109, %r1, 2;
	mov.u32 	%r110, _ZZN3cub18CUB_300001_SM_10006detail10radix_sort31DeviceRadixSortSingleTileKernelINS1_5radix10policy_hubIjN4cuda3std3__45tupleIJ8aes_pairmEEEyE10Policy1000ELNS0_9SortOrderE0EjSB_yNS1_21identity_decomposer_tEEEvPKT1_PSG_PKT2_PSK_T3_iiT4_E12temp_storage;
	add.s32 	%r25, %r110, %r109;
	mad.lo.s32 	%r28, %r1, 44, %r25;
	cvt.u64.u32 	%rd4, %r1;
	shl.b32 	%r111, %r1, 7;
	add.s32 	%r29, %r25, %r111;
	shl.b32 	%r112, %r24, 2;
	add.s32 	%r113, %r110, %r112;
	add.s32 	%r30, %r113, 33792;
	add.s32 	%r277, %r99, 6;
	sub.s32 	%r276, %r100, %r99;
$L__BB7_5:
	add.s32 	%r116, %r277, -6;
	min.s32 	%r119, %r276, 6;
	mov.b32 	%r148, 0;
	st.shared.u32 	[%r25], %r148;
	st.shared.u32 	[%r25+1024], %r148;
	st.shared.u32 	[%r25+2048], %r148;
	st.shared.u32 	[%r25+3072], %r148;
	st.shared.u32 	[%r25+4096], %r148;
	st.shared.u32 	[%r25+5120], %r148;
	st.shared.u32 	[%r25+6144], %r148;
	st.shared.u32 	[%r25+7168], %r148;
	st.shared.u32 	[%r25+8192], %r148;
	st.shared.u32 	[%r25+9216], %r148;
	st.shared.u32 	[%r25+10240], %r148;
	st.shared.u32 	[%r25+11264], %r148;
	st.shared.u32 	[%r25+12288], %r148;
	st.shared.u32 	[%r25+13312], %r148;
	st.shared.u32 	[%r25+14336], %r148;
	st.shared.u32 	[%r25+15360], %r148;
	st.shared.u32 	[%r25+16384], %r148;
	st.shared.u32 	[%r25+17408], %r148;
	st.shared.u32 	[%r25+18432], %r148;
	st.shared.u32 	[%r25+19456], %r148;
	st.shared.u32 	[%r25+20480], %r148;
	st.shared.u32 	[%r25+21504], %r148;
	st.shared.u32 	[%r25+22528], %r148;
	st.shared.u32 	[%r25+23552], %r148;
	st.shared.u32 	[%r25+24576], %r148;
	st.shared.u32 	[%r25+25600], %r148;
	st.shared.u32 	[%r25+26624], %r148;
	st.shared.u32 	[%r25+27648], %r148;
	st.shared.u32 	[%r25+28672], %r148;
	st.shared.u32 	[%r25+29696], %r148;
	st.shared.u32 	[%r25+30720], %r148;
	st.shared.u32 	[%r25+31744], %r148;
	st.shared.u32 	[%r25+32768], %r148;
	// begin inline asm
	shr.b32 %r114, %r278, %r116;
	// end inline asm
	// begin inline asm
	bmsk.clamp.b32 %r117, %r148, %r119;
	// end inline asm
	and.b32  	%r151, %r117, %r114;
	shl.b32 	%r152, %r151, 10;
	and.b32  	%r153, %r152, 31744;
	add.s32 	%r154, %r25, %r153;
	shr.u32 	%r155, %r151, 4;
	and.b32  	%r156, %r155, 268435454;
	add.s32 	%r45, %r154, %r156;
	ld.shared.u16 	%rs1, [%r45];
	add.s16 	%rs2, %rs1, 1;
	st.shared.u16 	[%r45], %rs2;
	bar.sync 	0;
	ld.shared.u32 	%r46, [%r29];
	ld.shared.u32 	%r157, [%r29+4];
	ld.shared.u32 	%r158, [%r29+8];
	ld.shared.u32 	%r159, [%r29+12];
	ld.shared.u32 	%r160, [%r29+16];
	ld.shared.u32 	%r161, [%r29+20];
	ld.shared.u32 	%r162, [%r29+24];
	ld.shared.u32 	%r163, [%r29+28];
	ld.shared.u32 	%r164, [%r29+32];
	ld.shared.u32 	%r165, [%r29+36];
	ld.shared.u32 	%r166, [%r29+40];
	ld.shared.u32 	%r167, [%r29+44];
	ld.shared.u32 	%r168, [%r29+48];
	ld.shared.u32 	%r169, [%r29+52];
	ld.shared.u32 	%r170, [%r29+56];
	ld.shared.u32 	%r171, [%r29+60];
	ld.shared.u32 	%r172, [%r29+64];
	ld.shared.u32 	%r173, [%r29+68];
	ld.shared.u32 	%r174, [%r29+72];
	ld.shared.u32 	%r175, [%r29+76];
	ld.shared.u32 	%r176, [%r29+80];
	ld.shared.u32 	%r177, [%r29+84];
	ld.shared.u32 	%r178, [%r29+88];
	ld.shared.u32 	%r179, [%r29+92];
	ld.shared.u32 	%r180, [%r29+96];
	ld.shared.u32 	%r181, [%r29+100];
	ld.shared.u32 	%r182, [%r29+104];
	ld.shared.u32 	%r183, [%r29+108];
	ld.shared.u32 	%r184, [%r29+112];
	ld.shared.u32 	%r185, [%r29+116];
	ld.shared.u32 	%r186, [%r29+120];
	ld.shared.u32 	%r187, [%r29+124];
	ld.shared.u32 	%r188, [%r29+128];
	add.s32 	%r47, %r157, %r46;
	add.s32 	%r48, %r158, %r47;
	add.s32 	%r49, %r159, %r48;
	add.s32 	%r50, %r160, %r49;
	add.s32 	%r51, %r161, %r50;
	add.s32 	%r52, %r162, %r51;
	add.s32 	%r53, %r163, %r52;
	add.s32 	%r54, %r164, %r53;
	add.s32 	%r55, %r165, %r54;
	add.s32 	%r56, %r166, %r55;
	add.s32 	%r57, %r167, %r56;
	add.s32 	%r58, %r168, %r57;
	add.s32 	%r59, %r169, %r58;
	add.s32 	%r60, %r170, %r59;
	add.s32 	%r61, %r171, %r60;
	add.s32 	%r62, %r172, %r61;
	add.s32 	%r63, %r173, %r62;
	add.s32 	%r64, %r174, %r63;
	add.s32 	%r65, %r175, %r64;
	add.s32 	%r66, %r176, %r65;
	add.s32 	%r67, %r177, %r66;
	add.s32 	%r68, %r178, %r67;
	add.s32 	%r69, %r179, %r68;
	add.s32 	%r70, %r180, %r69;
	add.s32 	%r71, %r181, %r70;
	add.s32 	%r72, %r182, %r71;
	add.s32 	%r73, %r183, %r72;
	add.s32 	%r74, %r184, %r73;
	add.s32 	%r75, %r185, %r74;
	add.s32 	%r76, %r186, %r75;
	add.s32 	%r77, %r187, %r76;
	add.s32 	%r125, %r188, %r77;
	// begin inline asm
	mov.u32 %r120, %laneid;
	// end inline asm
	mov.b32 	%r123, 1;
	mov.b32 	%r150, -1;
	// begin inline asm
	{  .reg .u32 r0;  .reg .pred p;  shfl.sync.up.b32 r0|p, %r125, %r123, %r148, %r150;  @p add.u32 r0, r0, %r125;  mov.u32 %r121, r0;}
	// end inline asm
	mov.b32 	%r129, 2;
	// begin inline asm
	{  .reg .u32 r0;  .reg .pred p;  shfl.sync.up.b32 r0|p, %r121, %r129, %r148, %r150;  @p add.u32 r0, r0, %r121;  mov.u32 %r127, r0;}
	// end inline asm
	mov.b32 	%r135, 4;
	// begin inline asm
	{  .reg .u32 r0;  .reg .pred p;  shfl.sync.up.b32 r0|p, %r127, %r135, %r148, %r150;  @p add.u32 r0, r0, %r127;  mov.u32 %r133, r0;}
	// end inline asm
	mov.b32 	%r141, 8;
	// begin inline asm
	{  .reg .u32 r0;  .reg .pred p;  shfl.sync.up.b32 r0|p, %r133, %r141, %r148, %r150;  @p add.u32 r0, r0, %r133;  mov.u32 %r139, r0;}
	// end inline asm
	mov.b32 	%r147, 16;
	// begin inline asm
	{  .reg .u32 r0;  .reg .pred p;  shfl.sync.up.b32 r0|p, %r139, %r147, %r148, %r150;  @p add.u32 r0, r0, %r139;  mov.u32 %r145, r0;}
	// end inline asm
	setp.ne.s32 	%p5, %r120, 31;
	@%p5 bra 	$L__BB7_7;
	st.shared.u32 	[%r30], %r145;
$L__BB7_7:
	sub.s32 	%r189, %r145, %r125;
	setp.gt.u32 	%p6, %r1, 31;
	setp.eq.s32 	%p7, %r24, 7;
	setp.eq.s32 	%p8, %r24, 6;
	setp.eq.s32 	%p9, %r24, 5;
	setp.eq.s32 	%p10, %r24, 4;
	setp.eq.s32 	%p11, %r24, 3;
	setp.eq.s32 	%p12, %r24, 2;
	setp.eq.s32 	%p13, %r24, 1;
	bar.sync 	0;
	ld.shared.v4.u32 	{%r190, %r191, %r192, %r193}, [_ZZN3cub18CUB_300001_SM_10006detail10radix_sort31DeviceRadixSortSingleTileKernelINS1_5radix10policy_hubIjN4cuda3std3__45tupleIJ8aes_pairmEEEyE10Policy1000ELNS0_9SortOrderE0EjSB_yNS1_21identity_decomposer_tEEEvPKT1_PSG_PKT2_PSK_T3_iiT4_E12temp_storage+33792];
	selp.b32 	%r194, %r190, %r287, %p13;
	add.s32 	%r195, %r191, %r190;
	selp.b32 	%r196, %r195, %r194, %p12;
	add.s32 	%r197, %r195, %r192;
	selp.b32 	%r198, %r197, %r196, %p11;
	add.s32 	%r199, %r197, %r193;
	selp.b32 	%r200, %r199, %r198, %p10;
	ld.shared.v4.u32 	{%r201, %r202, %r203, %r204}, [_ZZN3cub18CUB_300001_SM_10006detail10radix_sort31DeviceRadixSortSingleTileKernelINS1_5radix10policy_hubIjN4cuda3std3__45tupleIJ8aes_pairmEEEyE10Policy1000ELNS0_9SortOrderE0EjSB_yNS1_21identity_decomposer_tEEEvPKT1_PSG_PKT2_PSK_T3_iiT4_E12temp_storage+33808];
	add.s32 	%r205, %r199, %r201;
	selp.b32 	%r206, %r205, %r200, %p9;
	add.s32 	%r207, %r205, %r202;
	selp.b32 	%r208, %r207, %r206, %p8;
	add.s32 	%r209, %r207, %r203;
	selp.b32 	%r287, %r209, %r208, %p7;
	add.s32 	%r82, %r209, %r204;
	setp.ne.s32 	%p14, %r120, 0;
	selp.b32 	%r210, %r189, 0, %p14;
	add.s32 	%r211, %r287, %r210;
	or.pred  	%p15, %p6, %p14;
	selp.b32 	%r288, %r211, %r189, %p6;
	@%p15 bra 	$L__BB7_9;
	shl.b32 	%r288, %r82, 16;
	st.shared.u32 	[_ZZN3cub18CUB_300001_SM_10006detail10radix_sort31DeviceRadixSortSingleTileKernelINS1_5radix10policy_hubIjN4cuda3std3__45tupleIJ8aes_pairmEEEyE10Policy1000ELNS0_9SortOrderE0EjSB_yNS1_21identity_decomposer_tEEEvPKT1_PSG_PKT2_PSK_T3_iiT4_E12temp_storage+33832], %r288;
$L__BB7_9:
	setp.eq.s32 	%p16, %r1, 0;
	bar.sync 	0;
	ld.shared.u32 	%r212, [_ZZN3cub18CUB_300001_SM_10006detail10radix_sort31DeviceRadixSortSingleTileKernelINS1_5radix10policy_hubIjN4cuda3std3__45tupleIJ8aes_pairmEEEyE10Policy1000ELNS0_9SortOrderE0EjSB_yNS1_21identity_decomposer_tEEEvPKT1_PSG_PKT2_PSK_T3_iiT4_E12temp_storage+33832];
	selp.b32 	%r213, 0, %r212, %p16;
	add.s32 	%r214, %r288, %r213;
	add.s32 	%r215, %r46, %r214;
	add.s32 	%r216, %r47, %r214;
	add.s32 	%r217, %r48, %r214;
	add.s32 	%r218, %r49, %r214;
	add.s32 	%r219, %r50, %r214;
	add.s32 	%r220, %r51, %r214;
	add.s32 	%r221, %r52, %r214;
	add.s32 	%r222, %r53, %r214;
	add.s32 	%r223, %r54, %r214;
	add.s32 	%r224, %r55, %r214;
	add.s32 	%r225, %r56, %r214;
	add.s32 	%r226, %r57, %r214;
	add.s32 	%r227, %r58, %r214;
	add.s32 	%r228, %r59, %r214;
	add.s32 	%r229, %r60, %r214;
	add.s32 	%r230, %r61, %r214;
	add.s32 	%r231, %r62, %r214;
	add.s32 	%r232, %r63, %r214;
	add.s32 	%r233, %r64, %r214;
	add.s32 	%r234, %r65, %r214;
	add.s32 	%r235, %r66, %r214;
	add.s32 	%r236, %r67, %r214;
	add.s32 	%r237, %r68, %r214;
	add.s32 	%r238, %r69, %r214;
	add.s32 	%r239, %r70, %r214;
	add.s32 	%r240, %r71, %r214;
	add.s32 	%r241, %r72, %r214;
	add.s32 	%r242, %r73, %r214;
	add.s32 	%r243, %r74, %r214;
	add.s32 	%r244, %r75, %r214;
	add.s32 	%r245, %r76, %r214;
	add.s32 	%r246, %r77, %r214;
	st.shared.u32 	[%r29], %r214;
	st.shared.u32 	[%r29+4], %r215;
	st.shared.u32 	[%r29+8], %r216;
	st.shared.u32 	[%r29+12], %r217;
	st.shared.u32 	[%r29+16], %r218;
	st.shared.u32 	[%r29+20], %r219;
	st.shared.u32 	[%r29+24], %r220;
	st.shared.u32 	[%r29+28], %r221;
	st.shared.u32 	[%r29+32], %r222;
	st.shared.u32 	[%r29+36], %r223;
	st.shared.u32 	[%r29+40], %r224;
	st.shared.u32 	[%r29+44], %r225;
	st.shared.u32 	[%r29+48], %r226;
	st.shared.u32 	[%r29+52], %r227;
	st.shared.u32 	[%r29+56], %r228;
	st.shared.u32 	[%r29+60], %r229;
	st.shared.u32 	[%r29+64], %r230;
	st.shared.u32 	[%r29+68], %r231;
	st.shared.u32 	[%r29+72], %r232;
	st.shared.u32 	[%r29+76], %r233;
	st.shared.u32 	[%r29+80], %r234;
	st.shared.u32 	[%r29+84], %r235;
	st.shared.u32 	[%r29+88], %r236;
	st.shared.u32 	[%r29+92], %r237;
	st.shared.u32 	[%r29+96], %r238;
	st.shared.u32 	[%r29+100], %r239;
	st.shared.u32 	[%r29+104], %r240;
	st.shared.u32 	[%r29+108], %r241;
	st.shared.u32 	[%r29+112], %r242;
	st.shared.u32 	[%r29+116], %r243;
	st.shared.u32 	[%r29+120], %r244;
	st.shared.u32 	[%r29+124], %r245;
	st.shared.u32 	[%r29+128], %r246;
	bar.sync 	0;
	cvt.u32.u16 	%r247, %rs1;
	ld.shared.u16 	%r248, [%r45];
	add.s32 	%r86, %r248, %r247;
	bar.sync 	0;
	setp.lt.s32 	%p17, %r277, %r100;
	@%p17 bra 	$L__BB7_13;
	shl.b32 	%r249, %r86, 2;
	mov.u32 	%r250, _ZZN3cub18CUB_300001_SM_10006detail10radix_sort31DeviceRadixSortSingleTileKernelINS1_5radix10policy_hubIjN4cuda3std3__45tupleIJ8aes_pairmEEEyE10Policy1000ELNS0_9SortOrderE0EjSB_yNS1_21identity_decomposer_tEEEvPKT1_PSG_PKT2_PSK_T3_iiT4_E12temp_storage;
	add.s32 	%r251, %r250, %r249;
	st.shared.u32 	[%r251], %r278;
	bar.sync 	0;
	ld.shared.u32 	%r87, [%r25];
	bar.sync 	0;
	mad.lo.s32 	%r252, %r86, 44, %r251;
	st.shared.v4.u32 	[%r252], {%r286, %r285, %r284, %r283};
	st.shared.v4.u32 	[%r252+16], {%r282, %r281, %r280, %r279};
	st.shared.u64 	[%r252+32], %rd26;
	st.shared.v2.u32 	[%r252+40], {%r267, %r266};
	bar.sync 	0;
	setp.gt.u64 	%p18, %rd1, %rd4;
	@%p18 bra 	$L__BB7_11;
	bra.uni 	$L__BB7_12;
$L__BB7_11:
	ld.shared.u64 	%rd19, [%r28+32];
	ld.shared.v4.u32 	{%r253, %r254, %r255, %r256}, [%r28+16];
	ld.shared.v4.u32 	{%r257, %r258, %r259, %r260}, [%r28];
	cvta.to.global.u64 	%rd20, %rd8;
	shl.b64 	%rd21, %rd4, 2;
	add.s64 	%rd22, %rd20, %rd21;
	st.global.u32 	[%rd22], %r87;
	cvta.to.global.u64 	%rd23, %rd10;
	mad.lo.s64 	%rd24, %rd4, 48, %rd23;
	st.global.v4.u32 	[%rd24], {%r257, %r258, %r259, %r260};
	st.global.v4.u32 	[%rd24+16], {%r253, %r254, %r255, %r256};
	st.global.u64 	[%rd24+32], %rd19;
$L__BB7_12:
	ret;
$L__BB7_13:
	shl.b32 	%r261, %r86, 2;
	mov.u32 	%r262, _ZZN3cub18CUB_300001_SM_10006detail10radix_sort31DeviceRadixSortSingleTileKernelINS1_5radix10policy_hubIjN4cuda3std3__45tupleIJ8aes_pairmEEEyE10Policy1000ELNS0_9SortOrderE0EjSB_yNS1_21identity_decomposer_tEEEvPKT1_PSG_PKT2_PSK_T3_iiT4_E12temp_storage;
	add.s32 	%r263, %r262, %r261;
	st.shared.u32 	[%r263], %r278;
	bar.sync 	0;
	ld.shared.u32 	%r278, [%r25];
	bar.sync 	0;
	mad.lo.s32 	%r264, %r86, 44, %r263;
	st.shared.v4.u32 	[%r264], {%r286, %r285, %r284, %r283};
	st.shared.v4.u32 	[%r264+16], {%r282, %r281, %r280, %r279};
	st.shared.u64 	[%r264+32], %rd26;
	st.shared.v2.u32 	[%r264+40], {%r267, %r266};
	bar.sync 	0;
	ld.shared.v4.u32 	{%r286, %r285, %r284, %r283}, [%r28];
	ld.shared.v4.u32 	{%r282, %r281, %r280, %r279}, [%r28+16];
	ld.shared.u64 	%rd26, [%r28+32];
	bar.sync 	0;
	add.s32 	%r277, %r277, 6;
	add.s32 	%r276, %r276, -6;
	bra.uni 	$L__BB7_5;

}
	// .globl	_ZN3cub18CUB_300001_SM_10006detail10radix_sort30DeviceRadixSortHistogramKernelINS1_5radix10policy_hubIjN4cuda3std3__45tupleIJ8aes_pairmEEEyE10Policy1000ELNS0_9SortOrderE0EjyNS1_21identity_decomposer_tEEEvPT2_PKT1_SG_iiT3_
.visible .entry _ZN3cub18CUB_300001_SM_10006detail10radix_sort30DeviceRadixSortHistogramKernelINS1_5radix10policy_hubIjN4cuda3std3__45tupleIJ8aes_pairmEEEyE10Policy1000ELNS0_9SortOrderE0EjyNS1_21identity_decomposer_tEEEvPT2_PKT1_SG_iiT3_(
	.param .u64 .ptr .align 1 _ZN3cub18CUB_300001_SM_10006detail10radix_sort30DeviceRadixSortHistogramKernelINS1_5radix10policy_hubIjN4cuda3std3__45tupleIJ8aes_pairmEEEyE10Policy1000ELNS0_9SortOrderE0EjyNS1_21identity_decomposer_tEEEvPT2_PKT1_SG_iiT3__param_0,
	.param .u64 .ptr .align 1 _ZN3cub18CUB_300001_SM_10006detail10radix_sort30DeviceRadixSortHistogramKernelINS1_5radix10policy_hubIjN4cuda3std3__45tupleIJ8aes_pairmEEEyE10Policy1000ELNS0_9SortOrderE0EjyNS1_21identity_decomposer_tEEEvPT2_PKT1_SG_iiT3__param_1,
	.param .u64 _ZN3cub18CUB_300001_SM_10006detail10radix_sort30DeviceRadixSortHistogramKernelINS1_5radix10policy_hubIjN4cuda3std3__45tupleIJ8aes_pairmEEEyE10Policy1000ELNS0_9SortOrderE0EjyNS1_21identity_decomposer_tEEEvPT2_PKT1_SG_iiT3__param_2,
	.param .u32 _ZN3cub18CUB_300001_SM_10006detail10radix_sort30DeviceRadixSortHistogramKernelINS1_5radix10policy_hubIjN4cuda3std3__45tupleIJ8aes_pairmEEEyE10Policy1000ELNS0_9SortOrderE0EjyNS1_21identity_decomposer_tEEEvPT2_PKT1_SG_iiT3__param_3,
	.param .u32 _ZN3cub18CUB_300001_SM_10006detail10radix_sort30DeviceRadixSortHistogramKernelINS1_5radix10policy_hubIjN4cuda3std3__45tupleIJ8aes_pairmEEEyE10Policy1000ELNS0_9SortOrderE0EjyNS1_21identity_decomposer_tEEEvPT2_PKT1_SG_iiT3__param_4,
	.param .align 1 .b8 _ZN3cub18CUB_300001_SM_10006detail10radix_sort30DeviceRadixSortHistogramKernelINS1_5radix10policy_hubIjN4cuda3std3__45tupleIJ8aes_pairmEEEyE10Policy1000ELNS0_9SortOrderE0EjyNS1_21identity_decomposer_tEEEvPT2_PKT1_SG_iiT3__param_5[1]
)
.maxntid 128
{
	.reg .pred 	%p<91>;
	.reg .b32 	%r<470>;
	.reg .b64 	%rd<137>;
	// demoted variable
	.shared .align 4 .b8 _ZZN3cub18CUB_300001_SM_10006detail10radix_sort30DeviceRadixSortHistogramKernelINS1_5radix10policy_hubIjN4cuda3std3__45tupleIJ8aes_pairmEEEyE10Policy1000ELNS0_9SortOrderE0EjyNS1_21identity_decomposer_tEEEvPT2_PKT1_SG_iiT3_E12temp_storage[4096];
	ld.param.u64 	%rd18, [_ZN3cub18CUB_300001_SM_10006detail10radix_sort30DeviceRadixSortHistogramKernelINS1_5radix10policy_hubIjN4cuda3std3__45tupleIJ8aes_pairmEEEyE10Policy1000ELNS0_9SortOrderE0EjyNS1_21identity_decomposer_tEEEvPT2_PKT1_SG_iiT3__param_0];
	ld.param.u64 	%rd19, [_ZN3cub18CUB_300001_SM_10006detail10radix_sort30DeviceRadixSortHistogramKernelINS1_5radix10policy_hubIjN4cuda3std3__45tupleIJ8aes_pairmEEEyE10Policy1000ELNS0_9SortOrderE0EjyNS1_21identity_decomposer_tEEEvPT2_PKT1_SG_iiT3__param_1];
	ld.param.u64 	%rd17, [_ZN3cub18CUB_300001_SM_10006detail10radix_sort30DeviceRadixSortHistogramKernelINS1_5radix10policy_hubIjN4cuda3std3__45tupleIJ8aes_pairmEEEyE10Policy1000ELNS0_9SortOrderE0EjyNS1_21identity_decomposer_tEEEvPT2_PKT1_SG_iiT3__param_2];
	ld.param.u32 	%r158, [_ZN3cub18CUB_300001_SM_10006detail10radix_sort30DeviceRadixSortHistogramKernelINS1_5radix10policy_hubIjN4cuda3std3__45tupleIJ8aes_pairmEEEyE10Policy1000ELNS0_9SortOrderE0EjyNS1_21identity_decomposer_tEEEvPT2_PKT1_SG_iiT3__param_3];
	ld.param.u32 	%r159, [_ZN3cub18CUB_300001_SM_10006detail10radix_sort30DeviceRadixSortHistogramKernelINS1_5radix10policy_hubIjN4cuda3std3__45tupleIJ8aes_pairmEEEyE10Policy1000ELNS0_9SortOrderE0EjyNS1_21identity_decomposer_tEEEvPT2_PKT1_SG_iiT3__param_4];
	cvta.to.global.u64 	%rd1, %rd19;
	cvta.to.global.u64 	%rd2, %rd18;
	setp.eq.s64 	%p2, %rd17, 0;
	@%p2 bra 	$L__BB8_153;
	sub.s32 	%r160, %r159, %r158;
	add.s32 	%r161, %r160, 7;
	shr.s32 	%r162, %r161, 31;
	shr.u32 	%r163, %r162, 29;
	add.s32 	%r164, %r161, %r163;
	shr.s32 	%r165, %r164, 3;
	mov.u32 	%r166, %tid.x;
	setp.gt.u32 	%p3, %r166, 255;
	setp.lt.s32 	%p4, %r161, 8;
	mov.u32 	%r167, %ctaid.x;
	shl.b32 	%r168, %r167, 11;
	cvt.u64.u32 	%rd3, %r168;
	mov.u32 	%r169, %nctaid.x;
	shl.b32 	%r170, %r169, 11;
	cvt.u64.u32 	%rd4, %r170;
	add.s32 	%r1, %r165, -1;
	and.b32  	%r2, %r165, 15;
	and.b32  	%r3, %r165, 7;
	add.s32 	%r4, %r3, -1;
	and.b32  	%r5, %r165, 3;
	or.pred  	%p1, %p3, %p4;
	shl.b32 	%r171, %r166, 2;
	mov.u32 	%r172, _ZZN3cub18CUB_300001_SM_10006detail10radix_sort30DeviceRadixSortHistogramKernelINS1_5radix10policy_hubIjN4cuda3std3__45tupleIJ8aes_pairmEEEyE10Policy1000ELNS0_9SortOrderE0EjyNS1_21identity_decomposer_tEEEvPT2_PKT1_SG_iiT3_E12temp_storage;
	add.s32 	%r6, %r172, %r171;
	and.b32  	%r7, %r165, 268435440;
	cvt.u64.u32 	%rd5, %r166;
	add.s32 	%r8, %r166, 128;
	add.s32 	%r9, %r166, 256;
	add.s32 	%r10, %r166, 384;
	add.s32 	%r11, %r166, 512;
	add.s32 	%r12, %r166, 640;
	add.s32 	%r13, %r166, 768;
	add.s32 	%r14, %r166, 1280;
	add.s32 	%r15, %r166, 1920;
	and.b32  	%r16, %r165, 268435448;
	and.b32  	%r17, %r165, 1;
	neg.s32 	%r18, %r7;
	add.s32 	%r19, %r6, 8192;
	add.s64 	%rd21, %rd17, -1;
	shr.u64 	%rd22, %rd21, 30;
	add.s64 	%rd23, %rd22, 1;
	min.u64 	%rd6, %rd23, %rd17;
	mov.b64 	%rd135, 0;
$L__BB8_2:
	@%p1 bra 	$L__BB8_30;
	setp.lt.u32 	%p5, %r1, 15;
	mov.b32 	%r423, 0;
	@%p5 bra 	$L__BB8_6;
	mov.u32 	%r420, %r19;
	mov.u32 	%r421, %r18;
$L__BB8_5:
	.pragma "nounroll";
	mov.b32 	%r174, 0;
	st.shared.u32 	[%r420+-8192], %r174;
	st.shared.u32 	[%r420+-7168], %r174;
	st.shared.u32 	[%r420+-6144], %r174;
	st.shared.u32 	[%r420+-5120], %r174;
	st.shared.u32 	[%r420+-4096], %r174;
	st.shared.u32 	[%r420+-3072], %r174;
	st.shared.u32 	[%r420+-2048], %r174;
	st.shared.u32 	[%r420+-1024], %r174;
	st.shared.u32 	[%r420], %r174;
	st.shared.u32 	[%r420+1024], %r174;
	st.shared.u32 	[%r420+2048], %r174;
	st.shared.u32 	[%r420+3072], %r174;
	st.shared.u32 	[%r420+4096], %r174;
	st.shared.u32 	[%r420+5120], %r174;
	st.shared.u32 	[%r420+6144], %r174;
	st.shared.u32 	[%r420+7168], %r174;
	add.s32 	%r421, %r421, 16;
	add.s32 	%r420, %r420, 16384;
	setp.ne.s32 	%p6, %r421, 0;
	mov.u32 	%r423, %r7;
	@%p6 bra 	$L__BB8_5;
$L__BB8_6:
	add.s32 	%r25, %r2, -1;
	setp.eq.s32 	%p7, %r2, 0;
	@%p7 bra 	$L__BB8_16;
	setp.lt.u32 	%p8, %r25, 7;
	@%p8 bra 	$L__BB8_9;
	shl.b32 	%r175, %r423, 10;
	add.s32 	%r176, %r6, %r175;
	mov.b32 	%r177, 0;
	st.shared.u32 	[%r176], %r177;
	st.shared.u32 	[%r176+1024], %r177;
	st.shared.u32 	[%r176+2048], %r177;
	st.shared.u32 	[%r176+3072], %r177;
	st.shared.u32 	[%r176+4096], %r177;
	st.shared.u32 	[%r176+5120], %r177;
	st.shared.u32 	[%r176+6144], %r177;
	st.shared.u32 	[%r176+7168], %r177;
	add.s32 	%r423, %r423, 8;
$L__BB8_9:
	setp.eq.s32 	%p9, %r3, 0;
	@%p9 bra 	$L__BB8_16;
	setp.lt.u32 	%p10, %r4, 3;
	@%p10 bra 	$L__BB8_12;
	shl.b32 	%r178, %r423, 10;
	add.s32 	%r179, %r6, %r178;
	mov.b32 	%r180, 0;
	st.shared.u32 	[%r179], %r180;
	st.shared.u32 	[%r179+1024], %r180;
	st.shared.u32 	[%r179+2048], %r180;
	st.shared.u32 	[%r179+3072], %r180;
	add.s32 	%r423, %r423, 4;
$L__BB8_12:
	setp.eq.s32 	%p11, %r5, 0;
	@%p11 bra 	$L__BB8_16;
	setp.eq.s32 	%p12, %r5, 1;
	shl.b32 	%r181, %r423, 10;
	add.s32 	%r30, %r6, %r181;
	mov.b32 	%r182, 0;
	st.shared.u32 	[%r30], %r182;
	@%p12 bra 	$L__BB8_16;
	setp.eq.s32 	%p13, %r5, 2;
	mov.b32 	%r183, 0;
	st.shared.u32 	[%r30+1024], %r183;
	@%p13 bra 	$L__BB8_16;
	mov.b32 	%r184, 0;
	st.shared.u32 	[%r30+2048], %r184;
$L__BB8_16:
	cvt.u32.u64 	%r185, %rd5;
	setp.gt.u32 	%p14, %r185, 127;
	@%p14 bra 	$L__BB8_30;
	setp.lt.u32 	%p15, %r1, 15;
	mov.b32 	%r427, 0;
	@%p15 bra 	$L__BB8_20;
	mov.b32 	%r425, 0;
$L__BB8_19:
	.pragma "nounroll";
	shl.b32 	%r188, %r425, 10;
	add.s32 	%r189, %r6, %r188;
	mov.b32 	%r190, 0;
	st.shared.u32 	[%r189+512], %r190;
	st.shared.u32 	[%r189+1536], %r190;
	st.shared.u32 	[%r189+2560], %r190;
	st.shared.u32 	[%r189+3584], %r190;
	st.shared.u32 	[%r189+4608], %r190;
	st.shared.u32 	[%r189+5632], %r190;
	st.shared.u32 	[%r189+6656], %r190;
	st.shared.u32 	[%r189+7680], %r190;
	st.shared.u32 	[%r189+8704], %r190;
	st.shared.u32 	[%r189+9728], %r190;
	st.shared.u32 	[%r189+10752], %r190;
	st.shared.u32 	[%r189+11776], %r190;
	st.shared.u32 	[%r189+12800], %r190;
	st.shared.u32 	[%r189+13824], %r190;
	st.shared.u32 	[%r189+14848], %r190;
	st.shared.u32 	[%r189+15872], %r190;
	add.s32 	%r425, %r425, 16;
	setp.ne.s32 	%p16, %r425, %r7;
	mov.u32 	%r427, %r7;
	@%p16 bra 	$L__BB8_19;
$L__BB8_20:
	setp.eq.s32 	%p17, %r2, 0;
	@%p17 bra 	$L__BB8_30;
	setp.lt.u32 	%p18, %r25, 7;
	@%p18 bra 	$L__BB8_23;
	shl.b32 	%r191, %r427, 10;
	add.s32 	%r192, %r6, %r191;
	mov.b32 	%r193, 0;
	st.shared.u32 	[%r192+512], %r193;
	st.shared.u32 	[%r192+1536], %r193;
	st.shared.u32 	[%r192+2560], %r193;
	st.shared.u32 	[%r192+3584], %r193;
	st.shared.u32 	[%r192+4608], %r193;
	st.shared.u32 	[%r192+5632], %r193;
	st.shared.u32 	[%r192+6656], %r193;
	st.shared.u32 	[%r192+7680], %r193;
	add.s32 	%r427, %r427, 8;
$L__BB8_23:
	setp.eq.s32 	%p19, %r3, 0;
	@%p19 bra 	$L__BB8_30;
	setp.lt.u32 	%p20, %r4, 3;
	@%p20 bra 	$L__BB8_26;
	shl.b32 	%r194, %r427, 10;
	add.s32 	%r195, %r6, %r194;
	mov.b32 	%r196, 0;
	st.shared.u32 	[%r195+512], %r196;
	st.shared.u32 	[%r195+1536], %r196;
	st.shared.u32 	[%r195+2560], %r196;
	st.shared.u32 	[%r195+3584], %r196;
	add.s32 	%r427, %r427, 4;
$L__BB8_26:
	setp.eq.s32 	%p21, %r5, 0;
	@%p21 bra 	$L__BB8_30;
	setp.eq.s32 	%p22, %r5, 1;
	shl.b32 	%r197, %r427, 10;
	add.s32 	%r38, %r6, %r197;
	mov.b32 	%r198, 0;
	st.shared.u32 	[%r38+512], %r198;
	@%p22 bra 	$L__BB8_30;
	setp.eq.s32 	%p23, %r5, 2;
	mov.b32 	%r199, 0;
	st.shared.u32 	[%r38+1536], %r199;
	@%p23 bra 	$L__BB8_30;
	mov.b32 	%r200, 0;
	st.shared.u32 	[%r38+2560], %r200;
$L__BB8_30:
	bar.sync 	0;
	bar.sync 	0;
	shl.b64 	%rd8, %rd135, 30;
	sub.s64 	%rd24, %rd17, %rd8;
	min.u64 	%rd9, %rd24, 1073741824;
	setp.le.u64 	%p24, %rd9, %rd3;
	@%p24 bra 	$L__BB8_70;
	mov.u64 	%rd136, %rd3;
$L__BB8_32:
	add.s64 	%rd11, %rd136, %rd8;
	sub.s64 	%rd12, %rd17, %rd11;
	setp.lt.u64 	%p25, %rd12, 2048;
	@%p25 bra 	$L__BB8_34;
	add.s64 	%rd27, %rd11, %rd5;
	shl.b64 	%rd28, %rd27, 2;
	add.s64 	%rd29, %rd1, %rd28;
	ld.global.u32 	%r459, [%rd29];
	ld.global.u32 	%r458, [%rd29+512];
	ld.global.u32 	%r457, [%rd29+1024];
	ld.global.u32 	%r456, [%rd29+1536];
	ld.global.u32 	%r455, [%rd29+2048];
	ld.global.u32 	%r454, [%rd29+2560];
	ld.global.u32 	%r453, [%rd29+3072];
	ld.global.u32 	%r452, [%rd29+3584];
	ld.global.u32 	%r451, [%rd29+4096];
	ld.global.u32 	%r450, [%rd29+4608];
	ld.global.u32 	%r449, [%rd29+5120];
	ld.global.u32 	%r448, [%rd29+5632];
	ld.global.u32 	%r447, [%rd29+6144];
	ld.global.u32 	%r446, [%rd29+6656];
	ld.global.u32 	%r445, [%rd29+7168];
	ld.global.u32 	%r444, [%rd29+7680];
	bra.uni 	$L__BB8_66;
$L__BB8_34:
	cvt.u32.u64 	%r202, %rd5;
	cvt.u32.u64 	%r55, %rd12;
	setp.ge.s32 	%p26, %r202, %r55;
	add.s64 	%rd25, %rd11, %rd5;
	shl.b64 	%rd26, %rd25, 2;
	add.s64 	%rd13, %rd1, %rd26;
	mov.b32 	%r459, -1;
	@%p26 bra 	$L__BB8_36;
	ld.global.u32 	%r459, [%rd13];
$L__BB8_36:
	setp.ge.s32 	%p27, %r8, %r55;
	mov.b32 	%r458, -1;
	@%p27 bra 	$L__BB8_38;
	ld.global.u32 	%r458, [%rd13+512];
$L__BB8_38:
	setp.ge.s32 	%p28, %r9, %r55;
	mov.b32 	%r457, -1;
	@%p28 bra 	$L__BB8_40;
	ld.global.u32 	%r457, [%rd13+1024];
$L__BB8_40:
	setp.ge.s32 	%p29, %r10, %r55;
	mov.b32 	%r456, -1;
	@%p29 bra 	$L__BB8_42;
	ld.global.u32 	%r456, [%rd13+1536];
$L__BB8_42:
	setp.ge.s32 	%p30, %r11, %r55;
	mov.b32 	%r455, -1;
	@%p30 bra 	$L__BB8_44;
	ld.global.u32 	%r455, [%rd13+2048];
$L__BB8_44:
	setp.ge.s32 	%p31, %r12, %r55;
	mov.b32 	%r454, -1;
	@%p31 bra 	$L__BB8_46;
	ld.global.u32 	%r454, [%rd13+2560];
$L__BB8_46:
	setp.ge.s32 	%p32, %r13, %r55;
	mov.b32 	%r453, -1;
	@%p32 bra 	$L__BB8_48;
	ld.global.u32 	%r453, [%rd13+3072];
$L__BB8_48:
	mov.u32 	%r210, %tid.x;
	add.s32 	%r211, %r210, 896;
	setp.ge.s32 	%p33, %r211, %r55;
	mov.b32 	%r452, -1;
	@%p33 bra 	$L__BB8_50;
	ld.global.u32 	%r452, [%rd13+3584];
$L__BB8_50:
	or.b32  	%r214, %r210, 1024;
	setp.ge.s32 	%p34, %r214, %r55;
	mov.b32 	%r451, -1;
	@%p34 bra 	$L__BB8_52;
	ld.global.u32 	%r451, [%rd13+4096];
$L__BB8_52:
	add.s32 	%r217, %r210, 1152;
	setp.ge.s32 	%p35, %r217, %r55;
	mov.b32 	%r450, -1;
	@%p35 bra 	$L__BB8_54;
	ld.global.u32 	%r450, [%rd13+4608];
$L__BB8_54:
	setp.ge.s32 	%p36, %r14, %r55;
	mov.b32 	%r449, -1;
	@%p36 bra 	$L__BB8_56;
	ld.global.u32 	%r449, [%rd13+5120];
$L__BB8_56:
	add.s32 	%r221, %r210, 1408;
	setp.ge.s32 	%p37, %r221, %r55;
	mov.b32 	%r448, -1;
	@%p37 bra 	$L__BB8_58;
	ld.global.u32 	%r448, [%rd13+5632];
$L__BB8_58:
	add.s32 	%r224, %r210, 1536;
	setp.ge.s32 	%p38, %r224, %r55;
	mov.b32 	%r447, -1;
	@%p38 bra 	$L__BB8_60;
	ld.global.u32 	%r447, [%rd13+6144];
$L__BB8_60:
	add.s32 	%r227, %r210, 1664;
	setp.ge.s32 	%p39, %r227, %r55;
	mov.b32 	%r446, -1;
	@%p39 bra 	$L__BB8_62;
	ld.global.u32 	%r446, [%rd13+6656];
$L__BB8_62:
	add.s32 	%r230, %r210, 1792;
	setp.ge.s32 	%p40, %r230, %r55;
	mov.b32 	%r445, -1;
	@%p40 bra 	$L__BB8_64;
	ld.global.u32 	%r445, [%rd13+7168];
$L__BB8_64:
	setp.ge.s32 	%p41, %r15, %r55;
	mov.b32 	%r444, -1;
	@%p41 bra 	$L__BB8_66;
	ld.global.u32 	%r444, [%rd13+7680];
$L__BB8_66:
	setp.le.s32 	%p42, %r159, %r158;
	@%p42 bra 	$L__BB8_69;
	mov.b32 	%r460, 0;
	mov.u32 	%r461, %r158;
$L__BB8_68:
	sub.s32 	%r233, %r159, %r461;
	shl.b32 	%r234, %r460, 10;
	mov.u32 	%r235, _ZZN3cub18CUB_300001_SM_10006detail10radix_sort30DeviceRadixSortHistogramKernelINS1_5radix10policy_hubIjN4cuda3std3__45tupleIJ8aes_pairmEEEyE10Policy1000ELNS0_9SortOrderE0EjyNS1_21identity_decomposer_tEEEvPT2_PKT1_SG_iiT3_E12temp_storage;
	add.s32 	%r236, %r235, %r234;
	min.s32 	%r237, %r233, 8;
	mov.b32 	%r238, -1;
	shl.b32 	%r239, %r238, %r237;
	not.b32 	%r240, %r239;
	shr.u32 	%r241, %r459, %r461;
	and.b32  	%r242, %r241, %r240;
	shl.b32 	%r243, %r242, 2;
	add.s32 	%r244, %r236, %r243;
	atom.shared.add.u32 	%r245, [%r244], 1;
	shr.u32 	%r246, %r458, %r461;
	and.b32  	%r247, %r246, %r240;
	shl.b32 	%r248, %r247, 2;
	add.s32 	%r249, %r236, %r248;
	atom.shared.add.u32 	%r250, [%r249], 1;
	shr.u32 	%r251, %r457, %r461;
	and.b32  	%r252, %r251, %r240;
	shl.b32 	%r253, %r252, 2;
	add.s32 	%r254, %r236, %r253;
	atom.shared.add.u32 	%r255, [%r254], 1;
	shr.u32 	%r256, %r456, %r461;
	and.b32  	%r257, %r256, %r240;
	shl.b32 	%r258, %r257, 2;
	add.s32 	%r259, %r236, %r258;
	atom.shared.add.u32 	%r260, [%r259], 1;
	shr.u32 	%r261, %r455, %r461;
	and.b32  	%r262, %r261, %r240;
	shl.b32 	%r263, %r262, 2;
	add.s32 	%r264, %r236, %r263;
	atom.shared.add.u32 	%r265, [%r264], 1;
	shr.u32 	%r266, %r454, %r461;
	and.b32  	%r267, %r266, %r240;
	shl.b32 	%r268, %r267, 2;
	add.s32 	%r269, %r236, %r268;
	atom.shared.add.u32 	%r270, [%r269], 1;
	shr.u32 	%r271, %r453, %r461;
	and.b32  	%r272, %r271, %r240;
	shl.b32 	%r273, %r272, 2;
	add.s32 	%r274, %r236, %r273;
	atom.shared.add.u32 	%r275, [%r274], 1;
	shr.u32 	%r276, %r452, %r461;
	and.b32  	%r277, %r276, %r240;
	shl.b32 	%r278, %r277, 2;
	add.s32 	%r279, %r236, %r278;
	atom.shared.add.u32 	%r280, [%r279], 1;
	shr.u32 	%r281, %r451, %r461;
	and.b32  	%r282, %r281, %r240;
	shl.b32 	%r283, %r282, 2;
	add.s32 	%r284, %r236, %r283;
	atom.shared.add.u32 	%r285, [%r284], 1;
	shr.u32 	%r286, %r450, %r461;
	and.b32  	%r287, %r286, %r240;
	shl.b32 	%r288, %r287, 2;
	add.s32 	%r289, %r236, %r288;
	atom.shared.add.u32 	%r290, [%r289], 1;
	shr.u32 	%r291, %r449, %r461;
	and.b32  	%r292, %r291, %r240;
	shl.b32 	%r293, %r292, 2;
	add.s32 	%r294, %r236, %r293;
	atom.shared.add.u32 	%r295, [%r294], 1;
	shr.u32 	%r296, %r448, %r461;
	and.b32  	%r297, %r296, %r240;
	shl.b32 	%r298, %r297, 2;
	add.s32 	%r299, %r236, %r298;
	atom.shared.add.u32 	%r300, [%r299], 1;
	shr.u32 	%r301, %r447, %r461;
	and.b32  	%r302, %r301, %r240;
	shl.b32 	%r303, %r302, 2;
	add.s32 	%r304, %r236, %r303;
	atom.shared.add.u32 	%r305, [%r304], 1;
	shr.u32 	%r306, %r446, %r461;
	and.b32  	%r307, %r306, %r240;
	shl.b32 	%r308, %r307, 2;
	add.s32 	%r309, %r236, %r308;
	atom.shared.add.u32 	%r310, [%r309], 1;
	shr.u32 	%r311, %r445, %r461;
	and.b32  	%r312, %r311, %r240;
	shl.b32 	%r313, %r312, 2;
	add.s32 	%r314, %r236, %r313;
	atom.shared.add.u32 	%r315, [%r314], 1;
	shr.u32 	%r316, %r444, %r461;
	and.b32  	%r317, %r316, %r240;
	shl.b32 	%r318, %r317, 2;
	add.s32 	%r319, %r236, %r318;
	atom.shared.add.u32 	%r320, [%r319], 1;
	add.s32 	%r461, %r461, 8;
	add.s32 	%r460, %r460, 1;
	setp.lt.s32 	%p43, %r461, %r159;
	@%p43 bra 	$L__BB8_68;
$L__BB8_69:
	add.s64 	%rd136, %rd136, %rd4;
	setp.lt.u64 	%p44, %rd136, %rd9;
	@%p44 bra 	$L__BB8_32;
$L__BB8_70:
	bar.sync 	0;
	@%p1 bra 	$L__BB8_152;
	setp.lt.u32 	%p45, %r1, 7;
	mov.b32 	%r464, 0;
	@%p45 bra 	$L__BB8_90;
	mov.b32 	%r462, 0;
$L__BB8_73:
	.pragma "nounroll";
	shl.b32 	%r323, %r462, 10;
	add.s32 	%r108, %r6, %r323;
	ld.shared.u32 	%r109, [%r108];
	setp.eq.s32 	%p46, %r109, 0;
	@%p46 bra 	$L__BB8_75;
	cvt.u32.u64 	%r324, %rd5;
	shl.b32 	%r325, %r462, 8;
	add.s32 	%r326, %r325, %r324;
	mul.wide.u32 	%rd30, %r326, 8;
	add.s64 	%rd31, %rd2, %rd30;
	cvt.u64.u32 	%rd32, %r109;
	atom.global.add.u64 	%rd33, [%rd31], %rd32;
$L__BB8_75:
	ld.shared.u32 	%r110, [%r108+1024];
	setp.eq.s32 	%p47, %r110, 0;
	@%p47 bra 	$L__BB8_77;
	cvt.u32.u64 	%r327, %rd5;
	shl.b32 	%r328, %r462, 8;
	add.s32 	%r329, %r328, %r327;
	add.s32 	%r330, %r329, 256;
	mul.wide.u32 	%rd34, %r330, 8;
	add.s64 	%rd35, %rd2, %rd34;
	cvt.u64.u32 	%rd36, %r110;
	atom.global.add.u64 	%rd37, [%rd35], %rd36;
$L__BB8_77:
	ld.shared.u32 	%r111, [%r108+2048];
	setp.eq.s32 	%p48, %r111, 0;
	@%p48 bra 	$L__BB8_79;
	cvt.u32.u64 	%r331, %rd5;
	shl.b32 	%r332, %r462, 8;
	add.s32 	%r333, %r332, %r331;
	add.s32 	%r334, %r333, 512;
	mul.wide.u32 	%rd38, %r334, 8;
	add.s64 	%rd39, %rd2, %rd38;
	cvt.u64.u32 	%rd40, %r111;
	atom.global.add.u64 	%rd41, [%rd39], %rd40;
$L__BB8_79:
	ld.shared.u32 	%r112, [%r108+3072];
	setp.eq.s32 	%p49, %r112, 0;
	@%p49 bra 	$L__BB8_81;
	cvt.u32.u64 	%r335, %rd5;
	shl.b32 	%r336, %r462, 8;
	add.s32 	%r337, %r336, %r335;
	add.s32 	%r338, %r337, 768;
	mul.wide.u32 	%rd42, %r338, 8;
	add.s64 	%rd43, %rd2, %rd42;
	cvt.u64.u32 	%rd44, %r112;
	atom.global.add.u64 	%rd45, [%rd43], %rd44;
$L__BB8_81:
	ld.shared.u32 	%r113, [%r108+4096];
	setp.eq.s32 	%p50, %r113, 0;
	@%p50 bra 	$L__BB8_83;
	cvt.u32.u64 	%r339, %rd5;
	shl.b32 	%r340, %r462, 8;
	add.s32 	%r341, %r340, %r339;
	add.s32 	%r342, %r341, 1024;
	mul.wide.u32 	%rd46, %r342, 8;
	add.s64 	%rd47, %rd2, %rd46;
	cvt.u64.u32 	%rd48, %r113;
	atom.global.add.u64 	%rd49, [%rd47], %rd48;
$L__BB8_83:
	ld.shared.u32 	%r114, [%r108+5120];
	setp.eq.s32 	%p51, %r114, 0;
	@%p51 bra 	$L__BB8_85;
	cvt.u32.u64 	%r343, %rd5;
	shl.b32 	%r344, %r462, 8;
	add.s32 	%r345, %r344, %r343;
	add.s32 	%r346, %r345, 1280;
	mul.wide.u32 	%rd50, %r346, 8;
	add.s64 	%rd51, %rd2, %rd50;
	cvt.u64.u32 	%rd52, %r114;
	atom.global.add.u64 	%rd53, [%rd51], %rd52;
$L__BB8_85:
	ld.shared.u32 	%r115, [%r108+6144];
	setp.eq.s32 	%p52, %r115, 0;
	@%p52 bra 	$L__BB8_87;
	cvt.u32.u64 	%r347, %rd5;
	shl.b32 	%r348, %r462, 8;
	add.s32 	%r349, %r348, %r347;
	add.s32 	%r350, %r349, 1536;
	mul.wide.u32 	%rd54, %r350, 8;
	add.s64 	%rd55, %rd2, %rd54;
	cvt.u64.u32 	%rd56, %r115;
	atom.global.add.u64 	%rd57, [%rd55], %rd56;
$L__BB8_87:
	ld.shared.u32 	%r116, [%r108+7168];
	setp.eq.s32 	%p53, %r116, 0;
	@%p53 bra 	$L__BB8_89;
	cvt.u32.u64 	%r351, %rd5;
	shl.b32 	%r352, %r462, 8;
	add.s32 	%r353, %r352, %r351;
	add.s32 	%r354, %r353, 1792;
	mul.wide.u32 	%rd58, %r354, 8;
	add.s64 	%rd59, %rd2, %rd58;
	cvt.u64.u32 	%rd60, %r116;
	atom.global.add.u64 	%rd61, [%rd59], %rd60;
$L__BB8_89:
	add.s32 	%r462, %r462, 8;
	setp.ne.s32 	%p54, %r462, %r16;
	mov.u32 	%r464, %r16;
	@%p54 bra 	$L__BB8_73;
$L__BB8_90:
	add.s32 	%r119, %r5, -1;
	setp.eq.s32 	%p55, %r3, 0;
	@%p55 bra 	$L__BB8_111;
	setp.lt.u32 	%p56, %r4, 3;
	@%p56 bra 	$L__BB8_101;
	shl.b32 	%r355, %r464, 10;
	add.s32 	%r120, %r6, %r355;
	ld.shared.u32 	%r121, [%r120];
	setp.eq.s32 	%p57, %r121, 0;
	@%p57 bra 	$L__BB8_94;
	cvt.u32.u64 	%r356, %rd5;
	shl.b32 	%r357, %r464, 8;
	add.s32 	%r358, %r357, %r356;
	mul.wide.u32 	%rd62, %r358, 8;
	add.s64 	%rd63, %rd2, %rd62;
	cvt.u64.u32 	%rd64, %r121;
	atom.global.add.u64 	%rd65, [%rd63], %rd64;
$L__BB8_94:
	ld.shared.u32 	%r122, [%r120+1024];
	setp.eq.s32 	%p58, %r122, 0;
	@%p58 bra 	$L__BB8_96;
	cvt.u32.u64 	%r359, %rd5;
	shl.b32 	%r360, %r464, 8;
	add.s32 	%r361, %r360, %r359;
	add.s32 	%r362, %r361, 256;
	mul.wide.u32 	%rd66, %r362, 8;
	add.s64 	%rd67, %rd2, %rd66;
	cvt.u64.u32 	%rd68, %r122;
	atom.global.add.u64 	%rd69, [%rd67], %rd68;
$L__BB8_96:
	ld.shared.u32 	%r123, [%r120+2048];
	setp.eq.s32 	%p59, %r123, 0;
	@%p59 bra 	$L__BB8_98;
	cvt.u32.u64 	%r363, %rd5;
	shl.b32 	%r364, %r464, 8;
	add.s32 	%r365, %r364, %r363;
	add.s32 	%r366, %r365, 512;
	mul.wide.u32 	%rd70, %r366, 8;
	add.s64 	%rd71, %rd2, %rd70;
	cvt.u64.u32 	%rd72, %r123;
	atom.global.add.u64 	%rd73, [%rd71], %rd72;
$L__BB8_98:
	ld.shared.u32 	%r124, [%r120+3072];
	setp.eq.s32 	%p60, %r124, 0;
	@%p60 bra 	$L__BB8_100;
	cvt.u32.u64 	%r367, %rd5;
	shl.b32 	%r368, %r464, 8;
	add.s32 	%r369, %r368, %r367;
	add.s32 	%r370, %r369, 768;
	mul.wide.u32 	%rd74, %r370, 8;
	add.s64 	%rd75, %rd2, %rd74;
	cvt.u64.u32 	%rd76, %r124;
	atom.global.add.u64 	%rd77, [%rd75], %rd76;
$L__BB8_100:
	add.s32 	%r464, %r464, 4;
$L__BB8_101:
	setp.eq.s32 	%p61, %r5, 0;
	@%p61 bra 	$L__BB8_111;
	setp.eq.s32 	%p62, %r119, 0;
	@%p62 bra 	$L__BB8_108;
	shl.b32 	%r371, %r464, 10;
	add.s32 	%r127, %r6, %r371;
	ld.shared.u32 	%r128, [%r127];
	setp.eq.s32 	%p63, %r128, 0;
	@%p63 bra 	$L__BB8_105;
	cvt.u32.u64 	%r372, %rd5;
	shl.b32 	%r373, %r464, 8;
	add.s32 	%r374, %r373, %r372;
	mul.wide.u32 	%rd78, %r374, 8;
	add.s64 	%rd79, %rd2, %rd78;
	cvt.u64.u32 	%rd80, %r128;
	atom.global.add.u64 	%rd81, [%rd79], %rd80;
$L__BB8_105:
	ld.shared.u32 	%r129, [%r127+1024];
	setp.eq.s32 	%p64, %r129, 0;
	@%p64 bra 	$L__BB8_107;
	cvt.u32.u64 	%r375, %rd5;
	shl.b32 	%r376, %r464, 8;
	add.s32 	%r377, %r376, %r375;
	add.s32 	%r378, %r377, 256;
	mul.wide.u32 	%rd82, %r378, 8;
	add.s64 	%rd83, %rd2, %rd82;
	cvt.u64.u32 	%rd84, %r129;
	atom.global.add.u64 	%rd85, [%rd83], %rd84;
$L__BB8_107:
	add.s32 	%r464, %r464, 2;
$L__BB8_108:
	setp.eq.s32 	%p65, %r17, 0;
	@%p65 bra 	$L__BB8_111;
	shl.b32 	%r379, %r464, 10;
	add.s32 	%r380, %r6, %r379;
	ld.shared.u32 	%r132, [%r380];
	setp.eq.s32 	%p66, %r132, 0;
	@%p66 bra 	$L__BB8_111;
	cvt.u32.u64 	%r381, %rd5;
	shl.b32 	%r382, %r464, 8;
	add.s32 	%r383, %r382, %r381;
	mul.wide.u32 	%rd86, %r383, 8;
	add.s64 	%rd87, %rd2, %rd86;
	cvt.u64.u32 	%rd88, %r132;
	atom.global.add.u64 	%rd89, [%rd87], %rd88;
$L__BB8_111:
	cvt.u32.u64 	%r384, %rd5;
	setp.gt.u32 	%p67, %r384, 127;
	@%p67 bra 	$L__BB8_152;
	setp.lt.u32 	%p68, %r1, 7;
	mov.b32 	%r468, 0;
	@%p68 bra 	$L__BB8_131;
	mov.b32 	%r466, 0;
$L__BB8_114:
	.pragma "nounroll";
	shl.b32 	%r388, %r466, 10;
	add.s32 	%r134, %r6, %r388;
	ld.shared.u32 	%r135, [%r134+512];
	setp.eq.s32 	%p69, %r135, 0;
	shl.b32 	%r389, %r466, 8;
	add.s32 	%r390, %r389, %r384;
	mul.wide.u32 	%rd90, %r390, 8;
	add.s64 	%rd15, %rd2, %rd90;
	@%p69 bra 	$L__BB8_116;
	cvt.u64.u32 	%rd91, %r135;
	atom.global.add.u64 	%rd92, [%rd15+1024], %rd91;
$L__BB8_116:
	ld.shared.u32 	%r136, [%r134+1536];
	setp.eq.s32 	%p70, %r136, 0;
	@%p70 bra 	$L__BB8_118;
	cvt.u64.u32 	%rd93, %r136;
	atom.global.add.u64 	%rd94, [%rd15+3072], %rd93;
$L__BB8_118:
	ld.shared.u32 	%r137, [%r134+2560];
	setp.eq.s32 	%p71, %r137, 0;
	@%p71 bra 	$L__BB8_120;
	cvt.u64.u32 	%rd95, %r137;
	atom.global.add.u64 	%rd96, [%rd15+5120], %rd95;
$L__BB8_120:
	ld.shared.u32 	%r138, [%r134+3584];
	setp.eq.s32 	%p72, %r138, 0;
	@%p72 bra 	$L__BB8_122;
	cvt.u64.u32 	%rd97, %r138;
	atom.global.add.u64 	%rd98, [%rd15+7168], %rd97;
$L__BB8_122:
	ld.shared.u32 	%r139, [%r134+4608];
	setp.eq.s32 	%p73, %r139, 0;
	@%p73 bra 	$L__BB8_124;
	cvt.u64.u32 	%rd99, %r139;
	atom.global.add.u64 	%rd100, [%rd15+9216], %rd99;
$L__BB8_124:
	ld.shared.u32 	%r140, [%r134+5632];
	setp.eq.s32 	%p74, %r140, 0;
	@%p74 bra 	$L__BB8_126;
	cvt.u64.u32 	%rd101, %r140;
	atom.global.add.u64 	%rd102, [%rd15+11264], %rd101;
$L__BB8_126:
	ld.shared.u32 	%r141, [%r134+6656];
	setp.eq.s32 	%p75, %r141, 0;
	@%p75 bra 	$L__BB8_128;
	cvt.u64.u32 	%rd103, %r141;
	atom.global.add.u64 	%rd104, [%rd15+13312], %rd103;
$L__BB8_128:
	ld.shared.u32 	%r142, [%r134+7680];
	setp.eq.s32 	%p76, %r142, 0;
	@%p76 bra 	$L__BB8_130;
	cvt.u64.u32 	%rd105, %r142;
	atom.global.add.u64 	%rd106, [%rd15+15360], %rd105;
$L__BB8_130:
	add.s32 	%r466, %r466, 8;
	setp.ne.s32 	%p77, %r466, %r16;
	mov.u32 	%r468, %r16;
	@%p77 bra 	$L__BB8_114;
$L__BB8_131:
	setp.eq.s32 	%p78, %r3, 0;
	@%p78 bra 	$L__BB8_152;
	setp.lt.u32 	%p79, %r4, 3;
	@%p79 bra 	$L__BB8_142;
	shl.b32 	%r391, %r468, 10;
	add.s32 	%r145, %r6, %r391;
	ld.shared.u32 	%r146, [%r145+512];
	setp.eq.s32 	%p80, %r146, 0;
	@%p80 bra 	$L__BB8_135;
	shl.b32 	%r393, %r468, 8;
	add.s32 	%r394, %r393, %r384;
	mul.wide.u32 	%rd107, %r394, 8;
	add.s64 	%rd108, %rd2, %rd107;
	cvt.u64.u32 	%rd109, %r146;
	atom.global.add.u64 	%rd110, [%rd108+1024], %rd109;
$L__BB8_135:
	ld.shared.u32 	%r147, [%r145+1536];
	setp.eq.s32 	%p81, %r147, 0;
	@%p81 bra 	$L__BB8_137;
	shl.b32 	%r396, %r468, 8;
	add.s32 	%r397, %r396, %r384;
	add.s32 	%r398, %r397, 256;
	mul.wide.u32 	%rd111, %r398, 8;
	add.s64 	%rd112, %rd2, %rd111;
	cvt.u64.u32 	%rd113, %r147;
	atom.global.add.u64 	%rd114, [%rd112+1024], %rd113;
$L__BB8_137:
	ld.shared.u32 	%r148, [%r145+2560];
	setp.eq.s32 	%p82, %r148, 0;
	@%p82 bra 	$L__BB8_139;
	shl.b32 	%r400, %r468, 8;
	add.s32 	%r401, %r400, %r384;
	add.s32 	%r402, %r401, 512;
	mul.wide.u32 	%rd115, %r402, 8;
	add.s64 	%rd116, %rd2, %rd115;
	cvt.u64.u32 	%rd117, %r148;
	atom.global.add.u64 	%rd118, [%rd116+1024], %rd117;
$L__BB8_139:
	ld.shared.u32 	%r149, [%r145+3584];
	setp.eq.s32 	%p83, %r149, 0;
	@%p83 bra 	$L__BB8_141;
	shl.b32 	%r404, %r468, 8;
	add.s32 	%r405, %r404, %r384;
	add.s32 	%r406, %r405, 768;
	mul.wide.u32 	%rd119, %r406, 8;
	add.s64 	%rd120, %rd2, %rd119;
	cvt.u64.u32 	%rd121, %r149;
	atom.global.add.u64 	%rd122, [%rd120+1024], %rd121;
$L__BB8_141:
	add.s32 	%r468, %r468, 4;
$L__BB8_142:
	setp.eq.s32 	%p84, %r5, 0;
	@%p84 bra 	$L__BB8_152;
	setp.eq.s32 	%p85, %r119, 0;
	@%p85 bra 	$L__BB8_149;
	shl.b32 	%r407, %r468, 10;
	add.s32 	%r152, %r6, %r407;
	ld.shared.u32 	%r153, [%r152+512];
	setp.eq.s32 	%p86, %r153, 0;
	@%p86 bra 	$L__BB8_146;
	shl.b32 	%r409, %r468, 8;
	add.s32 	%r410, %r409, %r384;
	mul.wide.u32 	%rd123, %r410, 8;
	add.s64 	%rd124, %rd2, %rd123;
	cvt.u64.u32 	%rd125, %r153;
	atom.global.add.u64 	%rd126, [%rd124+1024], %rd125;
$L__BB8_146:
	ld.shared.u32 	%r154, [%r152+1536];
	setp.eq.s32 	%p87, %r154, 0;
	@%p87 bra 	$L__BB8_148;
	shl.b32 	%r412, %r468, 8;
	add.s32 	%r413, %r412, %r384;
	add.s32 	%r414, %r413, 256;
	mul.wide.u32 	%rd127, %r414, 8;
	add.s64 	%rd128, %rd2, %rd127;
	cvt.u64.u32 	%rd129, %r154;
	atom.global.add.u64 	%rd130, [%rd128+1024], %rd129;
$L__BB8_148:
	add.s32 	%r468, %r468, 2;
$L__BB8_149:
	setp.eq.s32 	%p88, %r17, 0;
	@%p88 bra 	$L__BB8_152;
	shl.b32 	%r415, %r468, 10;
	add.s32 	%r416, %r6, %r415;
	ld.shared.u32 	%r157, [%r416+512];
	setp.eq.s32 	%p89, %r157, 0;
	@%p89 bra 	$L__BB8_152;
	shl.b32 	%r418, %r468, 8;
	add.s32 	%r419, %r418, %r384;
	mul.wide.u32 	%rd131, %r419, 8;
	add.s64 	%rd132, %rd2, %rd131;
	cvt.u64.u32 	%rd133, %r157;
	atom.global.add.u64 	%rd134, [%rd132+1024], %rd133;
$L__BB8_152:
	bar.sync 	0;
	add.s64 	%rd135, %rd135, 1;
	setp.ne.s64 	%p90, %rd135, %rd6;
	@%p90 bra 	$L__BB8_2;
$L__BB8_153:
	ret;

}
	// .globl	_ZN3cub18CUB_300001_SM_10006detail10radix_sort33DeviceRadixSortExclusiveSumKernelINS1_5radix10policy_hubIjN4cuda3std3__45tupleIJ8aes_pairmEEEyE10Policy1000EyEEvPT0_
.visible .entry _ZN3cub18CUB_300001_SM_10006detail10radix_sort33DeviceRadixSortExclusiveSumKernelINS1_5radix10policy_hubIjN4cuda3std3__45tupleIJ8aes_pairmEEEyE10Policy1000EyEEvPT0_(
	.param .u64 .ptr .align 1 _ZN3cub18CUB_300001_SM_10006detail10radix_sort33DeviceRadixSortExclusiveSumKernelINS1_5radix10policy_hubIjN4cuda3std3__45tupleIJ8aes_pairmEEEyE10Policy1000EyEEvPT0__param_0
)
{
	.reg .pred 	%p<4>;
	.reg .b32 	%r<28>;
	.reg .b64 	%rd<54>;
	// demoted variable
	.shared .align 16 .b8 _ZZN3cub18CUB_300001_SM_10006detail10radix_sort33DeviceRadixSortExclusiveSumKernelINS1_5radix10policy_hubIjN4cuda3std3__45tupleIJ8aes_pairmEEEyE10Policy1000EyEEvPT0_E12temp_storage[2336];
	ld.param.u64 	%rd5, [_ZN3cub18CUB_300001_SM_10006detail10radix_sort33DeviceRadixSortExclusiveSumKernelINS1_5radix10policy_hubIjN4cuda3std3__45tupleIJ8aes_pairmEEEyE10Policy1000EyEEvPT0__param_0];
	cvta.to.global.u64 	%rd6, %rd5;
	mov.u32 	%r3, %ctaid.x;
	shl.b32 	%r4, %r3, 8;
	mov.u32 	%r1, %tid.x;
	setp.gt.u32 	%p1, %r1, 255;
	add.s32 	%r5, %r4, %r1;
	mul.wide.s32 	%rd7, %r5, 8;
	add.s64 	%rd1, %rd6, %rd7;
	@%p1 bra 	$L__BB9_2;
	ld.global.u64 	%rd53, [%rd1];
$L__BB9_2:
	shr.u32 	%r6, %r1, 3;
	add.s32 	%r7, %r6, %r1;
	shl.b32 	%r8, %r7, 3;
	mov.u32 	%r9, _ZZN3cub18CUB_300001_SM_10006detail10radix_sort33DeviceRadixSortExclusiveSumKernelINS1_5radix10policy_hubIjN4cuda3std3__45tupleIJ8aes_pairmEEEyE10Policy1000EyEEvPT0_E12temp_storage;
	add.s32 	%r10, %r9, %r8;
	add.s32 	%r2, %r10, 16;
	st.shared.u64 	[%r10+16], %rd53;
	bar.sync 	0;
	setp.gt.u32 	%p2, %r1, 31;
	@%p2 bra 	$L__BB9_4;
	mad.lo.s32 	%r27, %r1, 72, %r9;
	ld.shared.u64 	%rd23, [%r27+16];
	ld.shared.u64 	%rd24, [%r27+24];
	ld.shared.u64 	%rd25, [%r27+32];
	ld.shared.u64 	%rd26, [%r27+40];
	ld.shared.u64 	%rd27, [%r27+48];
	ld.shared.u64 	%rd28, [%r27+56];
	ld.shared.u64 	%rd29, [%r27+64];
	ld.shared.u64 	%rd30, [%r27+72];
	add.s64 	%rd31, %rd24, %rd23;
	add.s64 	%rd32, %rd31, %rd25;
	add.s64 	%rd33, %rd32, %rd26;
	add.s64 	%rd34, %rd33, %rd27;
	add.s64 	%rd35, %rd34, %rd28;
	add.s64 	%rd36, %rd35, %rd29;
	add.s64 	%rd10, %rd36, %rd30;
	mov.b32 	%r11, 1;
	mov.b32 	%r24, 0;
	mov.b32 	%r25, -1;
	// begin inline asm
	{  .reg .u64 r0;  .reg .u32 lo;  .reg .u32 hi;  .reg .pred p;  mov.b64 {lo, hi}, %rd10;  shfl.sync.up.b32 lo|p, lo, %r11, %r24, %r25;  shfl.sync.up.b32 hi|p, hi, %r11, %r24, %r25;  mov.b64 r0, {lo, hi};  @p add.u64 r0, r0, %rd10;  mov.u64 %rd8, r0;}
	// end inline asm
	mov.b32 	%r14, 2;
	// begin inline asm
	{  .reg .u64 r0;  .reg .u32 lo;  .reg .u32 hi;  .reg .pred p;  mov.b64 {lo, hi}, %rd8;  shfl.sync.up.b32 lo|p, lo, %r14, %r24, %r25;  shfl.sync.up.b32 hi|p, hi, %r14, %r24, %r25;  mov.b64 r0, {lo, hi};  @p add.u64 r0, r0, %rd8;  mov.u64 %rd11, r0;}
	// end inline asm
	mov.b32 	%r17, 4;
	// begin inline asm
	{  .reg .u64 r0;  .reg .u32 lo;  .reg .u32 hi;  .reg .pred p;  mov.b64 {lo, hi}, %rd11;  shfl.sync.up.b32 lo|p, lo, %r17, %r24, %r25;  shfl.sync.up.b32 hi|p, hi, %r17, %r24, %r25;  mov.b64 r0, {lo, hi};  @p add.u64 r0, r0, %rd11;  mov.u64 %rd14, r0;}
	// end inline asm
	mov.b32 	%r20, 8;
	// begin inline asm
	{  .reg .u64 r0;  .reg .u32 lo;  .reg .u32 hi;  .reg .pred p;  mov.b64 {lo, hi}, %rd14;  shfl.sync.up.b32 lo|p, lo, %r20, %r24, %r25;  shfl.sync.up.b32 hi|p, hi, %r20, %r24, %r25;  mov.b64 r0, {lo, hi};  @p add.u64 r0, r0, %rd14;  mov.u64 %rd17, r0;}
	// end inline asm
	mov.b32 	%r23, 16;
	// begin inline asm
	{  .reg .u64 r0;  .reg .u32 lo;  .reg .u32 hi;  .reg .pred p;  mov.b64 {lo, hi}, %rd17;  shfl.sync.up.b32 lo|p, lo, %r23, %r24, %r25;  shfl.sync.up.b32 hi|p, hi, %r23, %r24, %r25;  mov.b64 r0, {lo, hi};  @p add.u64 r0, r0, %rd17;  mov.u64 %rd20, r0;}
	// end inline asm
	sub.s64 	%rd37, %rd20, %rd10;
	ld.shared.u64 	%rd38, [%r27+16];
	ld.shared.u64 	%rd39, [%r27+24];
	ld.shared.u64 	%rd40, [%r27+32];
	ld.shared.u64 	%rd41, [%r27+40];
	ld.shared.u64 	%rd42, [%r27+48];
	ld.shared.u64 	%rd43, [%r27+56];
	ld.shared.u64 	%rd44, [%r27+64];
	add.s64 	%rd45, %rd38, %rd37;
	add.s64 	%rd46, %rd39, %rd45;
	add.s64 	%rd47, %rd40, %rd46;
	add.s64 	%rd48, %rd41, %rd47;
	add.s64 	%rd49, %rd42, %rd48;
	add.s64 	%rd50, %rd43, %rd49;
	add.s64 	%rd51, %rd44, %rd50;
	st.shared.u64 	[%r27+16], %rd37;
	st.shared.u64 	[%r27+24], %rd45;
	st.shared.u64 	[%r27+32], %rd46;
	st.shared.u64 	[%r27+40], %rd47;
	st.shared.u64 	[%r27+48], %rd48;
	st.shared.u64 	[%r27+56], %rd49;
	st.shared.u64 	[%r27+64], %rd50;
	st.shared.u64 	[%r27+72], %rd51;
$L__BB9_4:
	setp.gt.u32 	%p3, %r1, 255;
	bar.sync 	0;
	@%p3 bra 	$L__BB9_6;
	ld.shared.u64 	%rd52, [%r2];
	st.global.u64 	[%rd1], %rd52;
$L__BB9_6:
	ret;

}
	// .globl	_ZN3cub18CUB_300001_SM_10006detail10radix_sort29DeviceRadixSortOnesweepKernelINS1_5radix10policy_hubIjN4cuda3std3__45tupleIJ8aes_pairmEEEyE10Policy1000ELNS0_9SortOrderE0EjSB_yiiNS1_21identity_decomposer_tEEEvPT5_SH_PT3_PKSI_PT1_PKSM_PT2_PKSQ_T4_iiT6_
.visible .entry _ZN3cub18CUB_300001_SM_10006detail10radix_sort29DeviceRadixSortOnesweepKernelINS1_5radix10policy_hubIjN4cuda3std3__45tupleIJ8aes_pairmEEEyE10Policy1000ELNS0_9SortOrderE0EjSB_yiiNS1_21identity_decomposer_tEEEvPT5_SH_PT3_PKSI_PT1_PKSM_PT2_PKSQ_T4_iiT6_(
	.param .u64 .ptr .align 1 _ZN3cub18CUB_300001_SM_10006detail10radix_sort29DeviceRadixSortOnesweepKernelINS1_5radix10policy_hubIjN4cuda3std3__45tupleIJ8aes_pairmEEEyE10Policy1000ELNS0_9SortOrderE0EjSB_yiiNS1_21identity_decomposer_tEEEvPT5_SH_PT3_PKSI_PT1_PKSM_PT2_PKSQ_T4_iiT6__param_0,
	.param .u64 .ptr .align 1 _ZN3cub18CUB_300001_SM_10006detail10radix_sort29DeviceRadixSortOnesweepKernelINS1_5radix10policy_hubIjN4cuda3std3__45tupleIJ8aes_pairmEEEyE10Policy1000ELNS0_9SortOrderE0EjSB_yiiNS1_21identity_decomposer_tEEEvPT5_SH_PT3_PKSI_PT1_PKSM_PT2_PKSQ_T4_iiT6__param_1,
	.param .u64 .ptr .align 1 _ZN3cub18CUB_300001_SM_10006detail10radix_sort29DeviceRadixSortOnesweepKernelINS1_5radix10policy_hubIjN4cuda3std3__45tupleIJ8aes_pairmEEEyE10Policy1000ELNS0_9SortOrderE0EjSB_yiiNS1_21identity_decomposer_tEEEvPT5_SH_PT3_PKSI_PT1_PKSM_PT2_PKSQ_T4_iiT6__param_2,
	.param .u64 .ptr .align 1 _ZN3cub18CUB_300001_SM_10006detail10radix_sort29DeviceRadixSortOnesweepKernelINS1_5radix10policy_hubIjN4cuda3std3__45tupleIJ8aes_pairmEEEyE10Policy1000ELNS0_9SortOrderE0EjSB_yiiNS1_21identity_decomposer_tEEEvPT5_SH_PT3_PKSI_PT1_PKSM_PT2_PKSQ_T4_iiT6__param_3,
	.param .u64 .ptr .align 1 _ZN3cub18CUB_300001_SM_10006detail10radix_sort29DeviceRadixSortOnesweepKernelINS1_5radix10policy_hubIjN4cuda3std3__45tupleIJ8aes_pairmEEEyE10Policy1000ELNS0_9SortOrderE0EjSB_yiiNS1_21identity_decomposer_tEEEvPT5_SH_PT3_PKSI_PT1_PKSM_PT2_PKSQ_T4_iiT6__param_4,
	.param .u64 .ptr .align 1 _ZN3cub18CUB_300001_SM_10006detail10radix_sort29DeviceRadixSortOnesweepKernelINS1_5radix10policy_hubIjN4cuda3std3__45tupleIJ8aes_pairmEEEyE10Policy1000ELNS0_9SortOrderE0EjSB_yiiNS1_21identity_decomposer_tEEEvPT5_SH_PT3_PKSI_PT1_PKSM_PT2_PKSQ_T4_iiT6__param_5,
	.param .u64 .ptr .align 1 _ZN3cub18CUB_300001_SM_10006detail10radix_sort29DeviceRadixSortOnesweepKernelINS1_5radix10policy_hubIjN4cuda3std3__45tupleIJ8aes_pairmEEEyE10Policy1000ELNS0_9SortOrderE0EjSB_yiiNS1_21identity_decomposer_tEEEvPT5_SH_PT3_PKSI_PT1_PKSM_PT2_PKSQ_T4_iiT6__param_6,
	.param .u64 .ptr .align 1 _ZN3cub18CUB_300001_SM_10006detail10radix_sort29DeviceRadixSortOnesweepKernelINS1_5radix10policy_hubIjN4cuda3std3__45tupleIJ8aes_pairmEEEyE10Policy1000ELNS0_9SortOrderE0EjSB_yiiNS1_21identity_decomposer_tEEEvPT5_SH_PT3_PKSI_PT1_PKSM_PT2_PKSQ_T4_iiT6__param_7,
	.param .u32 _ZN3cub18CUB_300001_SM_10006detail10radix_sort29DeviceRadixSortOnesweepKernelINS1_5radix10policy_hubIjN4cuda3std3__45tupleIJ8aes_pairmEEEyE10Policy1000ELNS0_9SortOrderE0EjSB_yiiNS1_21identity_decomposer_tEEEvPT5_SH_PT3_PKSI_PT1_PKSM_PT2_PKSQ_T4_iiT6__param_8,
	.param .u32 _ZN3cub18CUB_300001_SM_10006detail10radix_sort29DeviceRadixSortOnesweepKernelINS1_5radix10policy_hubIjN4cuda3std3__45tupleIJ8aes_pairmEEEyE10Policy1000ELNS0_9SortOrderE0EjSB_yiiNS1_21identity_decomposer_tEEEvPT5_SH_PT3_PKSI_PT1_PKSM_PT2_PKSQ_T4_iiT6__param_9,
	.param .u32 _ZN3cub18CUB_300001_SM_10006detail10radix_sort29DeviceRadixSortOnesweepKernelINS1_5radix10policy_hubIjN4cuda3std3__45tupleIJ8aes_pairmEEEyE10Policy1000ELNS0_9SortOrderE0EjSB_yiiNS1_21identity_decomposer_tEEEvPT5_SH_PT3_PKSI_PT1_PKSM_PT2_PKSQ_T4_iiT6__param_10,
	.param .align 1 .b8 _ZN3cub18CUB_300001_SM_10006detail10radix_sort29DeviceRadixSortOnesweepKernelINS1_5radix10policy_hubIjN4cuda3std3__45tupleIJ8aes_pairmEEEyE10Policy1000ELNS0_9SortOrderE0EjSB_yiiNS1_21identity_decomposer_tEEEvPT5_SH_PT3_PKSI_PT1_PKSM_PT2_PKSQ_T4_iiT6__param_11[1]
)
.maxntid 384
{
	.reg .pred 	%p<69>;
	.reg .b32 	%r<669>;
	.reg .b64 	%rd<166>;
	// demoted variable
	.shared .align 16 .b8 _ZZN3cub18CUB_300001_SM_10006detail10radix_sort29DeviceRadixSortOnesweepKernelINS1_5radix10policy_hubIjN4cuda3std3__45tupleIJ8aes_pairmEEEyE10Policy1000ELNS0_9SortOrderE0EjSB_yiiNS1_21identity_decomposer_tEEEvPT5_SH_PT3_PKSI_PT1_PKSM_PT2_PKSQ_T4_iiT6_E1s[38912];
	ld.param.u64 	%rd45, [_ZN3cub18CUB_300001_SM_10006detail10radix_sort29DeviceRadixSortOnesweepKernelINS1_5radix10policy_hubIjN4cuda3std3__45tupleIJ8aes_pairmEEEyE10Policy1000ELNS0_9SortOrderE0EjSB_yiiNS1_21identity_decomposer_tEEEvPT5_SH_PT3_PKSI_PT1_PKSM_PT2_PKSQ_T4_iiT6__param_0];
	ld.param.u64 	%rd42, [_ZN3cub18CUB_300001_SM_10006detail10radix_sort29DeviceRadixSortOnesweepKernelINS1_5radix10policy_hubIjN4cuda3std3__45tupleIJ8aes_pairmEEEyE10Policy1000ELNS0_9SortOrderE0EjSB_yiiNS1_21identity_decomposer_tEEEvPT5_SH_PT3_PKSI_PT1_PKSM_PT2_PKSQ_T4_iiT6__param_1];
	ld.param.u64 	%rd46, [_ZN3cub18CUB_300001_SM_10006detail10radix_sort29DeviceRadixSortOnesweepKernelINS1_5radix10policy_hubIjN4cuda3std3__45tupleIJ8aes_pairmEEEyE10Policy1000ELNS0_9SortOrderE0EjSB_yiiNS1_21identity_decomposer_tEEEvPT5_SH_PT3_PKSI_PT1_PKSM_PT2_PKSQ_T4_iiT6__param_4];
	ld.param.u64 	%rd47, [_ZN3cub18CUB_300001_SM_10006detail10radix_sort29DeviceRadixSortOnesweepKernelINS1_5radix10policy_hubIjN4cuda3std3__45tupleIJ8aes_pairmEEEyE10Policy1000ELNS0_9SortOrderE0EjSB_yiiNS1_21identity_decomposer_tEEEvPT5_SH_PT3_PKSI_PT1_PKSM_PT2_PKSQ_T4_iiT6__param_5];
	ld.param.u64 	%rd48, [_ZN3cub18CUB_300001_SM_10006detail10radix_sort29DeviceRadixSortOnesweepKernelINS1_5radix10policy_hubIjN4cuda3std3__45tupleIJ8aes_pairmEEEyE10Policy1000ELNS0_9SortOrderE0EjSB_yiiNS1_21identity_decomposer_tEEEvPT5_SH_PT3_PKSI_PT1_PKSM_PT2_PKSQ_T4_iiT6__param_6];
	ld.param.u64 	%rd49, [_ZN3cub18CUB_300001_SM_10006detail10radix_sort29DeviceRadixSortOnesweepKernelINS1_5radix10policy_hubIjN4cuda3std3__45tupleIJ8aes_pairmEEEyE10Policy1000ELNS0_9SortOrderE0EjSB_yiiNS1_21identity_decomposer_tEEEvPT5_SH_PT3_PKSI_PT1_PKSM_PT2_PKSQ_T4_iiT6__param_7];
	ld.param.u32 	%r204, [_ZN3cub18CUB_300001_SM_10006detail10radix_sort29DeviceRadixSortOnesweepKernelINS1_5radix10policy_hubIjN4cuda3std3__45tupleIJ8aes_pairmEEEyE10Policy1000ELNS0_9SortOrderE0EjSB_yiiNS1_21identity_decomposer_tEEEvPT5_SH_PT3_PKSI_PT1_PKSM_PT2_PKSQ_T4_iiT6__param_8];
	ld.param.u32 	%r205, [_ZN3cub18CUB_300001_SM_10006detail10radix_sort29DeviceRadixSortOnesweepKernelINS1_5radix10policy_hubIjN4cuda3std3__45tupleIJ8aes_pairmEEEyE10Policy1000ELNS0_9SortOrderE0EjSB_yiiNS1_21identity_decomposer_tEEEvPT5_SH_PT3_PKSI_PT1_PKSM_PT2_PKSQ_T4_iiT6__param_9];
	ld.param.u32 	%r206, [_ZN3cub18CUB_300001_SM_10006detail10radix_sort29DeviceRadixSortOnesweepKernelINS1_5radix10policy_hubIjN4cuda3std3__45tupleIJ8aes_pairmEEEyE10Policy1000ELNS0_9SortOrderE0EjSB_yiiNS1_21identity_decomposer_tEEEvPT5_SH_PT3_PKSI_PT1_PKSM_PT2_PKSQ_T4_iiT6__param_10];
	cvta.to.global.u64 	%rd1, %rd48;
	cvta.to.global.u64 	%rd2, %rd49;
	cvta.to.global.u64 	%rd3, %rd46;
	cvta.to.global.u64 	%rd4, %rd45;
	cvta.to.global.u64 	%rd5, %rd47;
	mov.u32 	%r1, %tid.x;
	shr.u32 	%r2, %r1, 5;
	// begin inline asm
	mov.u32 %r207, %laneid;
	// end inline asm
	setp.ne.s32 	%p1, %r1, 0;
	@%p1 bra 	$L__BB10_2;
	cvta.to.global.u64 	%rd50, %rd42;
	atom.global.add.u32 	%r208, [%rd50], 1;
	st.shared.u32 	[_ZZN3cub18CUB_300001_SM_10006detail10radix_sort29DeviceRadixSortOnesweepKernelINS1_5radix10policy_hubIjN4cuda3std3__45tupleIJ8aes_pairmEEEyE10Policy1000ELNS0_9SortOrderE0EjSB_yiiNS1_21identity_decomposer_tEEEvPT5_SH_PT3_PKSI_PT1_PKSM_PT2_PKSQ_T4_iiT6_E1s+36864], %r208;
$L__BB10_2:
	bar.sync 	0;
	ld.shared.u32 	%r4, [_ZZN3cub18CUB_300001_SM_10006detail10radix_sort29DeviceRadixSortOnesweepKernelINS1_5radix10policy_hubIjN4cuda3std3__45tupleIJ8aes_pairmEEEyE10Policy1000ELNS0_9SortOrderE0EjSB_yiiNS1_21identity_decomposer_tEEEvPT5_SH_PT3_PKSI_PT1_PKSM_PT2_PKSQ_T4_iiT6_E1s+36864];
	mul.lo.s32 	%r209, %r4, 768;
	add.s32 	%r5, %r209, 768;
	setp.gt.s32 	%p2, %r5, %r204;
	cvt.s64.s32 	%rd6, %r209;
	@%p2 bra 	$L__BB10_4;
	and.b32  	%r210, %r1, 31;
	shl.b32 	%r211, %r1, 1;
	and.b32  	%r212, %r211, 1984;
	or.b32  	%r213, %r212, %r210;
	cvt.u64.u32 	%rd51, %r213;
	add.s64 	%rd52, %rd51, %rd6;
	shl.b64 	%rd53, %rd52, 2;
	add.s64 	%rd54, %rd5, %rd53;
	ld.global.u32 	%r601, [%rd54];
	ld.global.u32 	%r600, [%rd54+128];
	bra.uni 	$L__BB10_8;
$L__BB10_4:
	cvt.u32.u64 	%r215, %rd6;
	sub.s32 	%r8, %r204, %r215;
	and.b32  	%r216, %r1, 31;
	shl.b32 	%r217, %r1, 1;
	and.b32  	%r218, %r217, 1984;
	or.b32  	%r9, %r218, %r216;
	setp.ge.s32 	%p3, %r9, %r8;
	cvt.u64.u32 	%rd55, %r9;
	add.s64 	%rd56, %rd55, %rd6;
	shl.b64 	%rd57, %rd56, 2;
	add.s64 	%rd7, %rd5, %rd57;
	mov.b32 	%r601, -1;
	@%p3 bra 	$L__BB10_6;
	ld.global.u32 	%r601, [%rd7];
$L__BB10_6:
	add.s32 	%r220, %r9, 32;
	setp.ge.s32 	%p4, %r220, %r8;
	mov.b32 	%r600, -1;
	@%p4 bra 	$L__BB10_8;
	ld.global.u32 	%r600, [%rd7+128];
$L__BB10_8:
	mov.b32 	%r221, -1;
	shl.b32 	%r222, %r221, %r206;
	not.b32 	%r15, %r222;
	shl.b32 	%r223, %r2, 10;
	mov.u32 	%r224, _ZZN3cub18CUB_300001_SM_10006detail10radix_sort29DeviceRadixSortOnesweepKernelINS1_5radix10policy_hubIjN4cuda3std3__45tupleIJ8aes_pairmEEEyE10Policy1000ELNS0_9SortOrderE0EjSB_yiiNS1_21identity_decomposer_tEEEvPT5_SH_PT3_PKSI_PT1_PKSM_PT2_PKSQ_T4_iiT6_E1s;
	add.s32 	%r16, %r224, %r223;
	setp.gt.s32 	%p5, %r207, 255;
	@%p5 bra 	$L__BB10_21;
	max.s32 	%r225, %r207, 224;
	sub.s32 	%r226, %r225, %r207;
	add.s32 	%r227, %r226, 31;
	shr.u32 	%r228, %r227, 5;
	add.s32 	%r17, %r228, 1;
	and.b32  	%r18, %r17, 15;
	setp.lt.u32 	%p6, %r227, 480;
	mov.u32 	%r605, %r207;
	@%p6 bra 	$L__BB10_12;
	and.b32  	%r229, %r17, 268435440;
	neg.s32 	%r603, %r229;
	shl.b32 	%r231, %r207, 2;
	add.s32 	%r232, %r223, %r231;
	add.s32 	%r234, %r232, %r224;
	add.s32 	%r602, %r234, 1024;
	mov.u32 	%r605, %r207;
$L__BB10_11:
	.pragma "nounroll";
	mov.b32 	%r235, 0;
	st.shared.u32 	[%r602+-1024], %r235;
	st.shared.u32 	[%r602+-896], %r235;
	st.shared.u32 	[%r602+-768], %r235;
	st.shared.u32 	[%r602+-640], %r235;
	st.shared.u32 	[%r602+-512], %r235;
	st.shared.u32 	[%r602+-384], %r235;
	st.shared.u32 	[%r602+-256], %r235;
	st.shared.u32 	[%r602+-128], %r235;
	st.shared.u32 	[%r602], %r235;
	st.shared.u32 	[%r602+128], %r235;
	st.shared.u32 	[%r602+256], %r235;
	st.shared.u32 	[%r602+384], %r235;
	st.shared.u32 	[%r602+512], %r235;
	st.shared.u32 	[%r602+640], %r235;
	st.shared.u32 	[%r602+768], %r235;
	st.shared.u32 	[%r602+896], %r235;
	add.s32 	%r605, %r605, 512;
	add.s32 	%r603, %r603, 16;
	add.s32 	%r602, %r602, 2048;
	setp.ne.s32 	%p7, %r603, 0;
	@%p7 bra 	$L__BB10_11;
$L__BB10_12:
	setp.eq.s32 	%p8, %r18, 0;
	@%p8 bra 	$L__BB10_21;
	and.b32  	%r28, %r17, 7;
	setp.lt.u32 	%p9, %r18, 8;
	@%p9 bra 	$L__BB10_15;
	shl.b32 	%r236, %r605, 2;
	add.s32 	%r237, %r16, %r236;
	mov.b32 	%r238, 0;
	st.shared.u32 	[%r237], %r238;
	st.shared.u32 	[%r237+128], %r238;
	st.shared.u32 	[%r237+256], %r238;
	st.shared.u32 	[%r237+384], %r238;
	st.shared.u32 	[%r237+512], %r238;
	st.shared.u32 	[%r237+640], %r238;
	st.shared.u32 	[%r237+768], %r238;
	st.shared.u32 	[%r237+896], %r238;
	add.s32 	%r605, %r605, 256;
$L__BB10_15:
	setp.eq.s32 	%p10, %r28, 0;
	@%p10 bra 	$L__BB10_21;
	and.b32  	%r31, %r17, 3;
	setp.lt.u32 	%p11, %r28, 4;
	@%p11 bra 	$L__BB10_18;
	shl.b32 	%r239, %r605, 2;
	add.s32 	%r240, %r16, %r239;
	mov.b32 	%r241, 0;
	st.shared.u32 	[%r240], %r241;
	st.shared.u32 	[%r240+128], %r241;
	st.shared.u32 	[%r240+256], %r241;
	st.shared.u32 	[%r240+384], %r241;
	add.s32 	%r605, %r605, 128;
$L__BB10_18:
	setp.eq.s32 	%p12, %r31, 0;
	@%p12 bra 	$L__BB10_21;
	shl.b32 	%r243, %r605, 2;
	add.s32 	%r244, %r223, %r243;
	add.s32 	%r609, %r224, %r244;
	neg.s32 	%r608, %r31;
$L__BB10_20:
	.pragma "nounroll";
	mov.b32 	%r246, 0;
	st.shared.u32 	[%r609], %r246;
	add.s32 	%r609, %r609, 128;
	add.s32 	%r608, %r608, 1;
	setp.ne.s32 	%p13, %r608, 0;
	@%p13 bra 	$L__BB10_20;
$L__BB10_21:
	bar.warp.sync 	-1;
	shr.u32 	%r248, %r601, %r205;
	and.b32  	%r40, %r248, %r15;
	shl.b32 	%r249, %r40, 2;
	add.s32 	%r41, %r16, %r249;
	atom.shared.add.u32 	%r250, [%r41], 1;
	shr.u32 	%r251, %r600, %r205;
	and.b32  	%r42, %r251, %r15;
	shl.b32 	%r252, %r42, 2;
	add.s32 	%r43, %r16, %r252;
	atom.shared.add.u32 	%r253, [%r43], 1;
	bar.sync 	0;
	setp.gt.u32 	%p14, %r1, 255;
	shl.b32 	%r254, %r1, 2;
	add.s32 	%r44, %r224, %r254;
	mov.b32 	%r610, 0;
	@%p14 bra 	$L__BB10_23;
	ld.shared.u32 	%r256, [%r44];
	mov.b32 	%r257, 0;
	st.shared.u32 	[%r44], %r257;
	ld.shared.u32 	%r258, [%r44+1024];
	st.shared.u32 	[%r44+1024], %r256;
	add.s32 	%r259, %r258, %r256;
	ld.shared.u32 	%r260, [%r44+2048];
	st.shared.u32 	[%r44+2048], %r259;
	add.s32 	%r261, %r260, %r259;
	ld.shared.u32 	%r262, [%r44+3072];
	st.shared.u32 	[%r44+3072], %r261;
	add.s32 	%r263, %r262, %r261;
	ld.shared.u32 	%r264, [%r44+4096];
	st.shared.u32 	[%r44+4096], %r263;
	add.s32 	%r265, %r264, %r263;
	ld.shared.u32 	%r266, [%r44+5120];
	st.shared.u32 	[%r44+5120], %r265;
	add.s32 	%r267, %r266, %r265;
	ld.shared.u32 	%r268, [%r44+6144];
	st.shared.u32 	[%r44+6144], %r267;
	add.s32 	%r269, %r268, %r267;
	ld.shared.u32 	%r270, [%r44+7168];
	st.shared.u32 	[%r44+7168], %r269;
	add.s32 	%r271, %r270, %r269;
	ld.shared.u32 	%r272, [%r44+8192];
	st.shared.u32 	[%r44+8192], %r271;
	add.s32 	%r273, %r272, %r271;
	ld.shared.u32 	%r274, [%r44+9216];
	st.shared.u32 	[%r44+9216], %r273;
	add.s32 	%r275, %r274, %r273;
	ld.shared.u32 	%r276, [%r44+10240];
	st.shared.u32 	[%r44+10240], %r275;
	add.s32 	%r277, %r276, %r275;
	ld.shared.u32 	%r278, [%r44+11264];
	st.shared.u32 	[%r44+11264], %r277;
	add.s32 	%r610, %r278, %r277;
$L__BB10_23:
	setp.gt.u32 	%p15, %r1, 255;
	shl.b32 	%r279, %r4, 8;
	add.s32 	%r280, %r279, %r1;
	mul.wide.s32 	%rd58, %r280, 4;
	add.s64 	%rd8, %rd4, %rd58;
	@%p15 bra 	$L__BB10_25;
	or.b32  	%r281, %r610, 1073741824;
	st.volatile.global.u32 	[%rd8], %r281;
$L__BB10_25:
	ld.param.u64 	%rd156, [_ZN3cub18CUB_300001_SM_10006detail10radix_sort29DeviceRadixSortOnesweepKernelINS1_5radix10policy_hubIjN4cuda3std3__45tupleIJ8aes_pairmEEEyE10Policy1000ELNS0_9SortOrderE0EjSB_yiiNS1_21identity_decomposer_tEEEvPT5_SH_PT3_PKSI_PT1_PKSM_PT2_PKSQ_T4_iiT6__param_3];
	ld.param.u64 	%rd152, [_ZN3cub18CUB_300001_SM_10006detail10radix_sort29DeviceRadixSortOnesweepKernelINS1_5radix10policy_hubIjN4cuda3std3__45tupleIJ8aes_pairmEEEyE10Policy1000ELNS0_9SortOrderE0EjSB_yiiNS1_21identity_decomposer_tEEEvPT5_SH_PT3_PKSI_PT1_PKSM_PT2_PKSQ_T4_iiT6__param_2];
	setp.lt.u32 	%p16, %r1, 256;
	setp.eq.s32 	%p17, %r610, 768;
	and.pred  	%p18, %p16, %p17;
	selp.u32 	%r282, 1, 0, %p18;
	{ 
	.reg .pred 	%p1; 
	.reg .pred 	%p2; 
	setp.ne.u32 	%p1, %r282, 0; 
	bar.red.or.pred 	%p2, 0, %p1; 
	selp.u32 	%r283, 1, 0, %p2; 
	}
	setp.eq.s32 	%p19, %r283, 0;
	cvt.u64.u32 	%rd9, %r1;
	cvta.to.global.u64 	%rd59, %rd152;
	mul.wide.u32 	%rd60, %r1, 8;
	add.s64 	%rd10, %rd59, %rd60;
	cvta.to.global.u64 	%rd61, %rd156;
	add.s64 	%rd11, %rd61, %rd60;
	@%p19 bra 	$L__BB10_55;
	setp.gt.u32 	%p20, %r1, 255;
	setp.gt.u32 	%p21, %r1, %r40;
	selp.b32 	%r47, 768, 0, %p21;
	shl.b32 	%r284, %r1, 3;
	add.s32 	%r286, %r224, %r284;
	add.s32 	%r48, %r286, 36864;
	@%p20 bra 	$L__BB10_34;
	ld.global.u64 	%rd62, [%rd11];
	cvt.u64.u32 	%rd63, %r47;
	sub.s64 	%rd158, %rd62, %rd63;
	st.shared.u64 	[%r48], %rd158;
	setp.lt.s32 	%p22, %r4, 1;
	mov.u32 	%r614, %r610;
	@%p22 bra 	$L__BB10_33;
	mov.b32 	%r612, -1;
	mov.u32 	%r611, %r4;
	mov.u32 	%r614, %r610;
$L__BB10_29:
	add.s32 	%r52, %r611, -1;
	shl.b32 	%r288, %r52, 8;
	add.s32 	%r289, %r288, %r1;
	mul.wide.s32 	%rd64, %r289, 4;
	add.s64 	%rd13, %rd4, %rd64;
$L__BB10_30:
	membar.cta;
	ld.volatile.global.u32 	%r53, [%rd13];
	setp.eq.s32 	%p23, %r53, 0;
	@%p23 bra 	$L__BB10_30;
	and.b32  	%r290, %r53, 1073741823;
	add.s32 	%r614, %r290, %r614;
	setp.gt.s32 	%p24, %r53, -1;
	vote.sync.ballot.b32 	%r612, %p24, %r612;
	setp.gt.u32 	%p26, %r611, 1;
	and.pred  	%p27, %p24, %p26;
	mov.u32 	%r611, %r52;
	@%p27 bra 	$L__BB10_29;
	ld.shared.u64 	%rd158, [%r48];
$L__BB10_33:
	or.b32  	%r291, %r614, -2147483648;
	st.volatile.global.u32 	[%rd8], %r291;
	sub.s32 	%r292, %r614, %r610;
	cvt.s64.s32 	%rd65, %r292;
	add.s64 	%rd66, %rd158, %rd65;
	st.shared.u64 	[%r48], %rd66;
$L__BB10_34:
	ld.param.u64 	%rd153, [_ZN3cub18CUB_300001_SM_10006detail10radix_sort29DeviceRadixSortOnesweepKernelINS1_5radix10policy_hubIjN4cuda3std3__45tupleIJ8aes_pairmEEEyE10Policy1000ELNS0_9SortOrderE0EjSB_yiiNS1_21identity_decomposer_tEEEvPT5_SH_PT3_PKSI_PT1_PKSM_PT2_PKSQ_T4_iiT6__param_2];
	setp.lt.s32 	%p29, %r5, %r204;
	setp.eq.s64 	%p30, %rd153, 0;
	or.pred  	%p31, %p30, %p29;
	or.pred  	%p32, %p20, %p31;
	@%p32 bra 	$L__BB10_36;
	ld.shared.u64 	%rd67, [%r48];
	cvt.u64.u32 	%rd68, %r47;
	cvt.s64.s32 	%rd69, %r610;
	add.s64 	%rd70, %rd68, %rd69;
	add.s64 	%rd71, %rd70, %rd67;
	st.global.u64 	[%rd10], %rd71;
$L__BB10_36:
	setp.gt.s32 	%p33, %r5, %r204;
	bar.sync 	0;
	shl.b32 	%r293, %r40, 3;
	mov.u32 	%r294, _ZZN3cub18CUB_300001_SM_10006detail10radix_sort29DeviceRadixSortOnesweepKernelINS1_5radix10policy_hubIjN4cuda3std3__45tupleIJ8aes_pairmEEEyE10Policy1000ELNS0_9SortOrderE0EjSB_yiiNS1_21identity_decomposer_tEEEvPT5_SH_PT3_PKSI_PT1_PKSM_PT2_PKSQ_T4_iiT6_E1s;
	add.s32 	%r295, %r294, %r293;
	ld.shared.u64 	%rd16, [%r295+36864];
	@%p33 bra 	$L__BB10_38;
	and.b32  	%r296, %r1, 31;
	shl.b32 	%r297, %r1, 1;
	and.b32  	%r298, %r297, 1984;
	or.b32  	%r299, %r298, %r296;
	cvt.u64.u32 	%rd72, %r299;
	add.s64 	%rd73, %rd16, %rd72;
	shl.b64 	%rd74, %rd73, 2;
	add.s64 	%rd75, %rd3, %rd74;
	st.global.u32 	[%rd75], %r601;
	st.global.u32 	[%rd75+128], %r600;
	bra.uni 	$L__BB10_42;
$L__BB10_38:
	mad.lo.s32 	%r57, %r4, -768, %r204;
	and.b32  	%r300, %r1, 31;
	shl.b32 	%r301, %r1, 1;
	and.b32  	%r302, %r301, 1984;
	or.b32  	%r58, %r302, %r300;
	setp.ge.s32 	%p34, %r58, %r57;
	cvt.u64.u32 	%rd76, %r58;
	add.s64 	%rd77, %rd16, %rd76;
	shl.b64 	%rd78, %rd77, 2;
	add.s64 	%rd17, %rd3, %rd78;
	@%p34 bra 	$L__BB10_40;
	st.global.u32 	[%rd17], %r601;
$L__BB10_40:
	add.s32 	%r303, %r58, 32;
	setp.ge.s32 	%p35, %r303, %r57;
	@%p35 bra 	$L__BB10_42;
	st.global.u32 	[%rd17+128], %r600;
$L__BB10_42:
	setp.gt.s32 	%p36, %r5, %r204;
	@%p36 bra 	$L__BB10_44;
	and.b32  	%r304, %r1, 31;
	shl.b32 	%r305, %r1, 1;
	and.b32  	%r306, %r305, 1984;
	or.b32  	%r307, %r306, %r304;
	cvt.u64.u32 	%rd79, %r307;
	mul.lo.s32 	%r308, %r4, 768;
	cvt.s64.s32 	%rd80, %r308;
	add.s64 	%rd81, %rd79, %rd80;
	mad.lo.s64 	%rd82, %rd81, 48, %rd2;
	ld.global.v4.u32 	{%r638, %r637, %r636, %r635}, [%rd82];
	ld.global.v4.u32 	{%r634, %r633, %r632, %r631}, [%rd82+16];
	ld.global.u64 	%rd161, [%rd82+32];
	ld.global.v4.u32 	{%r630, %r629, %r628, %r627}, [%rd82+1536];
	ld.global.v4.u32 	{%r626, %r625, %r624, %r623}, [%rd82+1552];
	ld.global.u64 	%rd160, [%rd82+1568];
	bra.uni 	$L__BB10_48;
$L__BB10_44:
	cvt.u32.u64 	%r310, %rd6;
	sub.s32 	%r75, %r204, %r310;
	and.b32  	%r311, %r1, 31;
	shl.b32 	%r312, %r1, 1;
	and.b32  	%r313, %r312, 1984;
	or.b32  	%r76, %r313, %r311;
	setp.ge.s32 	%p37, %r76, %r75;
	mov.b32 	%r631, 0;
	mov.b64 	%rd161, 0;
	mov.u32 	%r632, %r631;
	mov.u32 	%r633, %r631;
	mov.u32 	%r634, %r631;
	mov.u32 	%r635, %r631;
	mov.u32 	%r636, %r631;
	mov.u32 	%r637, %r631;
	mov.u32 	%r638, %r631;
	@%p37 bra 	$L__BB10_46;
	cvt.u64.u32 	%rd84, %r76;
	add.s64 	%rd85, %rd84, %rd6;
	mad.lo.s64 	%rd86, %rd85, 48, %rd2;
	ld.global.v4.u32 	{%r638, %r637, %r636, %r635}, [%rd86];
	ld.global.v4.u32 	{%r634, %r633, %r632, %r631}, [%rd86+16];
	ld.global.u64 	%rd161, [%rd86+32];
$L__BB10_46:
	add.s32 	%r315, %r76, 32;
	setp.ge.s32 	%p38, %r315, %r75;
	mov.b32 	%r623, 0;
	mov.b64 	%rd160, 0;
	mov.u32 	%r624, %r623;
	mov.u32 	%r625, %r623;
	mov.u32 	%r626, %r623;
	mov.u32 	%r627, %r623;
	mov.u32 	%r628, %r623;
	mov.u32 	%r629, %r623;
	mov.u32 	%r630, %r623;
	@%p38 bra 	$L__BB10_48;
	shl.b32 	%r316, %r1, 1;
	and.b32  	%r317, %r316, 1984;
	and.b32  	%r318, %r1, 31;
	or.b32  	%r319, %r317, %r318;
	cvt.u64.u32 	%rd88, %r319;
	mul.lo.s32 	%r320, %r4, 768;
	cvt.s64.s32 	%rd89, %r320;
	add.s64 	%rd90, %rd88, %rd89;
	mad.lo.s64 	%rd91, %rd90, 48, %rd2;
	ld.global.v4.u32 	{%r630, %r629, %r628, %r627}, [%rd91+1536];
	ld.global.v4.u32 	{%r626, %r625, %r624, %r623}, [%rd91+1552];
	ld.global.u64 	%rd160, [%rd91+1568];
$L__BB10_48:
	@%p36 bra 	$L__BB10_50;
	and.b32  	%r321, %r1, 31;
	shl.b32 	%r322, %r1, 1;
	and.b32  	%r323, %r322, 1984;
	or.b32  	%r324, %r323, %r321;
	cvt.u64.u32 	%rd92, %r324;
	add.s64 	%rd93, %rd16, %rd92;
	mad.lo.s64 	%rd94, %rd93, 48, %rd1;
	st.global.v4.u32 	[%rd94], {%r638, %r637, %r636, %r635};
	st.global.v4.u32 	[%rd94+16], {%r634, %r633, %r632, %r631};
	st.global.u64 	[%rd94+32], %rd161;
	st.global.v4.u32 	[%rd94+1536], {%r630, %r629, %r628, %r627};
	st.global.v4.u32 	[%rd94+1552], {%r626, %r625, %r624, %r623};
	st.global.u64 	[%rd94+1568], %rd160;
	bra.uni 	$L__BB10_54;
$L__BB10_50:
	mad.lo.s32 	%r117, %r4, -768, %r204;
	and.b32  	%r325, %r1, 31;
	shl.b32 	%r326, %r1, 1;
	and.b32  	%r327, %r326, 1984;
	or.b32  	%r118, %r327, %r325;
	setp.ge.s32 	%p40, %r118, %r117;
	cvt.u64.u32 	%rd95, %r118;
	add.s64 	%rd96, %rd16, %rd95;
	mad.lo.s64 	%rd25, %rd96, 48, %rd1;
	@%p40 bra 	$L__BB10_52;
	st.global.v4.u32 	[%rd25], {%r638, %r637, %r636, %r635};
	st.global.v4.u32 	[%rd25+16], {%r634, %r633, %r632, %r631};
	st.global.u64 	[%rd25+32], %rd161;
$L__BB10_52:
	add.s32 	%r328, %r118, 32;
	setp.ge.s32 	%p41, %r328, %r117;
	@%p41 bra 	$L__BB10_54;
	st.global.v4.u32 	[%rd25+1536], {%r630, %r629, %r628, %r627};
	st.global.v4.u32 	[%rd25+1552], {%r626, %r625, %r624, %r623};
	st.global.u64 	[%rd25+1568], %rd160;
$L__BB10_54:
	// begin inline asm
	exit;
	// end inline asm
$L__BB10_55:
	mul.hi.u32 	%r329, %r1, 357913942;
	add.s32 	%r330, %r329, %r1;
	shl.b32 	%r331, %r330, 2;
	mov.u32 	%r332, _ZZN3cub18CUB_300001_SM_10006detail10radix_sort29DeviceRadixSortOnesweepKernelINS1_5radix10policy_hubIjN4cuda3std3__45tupleIJ8aes_pairmEEEyE10Policy1000ELNS0_9SortOrderE0EjSB_yiiNS1_21identity_decomposer_tEEEvPT5_SH_PT3_PKSI_PT1_PKSM_PT2_PKSQ_T4_iiT6_E1s;
	add.s32 	%r333, %r332, %r331;
	add.s32 	%r119, %r333, 13328;
	st.shared.u32 	[%r333+13328], %r610;
	bar.sync 	0;
	setp.gt.u32 	%p42, %r1, 31;
	@%p42 bra 	$L__BB10_57;
	mov.u32 	%r364, _ZZN3cub18CUB_300001_SM_10006detail10radix_sort29DeviceRadixSortOnesweepKernelINS1_5radix10policy_hubIjN4cuda3std3__45tupleIJ8aes_pairmEEEyE10Policy1000ELNS0_9SortOrderE0EjSB_yiiNS1_21identity_decomposer_tEEEvPT5_SH_PT3_PKSI_PT1_PKSM_PT2_PKSQ_T4_iiT6_E1s;
	mad.lo.s32 	%r365, %r1, 52, %r364;
	ld.shared.u32 	%r366, [%r365+13328];
	ld.shared.u32 	%r367, [%r365+13332];
	ld.shared.u32 	%r368, [%r365+13336];
	ld.shared.u32 	%r369, [%r365+13340];
	ld.shared.u32 	%r370, [%r365+13344];
	ld.shared.u32 	%r371, [%r365+13348];
	ld.shared.u32 	%r372, [%r365+13352];
	ld.shared.u32 	%r373, [%r365+13356];
	ld.shared.u32 	%r374, [%r365+13360];
	ld.shared.u32 	%r375, [%r365+13364];
	ld.shared.u32 	%r376, [%r365+13368];
	ld.shared.u32 	%r377, [%r365+13372];
	add.s32 	%r378, %r367, %r366;
	add.s32 	%r379, %r378, %r368;
	add.s32 	%r380, %r379, %r369;
	add.s32 	%r381, %r380, %r370;
	add.s32 	%r382, %r381, %r371;
	add.s32 	%r383, %r382, %r372;
	add.s32 	%r384, %r383, %r373;
	add.s32 	%r385, %r384, %r374;
	add.s32 	%r386, %r385, %r375;
	add.s32 	%r387, %r386, %r376;
	add.s32 	%r338, %r387, %r377;
	mov.b32 	%r336, 1;
	mov.b32 	%r361, 0;
	mov.b32 	%r363, -1;
	// begin inline asm
	{  .reg .s32 r0;  .reg .pred p;  shfl.sync.up.b32 r0|p, %r338, %r336, %r361, %r363;  @p add.s32 r0, r0, %r338;  mov.s32 %r334, r0;}
	// end inline asm
	mov.b32 	%r342, 2;
	// begin inline asm
	{  .reg .s32 r0;  .reg .pred p;  shfl.sync.up.b32 r0|p, %r334, %r342, %r361, %r363;  @p add.s32 r0, r0, %r334;  mov.s32 %r340, r0;}
	// end inline asm
	mov.b32 	%r348, 4;
	// begin inline asm
	{  .reg .s32 r0;  .reg .pred p;  shfl.sync.up.b32 r0|p, %r340, %r348, %r361, %r363;  @p add.s32 r0, r0, %r340;  mov.s32 %r346, r0;}
	// end inline asm
	mov.b32 	%r354, 8;
	// begin inline asm
	{  .reg .s32 r0;  .reg .pred p;  shfl.sync.up.b32 r0|p, %r346, %r354, %r361, %r363;  @p add.s32 r0, r0, %r346;  mov.s32 %r352, r0;}
	// end inline asm
	mov.b32 	%r360, 16;
	// begin inline asm
	{  .reg .s32 r0;  .reg .pred p;  shfl.sync.up.b32 r0|p, %r352, %r360, %r361, %r363;  @p add.s32 r0, r0, %r352;  mov.s32 %r358, r0;}
	// end inline asm
	sub.s32 	%r388, %r358, %r338;
	add.s32 	%r389, %r366, %r388;
	add.s32 	%r390, %r367, %r389;
	add.s32 	%r391, %r368, %r390;
	add.s32 	%r392, %r369, %r391;
	add.s32 	%r393, %r370, %r392;
	add.s32 	%r394, %r371, %r393;
	add.s32 	%r395, %r372, %r394;
	add.s32 	%r396, %r373, %r395;
	add.s32 	%r397, %r374, %r396;
	add.s32 	%r398, %r375, %r397;
	add.s32 	%r399, %r376, %r398;
	st.shared.u32 	[%r365+13328], %r388;
	st.shared.u32 	[%r365+13332], %r389;
	st.shared.u32 	[%r365+13336], %r390;
	st.shared.u32 	[%r365+13340], %r391;
	st.shared.u32 	[%r365+13344], %r392;
	st.shared.u32 	[%r365+13348], %r393;
	st.shared.u32 	[%r365+13352], %r394;
	st.shared.u32 	[%r365+13356], %r395;
	st.shared.u32 	[%r365+13360], %r396;
	st.shared.u32 	[%r365+13364], %r397;
	st.shared.u32 	[%r365+13368], %r398;
	st.shared.u32 	[%r365+13372], %r399;
$L__BB10_57:
	setp.gt.u32 	%p43, %r1, 255;
	bar.sync 	0;
	ld.shared.s32 	%rd27, [%r119];
	@%p43 bra 	$L__BB10_59;
	cvt.u32.u64 	%r400, %rd27;
	ld.shared.u32 	%r402, [%r44];
	add.s32 	%r403, %r402, %r400;
	st.shared.u32 	[%r44], %r403;
	ld.shared.u32 	%r404, [%r44+1024];
	add.s32 	%r405, %r404, %r400;
	st.shared.u32 	[%r44+1024], %r405;
	ld.shared.u32 	%r406, [%r44+2048];
	add.s32 	%r407, %r406, %r400;
	st.shared.u32 	[%r44+2048], %r407;
	ld.shared.u32 	%r408, [%r44+3072];
	add.s32 	%r409, %r408, %r400;
	st.shared.u32 	[%r44+3072], %r409;
	ld.shared.u32 	%r410, [%r44+4096];
	add.s32 	%r411, %r410, %r400;
	st.shared.u32 	[%r44+4096], %r411;
	ld.shared.u32 	%r412, [%r44+5120];
	add.s32 	%r413, %r412, %r400;
	st.shared.u32 	[%r44+5120], %r413;
	ld.shared.u32 	%r414, [%r44+6144];
	add.s32 	%r415, %r414, %r400;
	st.shared.u32 	[%r44+6144], %r415;
	ld.shared.u32 	%r416, [%r44+7168];
	add.s32 	%r417, %r416, %r400;
	st.shared.u32 	[%r44+7168], %r417;
	ld.shared.u32 	%r418, [%r44+8192];
	add.s32 	%r419, %r418, %r400;
	st.shared.u32 	[%r44+8192], %r419;
	ld.shared.u32 	%r420, [%r44+9216];
	add.s32 	%r421, %r420, %r400;
	st.shared.u32 	[%r44+9216], %r421;
	ld.shared.u32 	%r422, [%r44+10240];
	add.s32 	%r423, %r422, %r400;
	st.shared.u32 	[%r44+10240], %r423;
	ld.shared.u32 	%r424, [%r44+11264];
	add.s32 	%r425, %r424, %r400;
	st.shared.u32 	[%r44+11264], %r425;
$L__BB10_59:
	bar.sync 	0;
	// begin inline asm
	mov.u32 %r426, %lanemask_le;
	// end inline asm
	mov.b32 	%r429, 1;
	// begin inline asm
	{
    .reg .pred p;
    and.b32 %r427, %r40, %r429;    setp.ne.u32 p, %r427, 0;
    vote.ballot.sync.b32 %r427, p, 0xffffffff;
    @!p not.b32 %r427, %r427;
}

	// end inline asm
	mov.b32 	%r432, 2;
	// begin inline asm
	{
    .reg .pred p;
    and.b32 %r430, %r40, %r432;    setp.ne.u32 p, %r430, 0;
    vote.ballot.sync.b32 %r430, p, 0xffffffff;
    @!p not.b32 %r430, %r430;
}

	// end inline asm
	and.b32  	%r452, %r430, %r427;
	mov.b32 	%r435, 4;
	// begin inline asm
	{
    .reg .pred p;
    and.b32 %r433, %r40, %r435;    setp.ne.u32 p, %r433, 0;
    vote.ballot.sync.b32 %r433, p, 0xffffffff;
    @!p not.b32 %r433, %r433;
}

	// end inline asm
	and.b32  	%r453, %r433, %r452;
	mov.b32 	%r438, 8;
	// begin inline asm
	{
    .reg .pred p;
    and.b32 %r436, %r40, %r438;    setp.ne.u32 p, %r436, 0;
    vote.ballot.sync.b32 %r436, p, 0xffffffff;
    @!p not.b32 %r436, %r436;
}

	// end inline asm
	and.b32  	%r454, %r436, %r453;
	mov.b32 	%r441, 16;
	// begin inline asm
	{
    .reg .pred p;
    and.b32 %r439, %r40, %r441;    setp.ne.u32 p, %r439, 0;
    vote.ballot.sync.b32 %r439, p, 0xffffffff;
    @!p not.b32 %r439, %r439;
}

	// end inline asm
	and.b32  	%r455, %r439, %r454;
	mov.b32 	%r444, 32;
	// begin inline asm
	{
    .reg .pred p;
    and.b32 %r442, %r40, %r444;    setp.ne.u32 p, %r442, 0;
    vote.ballot.sync.b32 %r442, p, 0xffffffff;
    @!p not.b32 %r442, %r442;
}

	// end inline asm
	and.b32  	%r456, %r442, %r455;
	mov.b32 	%r447, 64;
	// begin inline asm
	{
    .reg .pred p;
    and.b32 %r445, %r40, %r447;    setp.ne.u32 p, %r445, 0;
    vote.ballot.sync.b32 %r445, p, 0xffffffff;
    @!p not.b32 %r445, %r445;
}

	// end inline asm
	and.b32  	%r457, %r445, %r456;
	mov.b32 	%r450, 128;
	// begin inline asm
	{
    .reg .pred p;
    and.b32 %r448, %r40, %r450;    setp.ne.u32 p, %r448, 0;
    vote.ballot.sync.b32 %r448, p, 0xffffffff;
    @!p not.b32 %r448, %r448;
}

	// end inline asm
	and.b32  	%r458, %r448, %r457;
	clz.b32 	%r459, %r458;
	sub.s32 	%r121, 31, %r459;
	and.b32  	%r460, %r426, %r458;
	popc.b32 	%r122, %r460;
	setp.ne.s32 	%p44, %r207, %r121;
	mov.b32 	%r639, 0;
	@%p44 bra 	$L__BB10_61;
	atom.shared.add.u32 	%r639, [%r41], %r122;
$L__BB10_61:
	shfl.sync.idx.b32	%r486|%p45, %r639, %r121, 31, -1;
	add.s32 	%r125, %r122, %r486;
	mov.b32 	%r463, 1;
	// begin inline asm
	{
    .reg .pred p;
    and.b32 %r461, %r42, %r463;    setp.ne.u32 p, %r461, 0;
    vote.ballot.sync.b32 %r461, p, 0xffffffff;
    @!p not.b32 %r461, %r461;
}

	// end inline asm
	mov.b32 	%r466, 2;
	// begin inline asm
	{
    .reg .pred p;
    and.b32 %r464, %r42, %r466;    setp.ne.u32 p, %r464, 0;
    vote.ballot.sync.b32 %r464, p, 0xffffffff;
    @!p not.b32 %r464, %r464;
}

	// end inline asm
	and.b32  	%r487, %r464, %r461;
	mov.b32 	%r469, 4;
	// begin inline asm
	{
    .reg .pred p;
    and.b32 %r467, %r42, %r469;    setp.ne.u32 p, %r467, 0;
    vote.ballot.sync.b32 %r467, p, 0xffffffff;
    @!p not.b32 %r467, %r467;
}

	// end inline asm
	and.b32  	%r488, %r467, %r487;
	mov.b32 	%r472, 8;
	// begin inline asm
	{
    .reg .pred p;
    and.b32 %r470, %r42, %r472;    setp.ne.u32 p, %r470, 0;
    vote.ballot.sync.b32 %r470, p, 0xffffffff;
    @!p not.b32 %r470, %r470;
}

	// end inline asm
	and.b32  	%r489, %r470, %r488;
	mov.b32 	%r475, 16;
	// begin inline asm
	{
    .reg .pred p;
    and.b32 %r473, %r42, %r475;    setp.ne.u32 p, %r473, 0;
    vote.ballot.sync.b32 %r473, p, 0xffffffff;
    @!p not.b32 %r473, %r473;
}

	// end inline asm
	and.b32  	%r490, %r473, %r489;
	mov.b32 	%r478, 32;
	// begin inline asm
	{
    .reg .pred p;
    and.b32 %r476, %r42, %r478;    setp.ne.u32 p, %r476, 0;
    vote.ballot.sync.b32 %r476, p, 0xffffffff;
    @!p not.b32 %r476, %r476;
}

	// end inline asm
	and.b32  	%r491, %r476, %r490;
	mov.b32 	%r481, 64;
	// begin inline asm
	{
    .reg .pred p;
    and.b32 %r479, %r42, %r481;    setp.ne.u32 p, %r479, 0;
    vote.ballot.sync.b32 %r479, p, 0xffffffff;
    @!p not.b32 %r479, %r479;
}

	// end inline asm
	and.b32  	%r492, %r479, %r491;
	mov.b32 	%r484, 128;
	// begin inline asm
	{
    .reg .pred p;
    and.b32 %r482, %r42, %r484;    setp.ne.u32 p, %r482, 0;
    vote.ballot.sync.b32 %r482, p, 0xffffffff;
    @!p not.b32 %r482, %r482;
}

	// end inline asm
	and.b32  	%r493, %r482, %r492;
	clz.b32 	%r494, %r493;
	sub.s32 	%r126, 31, %r494;
	and.b32  	%r495, %r426, %r493;
	popc.b32 	%r127, %r495;
	setp.ne.s32 	%p46, %r207, %r126;
	mov.b32 	%r640, 0;
	@%p46 bra 	$L__BB10_63;
	atom.shared.add.u32 	%r640, [%r43], %r127;
$L__BB10_63:
	setp.gt.u32 	%p47, %r1, 255;
	shfl.sync.idx.b32	%r496|%p48, %r640, %r126, 31, -1;
	add.s32 	%r130, %r127, %r496;
	bar.sync 	0;
	shl.b32 	%r497, %r125, 2;
	mov.u32 	%r498, _ZZN3cub18CUB_300001_SM_10006detail10radix_sort29DeviceRadixSortOnesweepKernelINS1_5radix10policy_hubIjN4cuda3std3__45tupleIJ8aes_pairmEEEyE10Policy1000ELNS0_9SortOrderE0EjSB_yiiNS1_21identity_decomposer_tEEEvPT5_SH_PT3_PKSI_PT1_PKSM_PT2_PKSQ_T4_iiT6_E1s;
	add.s32 	%r131, %r498, %r497;
	st.shared.u32 	[%r131+-4], %r601;
	shl.b32 	%r499, %r130, 2;
	add.s32 	%r132, %r498, %r499;
	st.shared.u32 	[%r132+-4], %r600;
	shl.b32 	%r500, %r1, 3;
	add.s32 	%r501, %r498, %r500;
	add.s32 	%r133, %r501, 36864;
	@%p47 bra 	$L__BB10_71;
	ld.param.u64 	%rd157, [_ZN3cub18CUB_300001_SM_10006detail10radix_sort29DeviceRadixSortOnesweepKernelINS1_5radix10policy_hubIjN4cuda3std3__45tupleIJ8aes_pairmEEEyE10Policy1000ELNS0_9SortOrderE0EjSB_yiiNS1_21identity_decomposer_tEEEvPT5_SH_PT3_PKSI_PT1_PKSM_PT2_PKSQ_T4_iiT6__param_3];
	cvta.to.global.u64 	%rd97, %rd157;
	shl.b64 	%rd98, %rd9, 3;
	add.s64 	%rd99, %rd97, %rd98;
	ld.global.u64 	%rd100, [%rd99];
	sub.s64 	%rd162, %rd100, %rd27;
	st.shared.u64 	[%r133], %rd162;
	setp.lt.s32 	%p49, %r4, 1;
	mov.u32 	%r644, %r610;
	@%p49 bra 	$L__BB10_70;
	mov.b32 	%r642, -1;
	mov.u32 	%r641, %r4;
	mov.u32 	%r644, %r610;
$L__BB10_66:
	add.s32 	%r137, %r641, -1;
	shl.b32 	%r503, %r137, 8;
	add.s32 	%r504, %r503, %r1;
	mul.wide.s32 	%rd101, %r504, 4;
	add.s64 	%rd29, %rd4, %rd101;
$L__BB10_67:
	membar.cta;
	ld.volatile.global.u32 	%r138, [%rd29];
	setp.eq.s32 	%p50, %r138, 0;
	@%p50 bra 	$L__BB10_67;
	and.b32  	%r505, %r138, 1073741823;
	add.s32 	%r644, %r505, %r644;
	setp.gt.s32 	%p51, %r138, -1;
	vote.sync.ballot.b32 	%r642, %p51, %r642;
	setp.gt.u32 	%p53, %r641, 1;
	and.pred  	%p54, %p51, %p53;
	mov.u32 	%r641, %r137;
	@%p54 bra 	$L__BB10_66;
	ld.shared.u64 	%rd162, [%r133];
$L__BB10_70:
	or.b32  	%r506, %r644, -2147483648;
	st.volatile.global.u32 	[%rd8], %r506;
	sub.s32 	%r507, %r644, %r610;
	cvt.s64.s32 	%rd102, %r507;
	add.s64 	%rd103, %rd162, %rd102;
	st.shared.u64 	[%r133], %rd103;
$L__BB10_71:
	ld.param.u64 	%rd154, [_ZN3cub18CUB_300001_SM_10006detail10radix_sort29DeviceRadixSortOnesweepKernelINS1_5radix10policy_hubIjN4cuda3std3__45tupleIJ8aes_pairmEEEyE10Policy1000ELNS0_9SortOrderE0EjSB_yiiNS1_21identity_decomposer_tEEEvPT5_SH_PT3_PKSI_PT1_PKSM_PT2_PKSQ_T4_iiT6__param_2];
	setp.gt.u32 	%p55, %r1, 255;
	setp.lt.s32 	%p56, %r5, %r204;
	setp.eq.s64 	%p57, %rd154, 0;
	or.pred  	%p58, %p57, %p56;
	or.pred  	%p59, %p55, %p58;
	@%p59 bra 	$L__BB10_73;
	ld.param.u64 	%rd155, [_ZN3cub18CUB_300001_SM_10006detail10radix_sort29DeviceRadixSortOnesweepKernelINS1_5radix10policy_hubIjN4cuda3std3__45tupleIJ8aes_pairmEEEyE10Policy1000ELNS0_9SortOrderE0EjSB_yiiNS1_21identity_decomposer_tEEEvPT5_SH_PT3_PKSI_PT1_PKSM_PT2_PKSQ_T4_iiT6__param_2];
	ld.shared.u64 	%rd104, [%r133];
	cvt.s64.s32 	%rd105, %r610;
	add.s64 	%rd106, %rd27, %rd105;
	add.s64 	%rd107, %rd106, %rd104;
	cvta.to.global.u64 	%rd108, %rd155;
	shl.b64 	%rd109, %rd9, 3;
	add.s64 	%rd110, %rd108, %rd109;
	st.global.u64 	[%rd110], %rd107;
$L__BB10_73:
	setp.gt.s32 	%p60, %r5, %r204;
	bar.sync 	0;
	@%p60 bra 	$L__BB10_75;
	ld.shared.u32 	%r508, [%r44];
	shr.u32 	%r509, %r508, %r205;
	and.b32  	%r510, %r509, %r15;
	shl.b32 	%r511, %r510, 3;
	add.s32 	%r513, %r498, 36864;
	add.s32 	%r514, %r513, %r511;
	ld.shared.u64 	%rd111, [%r514];
	add.s64 	%rd112, %rd111, %rd9;
	shl.b64 	%rd113, %rd112, 2;
	add.s64 	%rd114, %rd3, %rd113;
	st.global.u32 	[%rd114], %r508;
	bar.warp.sync 	-1;
	ld.shared.u32 	%r515, [%r44+1536];
	shr.u32 	%r516, %r515, %r205;
	and.b32  	%r517, %r516, %r15;
	shl.b32 	%r518, %r517, 3;
	add.s32 	%r519, %r513, %r518;
	ld.shared.u64 	%rd115, [%r519];
	add.s64 	%rd116, %rd115, %rd9;
	shl.b64 	%rd117, %rd116, 2;
	add.s64 	%rd118, %rd3, %rd117;
	st.global.u32 	[%rd118+1536], %r515;
	bar.warp.sync 	-1;
	bra.uni 	$L__BB10_80;
$L__BB10_75:
	mad.lo.s32 	%r142, %r4, -768, %r204;
	setp.ge.s32 	%p61, %r1, %r142;
	@%p61 bra 	$L__BB10_77;
	ld.shared.u32 	%r520, [%r44];
	shr.u32 	%r521, %r520, %r205;
	and.b32  	%r522, %r521, %r15;
	shl.b32 	%r523, %r522, 3;
	add.s32 	%r525, %r498, %r523;
	ld.shared.u64 	%rd119, [%r525+36864];
	add.s64 	%rd120, %rd119, %rd9;
	shl.b64 	%rd121, %rd120, 2;
	add.s64 	%rd122, %rd3, %rd121;
	st.global.u32 	[%rd122], %r520;
$L__BB10_77:
	bar.warp.sync 	-1;
	add.s32 	%r526, %r1, 384;
	setp.ge.s32 	%p62, %r526, %r142;
	@%p62 bra 	$L__BB10_79;
	ld.shared.u32 	%r527, [%r44+1536];
	shr.u32 	%r528, %r527, %r205;
	and.b32  	%r529, %r528, %r15;
	shl.b32 	%r530, %r529, 3;
	add.s32 	%r532, %r498, %r530;
	ld.shared.u64 	%rd123, [%r532+36864];
	add.s64 	%rd124, %rd123, %rd9;
	shl.b64 	%rd125, %rd124, 2;
	add.s64 	%rd126, %rd3, %rd125;
	st.global.u32 	[%rd126+1536], %r527;
$L__BB10_79:
	bar.warp.sync 	-1;
$L__BB10_80:
	mul.lo.s32 	%r533, %r4, 768;
	cvt.s64.s32 	%rd32, %r533;
	setp.gt.s32 	%p63, %r5, %r204;
	ld.shared.u32 	%r534, [%r44];
	shr.u32 	%r535, %r534, %r205;
	and.b32  	%r143, %r535, %r15;
	ld.shared.u32 	%r536, [%r44+1536];
	shr.u32 	%r537, %r536, %r205;
	and.b32  	%r144, %r537, %r15;
	@%p63 bra 	$L__BB10_82;
	and.b32  	%r538, %r1, 31;
	shl.b32 	%r539, %r1, 1;
	and.b32  	%r540, %r539, 1984;
	or.b32  	%r541, %r540, %r538;
	cvt.u64.u32 	%rd127, %r541;
	add.s64 	%rd128, %rd127, %rd32;
	mad.lo.s64 	%rd129, %rd128, 48, %rd2;
	ld.global.v4.u32 	{%r657, %r656, %r655, %r654}, [%rd129];
	ld.global.v4.u32 	{%r653, %r658, %r659, %r660}, [%rd129+16];
	ld.global.u64 	%rd164, [%rd129+32];
	ld.global.v4.u32 	{%r661, %r662, %r663, %r664}, [%rd129+1536];
	ld.global.v4.u32 	{%r665, %r666, %r667, %r668}, [%rd129+1552];
	ld.global.u64 	%rd165, [%rd129+1568];
	bra.uni 	$L__BB10_86;
$L__BB10_82:
	cvt.u32.u64 	%r543, %rd32;
	sub.s32 	%r161, %r204, %r543;
	and.b32  	%r544, %r1, 31;
	shl.b32 	%r545, %r1, 1;
	and.b32  	%r546, %r545, 1984;
	or.b32  	%r162, %r546, %r544;
	setp.ge.s32 	%p64, %r162, %r161;
	mov.b64 	%rd164, 0;
	mov.b32 	%r653, 0;
	mov.u32 	%r654, %r653;
	mov.u32 	%r655, %r653;
	mov.u32 	%r656, %r653;
	mov.u32 	%r657, %r653;
	mov.u32 	%r658, %r653;
	mov.u32 	%r659, %r653;
	mov.u32 	%r660, %r653;
	@%p64 bra 	$L__BB10_84;
	cvt.u64.u32 	%rd131, %r162;
	add.s64 	%rd132, %rd131, %rd32;
	mad.lo.s64 	%rd133, %rd132, 48, %rd2;
	ld.global.v4.u32 	{%r657, %r656, %r655, %r654}, [%rd133];
	ld.global.v4.u32 	{%r653, %r658, %r659, %r660}, [%rd133+16];
	ld.global.u64 	%rd164, [%rd133+32];
$L__BB10_84:
	add.s32 	%r548, %r162, 32;
	setp.ge.s32 	%p65, %r548, %r161;
	mov.b64 	%rd165, 0;
	mov.b32 	%r661, 0;
	mov.u32 	%r662, %r661;
	mov.u32 	%r663, %r661;
	mov.u32 	%r664, %r661;
	mov.u32 	%r665, %r661;
	mov.u32 	%r666, %r661;
	mov.u32 	%r667, %r661;
	mov.u32 	%r668, %r661;
	@%p65 bra 	$L__BB10_86;
	cvt.u64.u32 	%rd135, %r162;
	add.s64 	%rd136, %rd135, %rd32;
	mad.lo.s64 	%rd137, %rd136, 48, %rd2;
	ld.global.v4.u32 	{%r661, %r662, %r663, %r664}, [%rd137+1536];
	ld.global.v4.u32 	{%r665, %r666, %r667, %r668}, [%rd137+1552];
	ld.global.u64 	%rd165, [%rd137+1568];
$L__BB10_86:
	setp.gt.s32 	%p66, %r5, %r204;
	bar.sync 	0;
	mad.lo.s32 	%r549, %r125, 44, %r131;
	st.shared.v4.u32 	[%r549+-48], {%r657, %r656, %r655, %r654};
	st.shared.v4.u32 	[%r549+-32], {%r653, %r658, %r659, %r660};
	st.shared.u64 	[%r549+-16], %rd164;
	mad.lo.s32 	%r550, %r130, 44, %r132;
	st.shared.v4.u32 	[%r550+-48], {%r661, %r662, %r663, %r664};
	st.shared.v4.u32 	[%r550+-32], {%r665, %r666, %r667, %r668};
	st.shared.u64 	[%r550+-16], %rd165;
	bar.sync 	0;
	@%p66 bra 	$L__BB10_88;
	mad.lo.s32 	%r551, %r1, 44, %r44;
	ld.shared.v4.u32 	{%r552, %r553, %r554, %r555}, [%r551];
	ld.shared.v4.u32 	{%r556, %r557, %r558, %r559}, [%r551+16];
	ld.shared.u64 	%rd138, [%r551+32];
	shl.b32 	%r560, %r143, 3;
	add.s32 	%r562, %r498, 36864;
	add.s32 	%r563, %r562, %r560;
	ld.shared.u64 	%rd139, [%r563];
	add.s64 	%rd140, %rd139, %rd9;
	mad.lo.s64 	%rd141, %rd140, 48, %rd1;
	st.global.v4.u32 	[%rd141], {%r552, %r553, %r554, %r555};
	st.global.v4.u32 	[%rd141+16], {%r556, %r557, %r558, %r559};
	st.global.u64 	[%rd141+32], %rd138;
	bar.warp.sync 	-1;
	ld.shared.v4.u32 	{%r564, %r565, %r566, %r567}, [%r551+18432];
	ld.shared.v4.u32 	{%r568, %r569, %r570, %r571}, [%r551+18448];
	ld.shared.u64 	%rd142, [%r551+18464];
	shl.b32 	%r572, %r144, 3;
	add.s32 	%r573, %r562, %r572;
	ld.shared.u64 	%rd143, [%r573];
	add.s64 	%rd144, %rd143, %rd9;
	mad.lo.s64 	%rd145, %rd144, 48, %rd1;
	st.global.v4.u32 	[%rd145+18432], {%r564, %r565, %r566, %r567};
	st.global.v4.u32 	[%rd145+18448], {%r568, %r569, %r570, %r571};
	st.global.u64 	[%rd145+18464], %rd142;
	bar.warp.sync 	-1;
	bra.uni 	$L__BB10_93;
$L__BB10_88:
	mad.lo.s32 	%r203, %r4, -768, %r204;
	shl.b32 	%r574, %r143, 3;
	add.s32 	%r576, %r498, %r574;
	ld.shared.u64 	%rd40, [%r576+36864];
	setp.ge.s32 	%p67, %r1, %r203;
	@%p67 bra 	$L__BB10_90;
	mad.lo.s32 	%r577, %r1, 44, %r44;
	ld.shared.u64 	%rd146, [%r577+32];
	ld.shared.v4.u32 	{%r578, %r579, %r580, %r581}, [%r577+16];
	ld.shared.v4.u32 	{%r582, %r583, %r584, %r585}, [%r577];
	add.s64 	%rd147, %rd40, %rd9;
	mad.lo.s64 	%rd148, %rd147, 48, %rd1;
	st.global.v4.u32 	[%rd148], {%r582, %r583, %r584, %r585};
	st.global.v4.u32 	[%rd148+16], {%r578, %r579, %r580, %r581};
	st.global.u64 	[%rd148+32], %rd146;
$L__BB10_90:
	bar.warp.sync 	-1;
	shl.b32 	%r586, %r144, 3;
	add.s32 	%r588, %r498, %r586;
	ld.shared.u64 	%rd149, [%r588+36864];
	add.s64 	%rd41, %rd149, %rd9;
	add.s32 	%r589, %r1, 384;
	setp.ge.s32 	%p68, %r589, %r203;
	@%p68 bra 	$L__BB10_92;
	mad.lo.s32 	%r590, %r1, 44, %r44;
	ld.shared.u64 	%rd150, [%r590+18464];
	ld.shared.v4.u32 	{%r591, %r592, %r593, %r594}, [%r590+18448];
	ld.shared.v4.u32 	{%r595, %r596, %r597, %r598}, [%r590+18432];
	mad.lo.s64 	%rd151, %rd41, 48, %rd1;
	st.global.v4.u32 	[%rd151+18432], {%r595, %r596, %r597, %r598};
	st.global.v4.u32 	[%rd151+18448], {%r591, %r592, %r593, %r594};
	st.global.u64 	[%rd151+18464], %rd150;
$L__BB10_92:
	bar.warp.sync 	-1;
$L__BB10_93:
	ret;

}
	// .globl	_ZN3cub18CUB_300001_SM_10006detail10radix_sort31DeviceRadixSortSingleTileKernelINS1_5radix10policy_hubIjjyE10Policy1000ELNS0_9SortOrderE0EjjyNS1_21identity_decomposer_tEEEvPKT1_PSA_PKT2_PSE_T3_iiT4_
.visible .entry _ZN3cub18CUB_300001_SM_10006detail10radix_sort31DeviceRadixSortSingleTileKernelINS1_5radix10policy_hubIjjyE10Policy1000ELNS0_9SortOrderE0EjjyNS1_21identity_decomposer_tEEEvPKT1_PSA_PKT2_PSE_T3_iiT4_(
	.param .u64 .ptr .align 1 _ZN3cub18CUB_300001_SM_10006detail10radix_sort31DeviceRadixSortSingleTileKernelINS1_5radix10policy_hubIjjyE10Policy1000ELNS0_9SortOrderE0EjjyNS1_21identity_decomposer_tEEEvPKT1_PSA_PKT2_PSE_T3_iiT4__param_0,
	.param .u64 .ptr .align 1 _ZN3cub18CUB_300001_SM_10006detail10radix_sort31DeviceRadixSortSingleTileKernelINS1_5radix10policy_hubIjjyE10Policy1000ELNS0_9SortOrderE0EjjyNS1_21identity_decomposer_tEEEvPKT1_PSA_PKT2_PSE_T3_iiT4__param_1,
	.param .u64 .ptr .align 1 _ZN3cub18CUB_300001_SM_10006detail10radix_sort31DeviceRadixSortSingleTileKernelINS1_5radix10policy_hubIjjyE10Policy1000ELNS0_9SortOrderE0EjjyNS1_21identity_decomposer_tEEEvPKT1_PSA_PKT2_PSE_T3_iiT4__param_2,
	.param .u64 .ptr .align 1 _ZN3cub18CUB_300001_SM_10006detail10radix_sort31DeviceRadixSortSingleTileKernelINS1_5radix10policy_hubIjjyE10Policy1000ELNS0_9SortOrderE0EjjyNS1_21identity_decomposer_tEEEvPKT1_PSA_PKT2_PSE_T3_iiT4__param_3,
	.param .u64 _ZN3cub18CUB_300001_SM_10006detail10radix_sort31DeviceRadixSortSingleTileKernelINS1_5radix10policy_hubIjjyE10Policy1000ELNS0_9SortOrderE0EjjyNS1_21identity_decomposer_tEEEvPKT1_PSA_PKT2_PSE_T3_iiT4__param_4,
	.param .u32 _ZN3cub18CUB_300001_SM_10006detail10radix_sort31DeviceRadixSortSingleTileKernelINS1_5radix10policy_hubIjjyE10Policy1000ELNS0_9SortOrderE0EjjyNS1_21identity_decomposer_tEEEvPKT1_PSA_PKT2_PSE_T3_iiT4__param_5,
	.param .u32 _ZN3cub18CUB_300001_SM_10006detail10radix_sort31DeviceRadixSortSingleTileKernelINS1_5radix10policy_hubIjjyE10Policy1000ELNS0_9SortOrderE0EjjyNS1_21identity_decomposer_tEEEvPKT1_PSA_PKT2_PSE_T3_iiT4__param_6,
	.param .align 1 .b8 _ZN3cub18CUB_300001_SM_10006detail10radix_sort31DeviceRadixSortSingleTileKernelINS1_5radix10policy_hubIjjyE10Policy1000ELNS0_9SortOrderE0EjjyNS1_21identity_decomposer_tEEEvPKT1_PSA_PKT2_PSE_T3_iiT4__param_7[1]
)
.maxntid 256
.minnctapersm 1
{
	.reg .pred 	%p<73>;
	.reg .b16 	%rs<39>;
	.reg .b32 	%r<862>;
	.reg .b64 	%rd<37>;
	// demoted variable
	.shared .align 16 .b8 _ZZN3cub18CUB_300001_SM_10006detail10radix_sort31DeviceRadixSortSingleTileKernelINS1_5radix10policy_hubIjjyE10Policy1000ELNS0_9SortOrderE0EjjyNS1_21identity_decomposer_tEEEvPKT1_PSA_PKT2_PSE_T3_iiT4_E12temp_storage[33856];
	ld.param.u64 	%rd10, [_ZN3cub18CUB_300001_SM_10006detail10radix_sort31DeviceRadixSortSingleTileKernelINS1_5radix10policy_hubIjjyE10Policy1000ELNS0_9SortOrderE0EjjyNS1_21identity_decomposer_tEEEvPKT1_PSA_PKT2_PSE_T3_iiT4__param_0];
	ld.param.u64 	%rd6, [_ZN3cub18CUB_300001_SM_10006detail10radix_sort31DeviceRadixSortSingleTileKernelINS1_5radix10policy_hubIjjyE10Policy1000ELNS0_9SortOrderE0EjjyNS1_21identity_decomposer_tEEEvPKT1_PSA_PKT2_PSE_T3_iiT4__param_1];
	ld.param.u64 	%rd7, [_ZN3cub18CUB_300001_SM_10006detail10radix_sort31DeviceRadixSortSingleTileKernelINS1_5radix10policy_hubIjjyE10Policy1000ELNS0_9SortOrderE0EjjyNS1_21identity_decomposer_tEEEvPKT1_PSA_PKT2_PSE_T3_iiT4__param_2];
	ld.param.u64 	%rd8, [_ZN3cub18CUB_300001_SM_10006detail10radix_sort31DeviceRadixSortSingleTileKernelINS1_5radix10policy_hubIjjyE10Policy1000ELNS0_9SortOrderE0EjjyNS1_21identity_decomposer_tEEEvPKT1_PSA_PKT2_PSE_T3_iiT4__param_3];
	ld.param.u64 	%rd9, [_ZN3cub18CUB_300001_SM_10006detail10radix_sort31DeviceRadixSortSingleTileKernelINS1_5radix10policy_hubIjjyE10Policy1000ELNS0_9SortOrderE0EjjyNS1_21identity_decomposer_tEEEvPKT1_PSA_PKT2_PSE_T3_iiT4__param_4];
	ld.param.u32 	%r303, [_ZN3cub18CUB_300001_SM_10006detail10radix_sort31DeviceRadixSortSingleTileKernelINS1_5radix10policy_hubIjjyE10Policy1000ELNS0_9SortOrderE0EjjyNS1_21identity_decomposer_tEEEvPKT1_PSA_PKT2_PSE_T3_iiT4__param_5];
	ld.param.u32 	%r304, [_ZN3cub18CUB_300001_SM_10006detail10radix_sort31DeviceRadixSortSingleTileKernelINS1_5radix10policy_hubIjjyE10Policy1000ELNS0_9SortOrderE0EjjyNS1_21identity_decomposer_tEEEvPKT1_PSA_PKT2_PSE_T3_iiT4__param_6];
	cvta.to.global.u64 	%rd11, %rd10;
	cvt.u32.u64 	%r1, %rd9;
	mov.u32 	%r2, %tid.x;
	mul.lo.s32 	%r3, %r2, 19;
	setp.ge.s32 	%p1, %r3, %r1;
	mul.wide.u32 	%rd12, %r3, 4;
	add.s64 	%rd1, %rd11, %rd12;
	mov.b32 	%r840, -1;
	@%p1 bra 	$L__BB11_2;
	ld.global.u32 	%r840, [%rd1];
$L__BB11_2:
	add.s32 	%r6, %r3, 1;
	setp.ge.s32 	%p2, %r6, %r1;
	mov.b32 	%r839, -1;
	@%p2 bra 	$L__BB11_4;
	ld.global.u32 	%r839, [%rd1+4];
$L__BB11_4:
	add.s32 	%r9, %r3, 2;
	setp.ge.s32 	%p3, %r9, %r1;
	mov.b32 	%r838, -1;
	@%p3 bra 	$L__BB11_6;
	ld.global.u32 	%r838, [%rd1+8];
$L__BB11_6:
	add.s32 	%r12, %r3, 3;
	setp.ge.s32 	%p4, %r12, %r1;
	mov.b32 	%r837, -1;
	@%p4 bra 	$L__BB11_8;
	ld.global.u32 	%r837, [%rd1+12];
$L__BB11_8:
	add.s32 	%r15, %r3, 4;
	setp.ge.s32 	%p5, %r15, %r1;
	mov.b32 	%r836, -1;
	@%p5 bra 	$L__BB11_10;
	ld.global.u32 	%r836, [%rd1+16];
$L__BB11_10:
	add.s32 	%r18, %r3, 5;
	setp.ge.s32 	%p6, %r18, %r1;
	mov.b32 	%r835, -1;
	@%p6 bra 	$L__BB11_12;
	ld.global.u32 	%r835, [%rd1+20];
$L__BB11_12:
	add.s32 	%r21, %r3, 6;
	setp.ge.s32 	%p7, %r21, %r1;
	mov.b32 	%r834, -1;
	@%p7 bra 	$L__BB11_14;
	ld.global.u32 	%r834, [%rd1+24];
$L__BB11_14:
	add.s32 	%r24, %r3, 7;
	setp.ge.s32 	%p8, %r24, %r1;
	mov.b32 	%r833, -1;
	@%p8 bra 	$L__BB11_16;
	ld.global.u32 	%r833, [%rd1+28];
$L__BB11_16:
	add.s32 	%r27, %r3, 8;
	setp.ge.s32 	%p9, %r27, %r1;
	mov.b32 	%r832, -1;
	@%p9 bra 	$L__BB11_18;
	ld.global.u32 	%r832, [%rd1+32];
$L__BB11_18:
	add.s32 	%r30, %r3, 9;
	setp.ge.s32 	%p10, %r30, %r1;
	mov.b32 	%r831, -1;
	@%p10 bra 	$L__BB11_20;
	ld.global.u32 	%r831, [%rd1+36];
$L__BB11_20:
	add.s32 	%r33, %r3, 10;
	setp.ge.s32 	%p11, %r33, %r1;
	mov.b32 	%r830, -1;
	@%p11 bra 	$L__BB11_22;
	ld.global.u32 	%r830, [%rd1+40];
$L__BB11_22:
	add.s32 	%r36, %r3, 11;
	setp.ge.s32 	%p12, %r36, %r1;
	mov.b32 	%r829, -1;
	@%p12 bra 	$L__BB11_24;
	ld.global.u32 	%r829, [%rd1+44];
$L__BB11_24:
	add.s32 	%r39, %r3, 12;
	setp.ge.s32 	%p13, %r39, %r1;
	mov.b32 	%r828, -1;
	@%p13 bra 	$L__BB11_26;
	ld.global.u32 	%r828, [%rd1+48];
$L__BB11_26:
	add.s32 	%r42, %r3, 13;
	setp.ge.s32 	%p14, %r42, %r1;
	mov.b32 	%r827, -1;
	@%p14 bra 	$L__BB11_28;
	ld.global.u32 	%r827, [%rd1+52];
$L__BB11_28:
	add.s32 	%r45, %r3, 14;
	setp.ge.s32 	%p15, %r45, %r1;
	mov.b32 	%r826, -1;
	@%p15 bra 	$L__BB11_30;
	ld.global.u32 	%r826, [%rd1+56];
$L__BB11_30:
	add.s32 	%r48, %r3, 15;
	setp.ge.s32 	%p16, %r48, %r1;
	mov.b32 	%r825, -1;
	@%p16 bra 	$L__BB11_32;
	ld.global.u32 	%r825, [%rd1+60];
$L__BB11_32:
	add.s32 	%r51, %r3, 16;
	setp.ge.s32 	%p17, %r51, %r1;
	mov.b32 	%r824, -1;
	@%p17 bra 	$L__BB11_34;
	ld.global.u32 	%r824, [%rd1+64];
$L__BB11_34:
	add.s32 	%r54, %r3, 17;
	setp.ge.s32 	%p18, %r54, %r1;
	mov.b32 	%r823, -1;
	@%p18 bra 	$L__BB11_36;
	ld.global.u32 	%r823, [%rd1+68];
$L__BB11_36:
	add.s32 	%r57, %r3, 18;
	setp.ge.s32 	%p19, %r57, %r1;
	mov.b32 	%r822, -1;
	@%p19 bra 	$L__BB11_38;
	ld.global.u32 	%r822, [%rd1+72];
$L__BB11_38:
	bar.sync 	0;
	mov.b64 	{%r325, %r326}, %rd9;
	shfl.sync.idx.b32	%r60|%p20, %r325, 0, 31, -1;
	shfl.sync.idx.b32	%r327|%p21, %r326, 0, 31, -1;
	mov.b64 	%rd2, {%r60, %r327};
	setp.ge.s32 	%p22, %r3, %r60;
	cvta.to.global.u64 	%rd13, %rd7;
	add.s64 	%rd3, %rd13, %rd12;
	@%p22 bra 	$L__BB11_40;
	ld.global.u32 	%r859, [%rd3];
$L__BB11_40:
	setp.ge.s32 	%p23, %r6, %r60;
	@%p23 bra 	$L__BB11_42;
	ld.global.u32 	%r858, [%rd3+4];
$L__BB11_42:
	setp.ge.s32 	%p24, %r9, %r60;
	@%p24 bra 	$L__BB11_44;
	ld.global.u32 	%r857, [%rd3+8];
$L__BB11_44:
	setp.ge.s32 	%p25, %r12, %r60;
	@%p25 bra 	$L__BB11_46;
	ld.global.u32 	%r856, [%rd3+12];
$L__BB11_46:
	setp.ge.s32 	%p26, %r15, %r60;
	@%p26 bra 	$L__BB11_48;
	ld.global.u32 	%r855, [%rd3+16];
$L__BB11_48:
	setp.ge.s32 	%p27, %r18, %r60;
	@%p27 bra 	$L__BB11_50;
	ld.global.u32 	%r854, [%rd3+20];
$L__BB11_50:
	setp.ge.s32 	%p28, %r21, %r60;
	@%p28 bra 	$L__BB11_52;
	ld.global.u32 	%r853, [%rd3+24];
$L__BB11_52:
	setp.ge.s32 	%p29, %r24, %r60;
	@%p29 bra 	$L__BB11_54;
	ld.global.u32 	%r852, [%rd3+28];
$L__BB11_54:
	setp.ge.s32 	%p30, %r27, %r60;
	@%p30 bra 	$L__BB11_56;
	ld.global.u32 	%r851, [%rd3+32];
$L__BB11_56:
	setp.ge.s32 	%p31, %r30, %r60;
	@%p31 bra 	$L__BB11_58;
	ld.global.u32 	%r850, [%rd3+36];
$L__BB11_58:
	setp.ge.s32 	%p32, %r33, %r60;
	@%p32 bra 	$L__BB11_60;
	ld.global.u32 	%r849, [%rd3+40];
$L__BB11_60:
	setp.ge.s32 	%p33, %r36, %r60;
	@%p33 bra 	$L__BB11_62;
	ld.global.u32 	%r848, [%rd3+44];
$L__BB11_62:
	setp.ge.s32 	%p34, %r39, %r60;
	@%p34 bra 	$L__BB11_64;
	ld.global.u32 	%r847, [%rd3+48];
$L__BB11_64:
	setp.ge.s32 	%p35, %r42, %r60;
	@%p35 bra 	$L__BB11_66;
	ld.global.u32 	%r846, [%rd3+52];
$L__BB11_66:
	setp.ge.s32 	%p36, %r45, %r60;
	@%p36 bra 	$L__BB11_68;
	ld.global.u32 	%r845, [%rd3+56];
$L__BB11_68:
	setp.ge.s32 	%p37, %r48, %r60;
	@%p37 bra 	$L__BB11_70;
	ld.global.u32 	%r844, [%rd3+60];
$L__BB11_70:
	setp.ge.s32 	%p38, %r51, %r60;
	@%p38 bra 	$L__BB11_72;
	ld.global.u32 	%r843, [%rd3+64];
$L__BB11_72:
	setp.ge.s32 	%p39, %r54, %r60;
	@%p39 bra 	$L__BB11_74;
	ld.global.u32 	%r842, [%rd3+68];
$L__BB11_74:
	setp.ge.s32 	%p40, %r57, %r60;
	@%p40 bra 	$L__BB11_76;
	ld.global.u32 	%r841, [%rd3+72];
$L__BB11_76:
	bar.sync 	0;
	shr.u32 	%r99, %r2, 5;
	shl.b32 	%r347, %r2, 2;
	mov.u32 	%r348, _ZZN3cub18CUB_300001_SM_10006detail10radix_sort31DeviceRadixSortSingleTileKernelINS1_5radix10policy_hubIjjyE10Policy1000ELNS0_9SortOrderE0EjjyNS1_21identity_decomposer_tEEEvPKT1_PSA_PKT2_PSE_T3_iiT4_E12temp_storage;
	add.s32 	%r100, %r348, %r347;
	shl.b32 	%r349, %r2, 7;
	add.s32 	%r101, %r100, %r349;
	shl.b32 	%r350, %r99, 2;
	add.s32 	%r351, %r348, %r350;
	add.s32 	%r102, %r351, 33792;
	mad.lo.s32 	%r103, %r2, -56, %r101;
	add.s32 	%r821, %r303, 6;
	sub.s32 	%r820, %r304, %r303;
$L__BB11_77:
	add.s32 	%r411, %r821, -6;
	min.s32 	%r354, %r820, 6;
	mov.b32 	%r440, 0;
	st.shared.u32 	[%r100], %r440;
	st.shared.u32 	[%r100+1024], %r440;
	st.shared.u32 	[%r100+2048], %r440;
	st.shared.u32 	[%r100+3072], %r440;
	st.shared.u32 	[%r100+4096], %r440;
	st.shared.u32 	[%r100+5120], %r440;
	st.shared.u32 	[%r100+6144], %r440;
	st.shared.u32 	[%r100+7168], %r440;
	st.shared.u32 	[%r100+8192], %r440;
	st.shared.u32 	[%r100+9216], %r440;
	st.shared.u32 	[%r100+10240], %r440;
	st.shared.u32 	[%r100+11264], %r440;
	st.shared.u32 	[%r100+12288], %r440;
	st.shared.u32 	[%r100+13312], %r440;
	st.shared.u32 	[%r100+14336], %r440;
	st.shared.u32 	[%r100+15360], %r440;
	st.shared.u32 	[%r100+16384], %r440;
	st.shared.u32 	[%r100+17408], %r440;
	st.shared.u32 	[%r100+18432], %r440;
	st.shared.u32 	[%r100+19456], %r440;
	st.shared.u32 	[%r100+20480], %r440;
	st.shared.u32 	[%r100+21504], %r440;
	st.shared.u32 	[%r100+22528], %r440;
	st.shared.u32 	[%r100+23552], %r440;
	st.shared.u32 	[%r100+24576], %r440;
	st.shared.u32 	[%r100+25600], %r440;
	st.shared.u32 	[%r100+26624], %r440;
	st.shared.u32 	[%r100+27648], %r440;
	st.shared.u32 	[%r100+28672], %r440;
	st.shared.u32 	[%r100+29696], %r440;
	st.shared.u32 	[%r100+30720], %r440;
	st.shared.u32 	[%r100+31744], %r440;
	st.shared.u32 	[%r100+32768], %r440;
	// begin inline asm
	bmsk.clamp.b32 %r352, %r440, %r354;
	// end inline asm
	// begin inline asm
	shr.b32 %r355, %r840, %r411;
	// end inline asm
	and.b32  	%r443, %r352, %r355;
	shl.b32 	%r444, %r443, 10;
	and.b32  	%r445, %r444, 31744;
	add.s32 	%r446, %r100, %r445;
	shr.u32 	%r447, %r443, 4;
	and.b32  	%r448, %r447, 268435454;
	add.s32 	%r147, %r446, %r448;
	ld.shared.u16 	%rs1, [%r147];
	add.s16 	%rs20, %rs1, 1;
	st.shared.u16 	[%r147], %rs20;
	// begin inline asm
	shr.b32 %r358, %r839, %r411;
	// end inline asm
	and.b32  	%r449, %r352, %r358;
	shl.b32 	%r450, %r449, 10;
	and.b32  	%r451, %r450, 31744;
	add.s32 	%r452, %r100, %r451;
	shr.u32 	%r453, %r449, 4;
	and.b32  	%r454, %r453, 268435454;
	add.s32 	%r148, %r452, %r454;
	ld.shared.u16 	%rs2, [%r148];
	add.s16 	%rs21, %rs2, 1;
	st.shared.u16 	[%r148], %rs21;
	// begin inline asm
	shr.b32 %r361, %r838, %r411;
	// end inline asm
	and.b32  	%r455, %r352, %r361;
	shl.b32 	%r456, %r455, 10;
	and.b32  	%r457, %r456, 31744;
	add.s32 	%r458, %r100, %r457;
	shr.u32 	%r459, %r455, 4;
	and.b32  	%r460, %r459, 268435454;
	add.s32 	%r149, %r458, %r460;
	ld.shared.u16 	%rs3, [%r149];
	add.s16 	%rs22, %rs3, 1;
	st.shared.u16 	[%r149], %rs22;
	// begin inline asm
	shr.b32 %r364, %r837, %r411;
	// end inline asm
	and.b32  	%r461, %r352, %r364;
	shl.b32 	%r462, %r461, 10;
	and.b32  	%r463, %r462, 31744;
	add.s32 	%r464, %r100, %r463;
	shr.u32 	%r465, %r461, 4;
	and.b32  	%r466, %r465, 268435454;
	add.s32 	%r150, %r464, %r466;
	ld.shared.u16 	%rs4, [%r150];
	add.s16 	%rs23, %rs4, 1;
	st.shared.u16 	[%r150], %rs23;
	// begin inline asm
	shr.b32 %r367, %r836, %r411;
	// end inline asm
	and.b32  	%r467, %r352, %r367;
	shl.b32 	%r468, %r467, 10;
	and.b32  	%r469, %r468, 31744;
	add.s32 	%r470, %r100, %r469;
	shr.u32 	%r471, %r467, 4;
	and.b32  	%r472, %r471, 268435454;
	add.s32 	%r151, %r470, %r472;
	ld.shared.u16 	%rs5, [%r151];
	add.s16 	%rs24, %rs5, 1;
	st.shared.u16 	[%r151], %rs24;
	// begin inline asm
	shr.b32 %r370, %r835, %r411;
	// end inline asm
	and.b32  	%r473, %r352, %r370;
	shl.b32 	%r474, %r473, 10;
	and.b32  	%r475, %r474, 31744;
	add.s32 	%r476, %r100, %r475;
	shr.u32 	%r477, %r473, 4;
	and.b32  	%r478, %r477, 268435454;
	add.s32 	%r152, %r476, %r478;
	ld.shared.u16 	%rs6, [%r152];
	add.s16 	%rs25, %rs6, 1;
	st.shared.u16 	[%r152], %rs25;
	// begin inline asm
	shr.b32 %r373, %r834, %r411;
	// end inline asm
	and.b32  	%r479, %r352, %r373;
	shl.b32 	%r480, %r479, 10;
	and.b32  	%r481, %r480, 31744;
	add.s32 	%r482, %r100, %r481;
	shr.u32 	%r483, %r479, 4;
	and.b32  	%r484, %r483, 268435454;
	add.s32 	%r153, %r482, %r484;
	ld.shared.u16 	%rs7, [%r153];
	add.s16 	%rs26, %rs7, 1;
	st.shared.u16 	[%r153], %rs26;
	// begin inline asm
	shr.b32 %r376, %r833, %r411;
	// end inline asm
	and.b32  	%r485, %r352, %r376;
	shl.b32 	%r486, %r485, 10;
	and.b32  	%r487, %r486, 31744;
	add.s32 	%r488, %r100, %r487;
	shr.u32 	%r489, %r485, 4;
	and.b32  	%r490, %r489, 268435454;
	add.s32 	%r154, %r488, %r490;
	ld.shared.u16 	%rs8, [%r154];
	add.s16 	%rs27, %rs8, 1;
	st.shared.u16 	[%r154], %rs27;
	// begin inline asm
	shr.b32 %r379, %r832, %r411;
	// end inline asm
	and.b32  	%r491, %r352, %r379;
	shl.b32 	%r492, %r491, 10;
	and.b32  	%r493, %r492, 31744;
	add.s32 	%r494, %r100, %r493;
	shr.u32 	%r495, %r491, 4;
	and.b32  	%r496, %r495, 268435454;
	add.s32 	%r155, %r494, %r496;
	ld.shared.u16 	%rs9, [%r155];
	add.s16 	%rs28, %rs9, 1;
	st.shared.u16 	[%r155], %rs28;
	// begin inline asm
	shr.b32 %r382, %r831, %r411;
	// end inline asm
	and.b32  	%r497, %r352, %r382;
	shl.b32 	%r498, %r497, 10;
	and.b32  	%r499, %r498, 31744;
	add.s32 	%r500, %r100, %r499;
	shr.u32 	%r501, %r497, 4;
	and.b32  	%r502, %r501, 268435454;
	add.s32 	%r156, %r500, %r502;
	ld.shared.u16 	%rs10, [%r156];
	add.s16 	%rs29, %rs10, 1;
	st.shared.u16 	[%r156], %rs29;
	// begin inline asm
	shr.b32 %r385, %r830, %r411;
	// end inline asm
	and.b32  	%r503, %r352, %r385;
	shl.b32 	%r504, %r503, 10;
	and.b32  	%r505, %r504, 31744;
	add.s32 	%r506, %r100, %r505;
	shr.u32 	%r507, %r503, 4;
	and.b32  	%r508, %r507, 268435454;
	add.s32 	%r157, %r506, %r508;
	ld.shared.u16 	%rs11, [%r157];
	add.s16 	%rs30, %rs11, 1;
	st.shared.u16 	[%r157], %rs30;
	// begin inline asm
	shr.b32 %r388, %r829, %r411;
	// end inline asm
	and.b32  	%r509, %r352, %r388;
	shl.b32 	%r510, %r509, 10;
	and.b32  	%r511, %r510, 31744;
	add.s32 	%r512, %r100, %r511;
	shr.u32 	%r513, %r509, 4;
	and.b32  	%r514, %r513, 268435454;
	add.s32 	%r158, %r512, %r514;
	ld.shared.u16 	%rs12, [%r158];
	add.s16 	%rs31, %rs12, 1;
	st.shared.u16 	[%r158], %rs31;
	// begin inline asm
	shr.b32 %r391, %r828, %r411;
	// end inline asm
	and.b32  	%r515, %r352, %r391;
	shl.b32 	%r516, %r515, 10;
	and.b32  	%r517, %r516, 31744;
	add.s32 	%r518, %r100, %r517;
	shr.u32 	%r519, %r515, 4;
	and.b32  	%r520, %r519, 268435454;
	add.s32 	%r159, %r518, %r520;
	ld.shared.u16 	%rs13, [%r159];
	add.s16 	%rs32, %rs13, 1;
	st.shared.u16 	[%r159], %rs32;
	// begin inline asm
	shr.b32 %r394, %r827, %r411;
	// end inline asm
	and.b32  	%r521, %r352, %r394;
	shl.b32 	%r522, %r521, 10;
	and.b32  	%r523, %r522, 31744;
	add.s32 	%r524, %r100, %r523;
	shr.u32 	%r525, %r521, 4;
	and.b32  	%r526, %r525, 268435454;
	add.s32 	%r160, %r524, %r526;
	ld.shared.u16 	%rs14, [%r160];
	add.s16 	%rs33, %rs14, 1;
	st.shared.u16 	[%r160], %rs33;
	// begin inline asm
	shr.b32 %r397, %r826, %r411;
	// end inline asm
	and.b32  	%r527, %r352, %r397;
	shl.b32 	%r528, %r527, 10;
	and.b32  	%r529, %r528, 31744;
	add.s32 	%r530, %r100, %r529;
	shr.u32 	%r531, %r527, 4;
	and.b32  	%r532, %r531, 268435454;
	add.s32 	%r161, %r530, %r532;
	ld.shared.u16 	%rs15, [%r161];
	add.s16 	%rs34, %rs15, 1;
	st.shared.u16 	[%r161], %rs34;
	// begin inline asm
	shr.b32 %r400, %r825, %r411;
	// end inline asm
	and.b32  	%r533, %r352, %r400;
	shl.b32 	%r534, %r533, 10;
	and.b32  	%r535, %r534, 31744;
	add.s32 	%r536, %r100, %r535;
	shr.u32 	%r537, %r533, 4;
	and.b32  	%r538, %r537, 268435454;
	add.s32 	%r162, %r536, %r538;
	ld.shared.u16 	%rs16, [%r162];
	add.s16 	%rs35, %rs16, 1;
	st.shared.u16 	[%r162], %rs35;
	// begin inline asm
	shr.b32 %r403, %r824, %r411;
	// end inline asm
	and.b32  	%r539, %r352, %r403;
	shl.b32 	%r540, %r539, 10;
	and.b32  	%r541, %r540, 31744;
	add.s32 	%r542, %r100, %r541;
	shr.u32 	%r543, %r539, 4;
	and.b32  	%r544, %r543, 268435454;
	add.s32 	%r163, %r542, %r544;
	ld.shared.u16 	%rs17, [%r163];
	add.s16 	%rs36, %rs17, 1;
	st.shared.u16 	[%r163], %rs36;
	// begin inline asm
	shr.b32 %r406, %r823, %r411;
	// end inline asm
	and.b32  	%r545, %r352, %r406;
	shl.b32 	%r546, %r545, 10;
	and.b32  	%r547, %r546, 31744;
	add.s32 	%r548, %r100, %r547;
	shr.u32 	%r549, %r545, 4;
	and.b32  	%r550, %r549, 268435454;
	add.s32 	%r164, %r548, %r550;
	ld.shared.u16 	%rs18, [%r164];
	add.s16 	%rs37, %rs18, 1;
	st.shared.u16 	[%r164], %rs37;
	// begin inline asm
	shr.b32 %r409, %r822, %r411;
	// end inline asm
	and.b32  	%r551, %r352, %r409;
	shl.b32 	%r552, %r551, 10;
	and.b32  	%r553, %r552, 31744;
	add.s32 	%r554, %r100, %r553;
	shr.u32 	%r555, %r551, 4;
	and.b32  	%r556, %r555, 268435454;
	add.s32 	%r165, %r554, %r556;
	ld.shared.u16 	%rs19, [%r165];
	add.s16 	%rs38, %rs19, 1;
	st.shared.u16 	[%r165], %rs38;
	bar.sync 	0;
	ld.shared.u32 	%r166, [%r101];
	ld.shared.u32 	%r557, [%r101+4];
	ld.shared.u32 	%r558, [%r101+8];
	ld.shared.u32 	%r559, [%r101+12];
	ld.shared.u32 	%r560, [%r101+16];
	ld.shared.u32 	%r561, [%r101+20];
	ld.shared.u32 	%r562, [%r101+24];
	ld.shared.u32 	%r563, [%r101+28];
	ld.shared.u32 	%r564, [%r101+32];
	ld.shared.u32 	%r565, [%r101+36];
	ld.shared.u32 	%r566, [%r101+40];
	ld.shared.u32 	%r567, [%r101+44];
	ld.shared.u32 	%r568, [%r101+48];
	ld.shared.u32 	%r569, [%r101+52];
	ld.shared.u32 	%r570, [%r101+56];
	ld.shared.u32 	%r571, [%r101+60];
	ld.shared.u32 	%r572, [%r101+64];
	ld.shared.u32 	%r573, [%r101+68];
	ld.shared.u32 	%r574, [%r101+72];
	ld.shared.u32 	%r575, [%r101+76];
	ld.shared.u32 	%r576, [%r101+80];
	ld.shared.u32 	%r577, [%r101+84];
	ld.shared.u32 	%r578, [%r101+88];
	ld.shared.u32 	%r579, [%r101+92];
	ld.shared.u32 	%r580, [%r101+96];
	ld.shared.u32 	%r581, [%r101+100];
	ld.shared.u32 	%r582, [%r101+104];
	ld.shared.u32 	%r583, [%r101+108];
	ld.shared.u32 	%r584, [%r101+112];
	ld.shared.u32 	%r585, [%r101+116];
	ld.shared.u32 	%r586, [%r101+120];
	ld.shared.u32 	%r587, [%r101+124];
	ld.shared.u32 	%r588, [%r101+128];
	add.s32 	%r167, %r557, %r166;
	add.s32 	%r168, %r558, %r167;
	add.s32 	%r169, %r559, %r168;
	add.s32 	%r170, %r560, %r169;
	add.s32 	%r171, %r561, %r170;
	add.s32 	%r172, %r562, %r171;
	add.s32 	%r173, %r563, %r172;
	add.s32 	%r174, %r564, %r173;
	add.s32 	%r175, %r565, %r174;
	add.s32 	%r176, %r566, %r175;
	add.s32 	%r177, %r567, %r176;
	add.s32 	%r178, %r568, %r177;
	add.s32 	%r179, %r569, %r178;
	add.s32 	%r180, %r570, %r179;
	add.s32 	%r181, %r571, %r180;
	add.s32 	%r182, %r572, %r181;
	add.s32 	%r183, %r573, %r182;
	add.s32 	%r184, %r574, %r183;
	add.s32 	%r185, %r575, %r184;
	add.s32 	%r186, %r576, %r185;
	add.s32 	%r187, %r577, %r186;
	add.s32 	%r188, %r578, %r187;
	add.s32 	%r189, %r579, %r188;
	add.s32 	%r190, %r580, %r189;
	add.s32 	%r191, %r581, %r190;
	add.s32 	%r192, %r582, %r191;
	add.s32 	%r193, %r583, %r192;
	add.s32 	%r194, %r584, %r193;
	add.s32 	%r195, %r585, %r194;
	add.s32 	%r196, %r586, %r195;
	add.s32 	%r197, %r587, %r196;
	add.s32 	%r417, %r588, %r197;
	// begin inline asm
	mov.u32 %r412, %laneid;
	// end inline asm
	mov.b32 	%r415, 1;
	mov.b32 	%r442, -1;
	// begin inline asm
	{  .reg .u32 r0;  .reg .pred p;  shfl.sync.up.b32 r0|p, %r417, %r415, %r440, %r442;  @p add.u32 r0, r0, %r417;  mov.u32 %r413, r0;}
	// end inline asm
	mov.b32 	%r421, 2;
	// begin inline asm
	{  .reg .u32 r0;  .reg .pred p;  shfl.sync.up.b32 r0|p, %r413, %r421, %r440, %r442;  @p add.u32 r0, r0, %r413;  mov.u32 %r419, r0;}
	// end inline asm
	mov.b32 	%r427, 4;
	// begin inline asm
	{  .reg .u32 r0;  .reg .pred p;  shfl.sync.up.b32 r0|p, %r419, %r427, %r440, %r442;  @p add.u32 r0, r0, %r419;  mov.u32 %r425, r0;}
	// end inline asm
	mov.b32 	%r433, 8;
	// begin inline asm
	{  .reg .u32 r0;  .reg .pred p;  shfl.sync.up.b32 r0|p, %r425, %r433, %r440, %r442;  @p add.u32 r0, r0, %r425;  mov.u32 %r431, r0;}
	// end inline asm
	mov.b32 	%r439, 16;
	// begin inline asm
	{  .reg .u32 r0;  .reg .pred p;  shfl.sync.up.b32 r0|p, %r431, %r439, %r440, %r442;  @p add.u32 r0, r0, %r431;  mov.u32 %r437, r0;}
	// end inline asm
	setp.ne.s32 	%p41, %r412, 31;
	@%p41 bra 	$L__BB11_79;
	st.shared.u32 	[%r102], %r437;
$L__BB11_79:
	sub.s32 	%r589, %r437, %r417;
	setp.gt.u32 	%p42, %r2, 31;
	setp.eq.s32 	%p43, %r99, 7;
	setp.eq.s32 	%p44, %r99, 6;
	setp.eq.s32 	%p45, %r99, 5;
	setp.eq.s32 	%p46, %r99, 4;
	setp.eq.s32 	%p47, %r99, 3;
	setp.eq.s32 	%p48, %r99, 2;
	setp.eq.s32 	%p49, %r99, 1;
	bar.sync 	0;
	ld.shared.v4.u32 	{%r590, %r591, %r592, %r593}, [_ZZN3cub18CUB_300001_SM_10006detail10radix_sort31DeviceRadixSortSingleTileKernelINS1_5radix10policy_hubIjjyE10Policy1000ELNS0_9SortOrderE0EjjyNS1_21identity_decomposer_tEEEvPKT1_PSA_PKT2_PSE_T3_iiT4_E12temp_storage+33792];
	selp.b32 	%r594, %r590, %r860, %p49;
	add.s32 	%r595, %r591, %r590;
	selp.b32 	%r596, %r595, %r594, %p48;
	add.s32 	%r597, %r595, %r592;
	selp.b32 	%r598, %r597, %r596, %p47;
	add.s32 	%r599, %r597, %r593;
	selp.b32 	%r600, %r599, %r598, %p46;
	ld.shared.v4.u32 	{%r601, %r602, %r603, %r604}, [_ZZN3cub18CUB_300001_SM_10006detail10radix_sort31DeviceRadixSortSingleTileKernelINS1_5radix10policy_hubIjjyE10Policy1000ELNS0_9SortOrderE0EjjyNS1_21identity_decomposer_tEEEvPKT1_PSA_PKT2_PSE_T3_iiT4_E12temp_storage+33808];
	add.s32 	%r605, %r599, %r601;
	selp.b32 	%r606, %r605, %r600, %p45;
	add.s32 	%r607, %r605, %r602;
	selp.b32 	%r608, %r607, %r606, %p44;
	add.s32 	%r609, %r607, %r603;
	selp.b32 	%r860, %r609, %r608, %p43;
	add.s32 	%r202, %r609, %r604;
	setp.ne.s32 	%p50, %r412, 0;
	selp.b32 	%r610, %r589, 0, %p50;
	add.s32 	%r611, %r860, %r610;
	or.pred  	%p51, %p42, %p50;
	selp.b32 	%r861, %r611, %r589, %p42;
	@%p51 bra 	$L__BB11_81;
	shl.b32 	%r861, %r202, 16;
	st.shared.u32 	[_ZZN3cub18CUB_300001_SM_10006detail10radix_sort31DeviceRadixSortSingleTileKernelINS1_5radix10policy_hubIjjyE10Policy1000ELNS0_9SortOrderE0EjjyNS1_21identity_decomposer_tEEEvPKT1_PSA_PKT2_PSE_T3_iiT4_E12temp_storage+33832], %r861;
$L__BB11_81:
	setp.eq.s32 	%p52, %r2, 0;
	bar.sync 	0;
	ld.shared.u32 	%r612, [_ZZN3cub18CUB_300001_SM_10006detail10radix_sort31DeviceRadixSortSingleTileKernelINS1_5radix10policy_hubIjjyE10Policy1000ELNS0_9SortOrderE0EjjyNS1_21identity_decomposer_tEEEvPKT1_PSA_PKT2_PSE_T3_iiT4_E12temp_storage+33832];
	selp.b32 	%r613, 0, %r612, %p52;
	add.s32 	%r614, %r861, %r613;
	add.s32 	%r615, %r166, %r614;
	add.s32 	%r616, %r167, %r614;
	add.s32 	%r617, %r168, %r614;
	add.s32 	%r618, %r169, %r614;
	add.s32 	%r619, %r170, %r614;
	add.s32 	%r620, %r171, %r614;
	add.s32 	%r621, %r172, %r614;
	add.s32 	%r622, %r173, %r614;
	add.s32 	%r623, %r174, %r614;
	add.s32 	%r624, %r175, %r614;
	add.s32 	%r625, %r176, %r614;
	add.s32 	%r626, %r177, %r614;
	add.s32 	%r627, %r178, %r614;
	add.s32 	%r628, %r179, %r614;
	add.s32 	%r629, %r180, %r614;
	add.s32 	%r630, %r181, %r614;
	add.s32 	%r631, %r182, %r614;
	add.s32 	%r632, %r183, %r614;
	add.s32 	%r633, %r184, %r614;
	add.s32 	%r634, %r185, %r614;
	add.s32 	%r635, %r186, %r614;
	add.s32 	%r636, %r187, %r614;
	add.s32 	%r637, %r188, %r614;
	add.s32 	%r638, %r189, %r614;
	add.s32 	%r639, %r190, %r614;
	add.s32 	%r640, %r191, %r614;
	add.s32 	%r641, %r192, %r614;
	add.s32 	%r642, %r193, %r614;
	add.s32 	%r643, %r194, %r614;
	add.s32 	%r644, %r195, %r614;
	add.s32 	%r645, %r196, %r614;
	add.s32 	%r646, %r197, %r614;
	st.shared.u32 	[%r101], %r614;
	st.shared.u32 	[%r101+4], %r615;
	st.shared.u32 	[%r101+8], %r616;
	st.shared.u32 	[%r101+12], %r617;
	st.shared.u32 	[%r101+16], %r618;
	st.shared.u32 	[%r101+20], %r619;
	st.shared.u32 	[%r101+24], %r620;
	st.shared.u32 	[%r101+28], %r621;
	st.shared.u32 	[%r101+32], %r622;
	st.shared.u32 	[%r101+36], %r623;
	st.shared.u32 	[%r101+40], %r624;
	st.shared.u32 	[%r101+44], %r625;
	st.shared.u32 	[%r101+48], %r626;
	st.shared.u32 	[%r101+52], %r627;
	st.shared.u32 	[%r101+56], %r628;
	st.shared.u32 	[%r101+60], %r629;
	st.shared.u32 	[%r101+64], %r630;
	st.shared.u32 	[%r101+68], %r631;
	st.shared.u32 	[%r101+72], %r632;
	st.shared.u32 	[%r101+76], %r633;
	st.shared.u32 	[%r101+80], %r634;
	st.shared.u32 	[%r101+84], %r635;
	st.shared.u32 	[%r101+88], %r636;
	st.shared.u32 	[%r101+92], %r637;
	st.shared.u32 	[%r101+96], %r638;
	st.shared.u32 	[%r101+100], %r639;
	st.shared.u32 	[%r101+104], %r640;
	st.shared.u32 	[%r101+108], %r641;
	st.shared.u32 	[%r101+112], %r642;
	st.shared.u32 	[%r101+116], %r643;
	st.shared.u32 	[%r101+120], %r644;
	st.shared.u32 	[%r101+124], %r645;
	st.shared.u32 	[%r101+128], %r646;
	bar.sync 	0;
	cvt.u32.u16 	%r647, %rs1;
	ld.shared.u16 	%r648, [%r147];
	add.s32 	%r206, %r648, %r647;
	cvt.u32.u16 	%r649, %rs2;
	ld.shared.u16 	%r650, [%r148];
	add.s32 	%r207, %r650, %r649;
	cvt.u32.u16 	%r651, %rs3;
	ld.shared.u16 	%r652, [%r149];
	add.s32 	%r208, %r652, %r651;
	cvt.u32.u16 	%r653, %rs4;
	ld.shared.u16 	%r654, [%r150];
	add.s32 	%r209, %r654, %r653;
	cvt.u32.u16 	%r655, %rs5;
	ld.shared.u16 	%r656, [%r151];
	add.s32 	%r210, %r656, %r655;
	cvt.u32.u16 	%r657, %rs6;
	ld.shared.u16 	%r658, [%r152];
	add.s32 	%r211, %r658, %r657;
	cvt.u32.u16 	%r659, %rs7;
	ld.shared.u16 	%r660, [%r153];
	add.s32 	%r212, %r660, %r659;
	cvt.u32.u16 	%r661, %rs8;
	ld.shared.u16 	%r662, [%r154];
	add.s32 	%r213, %r662, %r661;
	cvt.u32.u16 	%r663, %rs9;
	ld.shared.u16 	%r664, [%r155];
	add.s32 	%r214, %r664, %r663;
	cvt.u32.u16 	%r665, %rs10;
	ld.shared.u16 	%r666, [%r156];
	add.s32 	%r215, %r666, %r665;
	cvt.u32.u16 	%r667, %rs11;
	ld.shared.u16 	%r668, [%r157];
	add.s32 	%r216, %r668, %r667;
	cvt.u32.u16 	%r669, %rs12;
	ld.shared.u16 	%r670, [%r158];
	add.s32 	%r217, %r670, %r669;
	cvt.u32.u16 	%r671, %rs13;
	ld.shared.u16 	%r672, [%r159];
	add.s32 	%r218, %r672, %r671;
	cvt.u32.u16 	%r673, %rs14;
	ld.shared.u16 	%r674, [%r160];
	add.s32 	%r219, %r674, %r673;
	cvt.u32.u16 	%r675, %rs15;
	ld.shared.u16 	%r676, [%r161];
	add.s32 	%r220, %r676, %r675;
	cvt.u32.u16 	%r677, %rs16;
	ld.shared.u16 	%r678, [%r162];
	add.s32 	%r221, %r678, %r677;
	cvt.u32.u16 	%r679, %rs17;
	ld.shared.u16 	%r680, [%r163];
	add.s32 	%r222, %r680, %r679;
	cvt.u32.u16 	%r681, %rs18;
	ld.shared.u16 	%r682, [%r164];
	add.s32 	%r223, %r682, %r681;
	cvt.u32.u16 	%r683, %rs19;
	ld.shared.u16 	%r684, [%r165];
	add.s32 	%r224, %r684, %r683;
	bar.sync 	0;
	setp.lt.s32 	%p53, %r821, %r304;
	@%p53 bra 	$L__BB11_121;
	cvt.u64.u32 	%rd15, %r2;
	shl.b32 	%r685, %r206, 2;
	mov.u32 	%r686, _ZZN3cub18CUB_300001_SM_10006detail10radix_sort31DeviceRadixSortSingleTileKernelINS1_5radix10policy_hubIjjyE10Policy1000ELNS0_9SortOrderE0EjjyNS1_21identity_decomposer_tEEEvPKT1_PSA_PKT2_PSE_T3_iiT4_E12temp_storage;
	add.s32 	%r687, %r686, %r685;
	st.shared.u32 	[%r687], %r840;
	shl.b32 	%r688, %r207, 2;
	add.s32 	%r689, %r686, %r688;
	st.shared.u32 	[%r689], %r839;
	shl.b32 	%r690, %r208, 2;
	add.s32 	%r691, %r686, %r690;
	st.shared.u32 	[%r691], %r838;
	shl.b32 	%r692, %r209, 2;
	add.s32 	%r693, %r686, %r692;
	st.shared.u32 	[%r693], %r837;
	shl.b32 	%r694, %r210, 2;
	add.s32 	%r695, %r686, %r694;
	st.shared.u32 	[%r695], %r836;
	shl.b32 	%r696, %r211, 2;
	add.s32 	%r697, %r686, %r696;
	st.shared.u32 	[%r697], %r835;
	shl.b32 	%r698, %r212, 2;
	add.s32 	%r699, %r686, %r698;
	st.shared.u32 	[%r699], %r834;
	shl.b32 	%r700, %r213, 2;
	add.s32 	%r701, %r686, %r700;
	st.shared.u32 	[%r701], %r833;
	shl.b32 	%r702, %r214, 2;
	add.s32 	%r703, %r686, %r702;
	st.shared.u32 	[%r703], %r832;
	shl.b32 	%r704, %r215, 2;
	add.s32 	%r705, %r686, %r704;
	st.shared.u32 	[%r705], %r831;
	shl.b32 	%r706, %r216, 2;
	add.s32 	%r707, %r686, %r706;
	st.shared.u32 	[%r707], %r830;
	shl.b32 	%r708, %r217, 2;
	add.s32 	%r709, %r686, %r708;
	st.shared.u32 	[%r709], %r829;
	shl.b32 	%r710, %r218, 2;
	add.s32 	%r711, %r686, %r710;
	st.shared.u32 	[%r711], %r828;
	shl.b32 	%r712, %r219, 2;
	add.s32 	%r713, %r686, %r712;
	st.shared.u32 	[%r713], %r827;
	shl.b32 	%r714, %r220, 2;
	add.s32 	%r715, %r686, %r714;
	st.shared.u32 	[%r715], %r826;
	shl.b32 	%r716, %r221, 2;
	add.s32 	%r717, %r686, %r716;
	st.shared.u32 	[%r717], %r825;
	shl.b32 	%r718, %r222, 2;
	add.s32 	%r719, %r686, %r718;
	st.shared.u32 	[%r719], %r824;
	shl.b32 	%r720, %r223, 2;
	add.s32 	%r721, %r686, %r720;
	st.shared.u32 	[%r721], %r823;
	shl.b32 	%r722, %r224, 2;
	add.s32 	%r723, %r686, %r722;
	st.shared.u32 	[%r723], %r822;
	bar.sync 	0;
	mad.lo.s32 	%r225, %r2, -72, %r103;
	ld.shared.u32 	%r226, [%r225];
	ld.shared.u32 	%r227, [%r225+1024];
	ld.shared.u32 	%r228, [%r225+2048];
	ld.shared.u32 	%r229, [%r225+3072];
	ld.shared.u32 	%r230, [%r225+4096];
	ld.shared.u32 	%r231, [%r225+5120];
	ld.shared.u32 	%r232, [%r225+6144];
	ld.shared.u32 	%r233, [%r225+7168];
	ld.shared.u32 	%r234, [%r225+8192];
	ld.shared.u32 	%r235, [%r225+9216];
	ld.shared.u32 	%r236, [%r225+10240];
	ld.shared.u32 	%r237, [%r225+11264];
	ld.shared.u32 	%r238, [%r225+12288];
	ld.shared.u32 	%r239, [%r225+13312];
	ld.shared.u32 	%r240, [%r225+14336];
	ld.shared.u32 	%r241, [%r225+15360];
	ld.shared.u32 	%r242, [%r225+16384];
	ld.shared.u32 	%r243, [%r225+17408];
	ld.shared.u32 	%r244, [%r225+18432];
	bar.sync 	0;
	st.shared.u32 	[%r687], %r859;
	st.shared.u32 	[%r689], %r858;
	st.shared.u32 	[%r691], %r857;
	st.shared.u32 	[%r693], %r856;
	st.shared.u32 	[%r695], %r855;
	st.shared.u32 	[%r697], %r854;
	st.shared.u32 	[%r699], %r853;
	st.shared.u32 	[%r701], %r852;
	st.shared.u32 	[%r703], %r851;
	st.shared.u32 	[%r705], %r850;
	st.shared.u32 	[%r707], %r849;
	st.shared.u32 	[%r709], %r848;
	st.shared.u32 	[%r711], %r847;
	st.shared.u32 	[%r713], %r846;
	st.shared.u32 	[%r715], %r845;
	st.shared.u32 	[%r717], %r844;
	st.shared.u32 	[%r719], %r843;
	st.shared.u32 	[%r721], %r842;
	st.shared.u32 	[%r723], %r841;
	bar.sync 	0;
	ld.shared.u32 	%r245, [%r225+1024];
	ld.shared.u32 	%r246, [%r225+2048];
	ld.shared.u32 	%r247, [%r225+3072];
	ld.shared.u32 	%r248, [%r225+4096];
	ld.shared.u32 	%r249, [%r225+5120];
	ld.shared.u32 	%r250, [%r225+6144];
	ld.shared.u32 	%r251, [%r225+7168];
	ld.shared.u32 	%r252, [%r225+8192];
	ld.shared.u32 	%r253, [%r225+9216];
	ld.shared.u32 	%r254, [%r225+10240];
	ld.shared.u32 	%r255, [%r225+11264];
	ld.shared.u32 	%r256, [%r225+12288];
	ld.shared.u32 	%r257, [%r225+13312];
	ld.shared.u32 	%r258, [%r225+14336];
	ld.shared.u32 	%r259, [%r225+15360];
	ld.shared.u32 	%r260, [%r225+16384];
	ld.shared.u32 	%r261, [%r225+17408];
	ld.shared.u32 	%r262, [%r225+18432];
	setp.gt.u64 	%p54, %rd2, %rd15;
	cvta.to.global.u64 	%rd16, %rd6;
	mul.wide.u32 	%rd17, %r2, 4;
	add.s64 	%rd4, %rd16, %rd17;
	cvta.to.global.u64 	%rd18, %rd8;
	add.s64 	%rd5, %rd18, %rd17;
	@%p54 bra 	$L__BB11_83;
	bra.uni 	$L__BB11_84;
$L__BB11_83:
	ld.shared.u32 	%r724, [%r225];
	st.global.u32 	[%rd4], %r226;
	st.global.u32 	[%rd5], %r724;
$L__BB11_84:
	add.s32 	%r725, %r2, 256;
	cvt.u64.u32 	%rd19, %r725;
	setp.le.u64 	%p55, %rd2, %rd19;
	@%p55 bra 	$L__BB11_86;
	st.global.u32 	[%rd4+1024], %r227;
	st.global.u32 	[%rd5+1024], %r245;
$L__BB11_86:
	add.s32 	%r726, %r2, 512;
	cvt.u64.u32 	%rd20, %r726;
	setp.le.u64 	%p56, %rd2, %rd20;
	@%p56 bra 	$L__BB11_88;
	st.global.u32 	[%rd4+2048], %r228;
	st.global.u32 	[%rd5+2048], %r246;
$L__BB11_88:
	add.s32 	%r727, %r2, 768;
	cvt.u64.u32 	%rd21, %r727;
	setp.le.u64 	%p57, %rd2, %rd21;
	@%p57 bra 	$L__BB11_90;
	st.global.u32 	[%rd4+3072], %r229;
	st.global.u32 	[%rd5+3072], %r247;
$L__BB11_90:
	or.b32  	%r728, %r2, 1024;
	cvt.u64.u32 	%rd22, %r728;
	setp.le.u64 	%p58, %rd2, %rd22;
	@%p58 bra 	$L__BB11_92;
	st.global.u32 	[%rd4+4096], %r230;
	st.global.u32 	[%rd5+4096], %r248;
$L__BB11_92:
	add.s32 	%r729, %r2, 1280;
	cvt.u64.u32 	%rd23, %r729;
	setp.le.u64 	%p59, %rd2, %rd23;
	@%p59 bra 	$L__BB11_94;
	st.global.u32 	[%rd4+5120], %r231;
	st.global.u32 	[%rd5+5120], %r249;
$L__BB11_94:
	add.s32 	%r730, %r2, 1536;
	cvt.u64.u32 	%rd24, %r730;
	setp.le.u64 	%p60, %rd2, %rd24;
	@%p60 bra 	$L__BB11_96;
	st.global.u32 	[%rd4+6144], %r232;
	st.global.u32 	[%rd5+6144], %r250;
$L__BB11_96:
	add.s32 	%r731, %r2, 1792;
	cvt.u64.u32 	%rd25, %r731;
	setp.le.u64 	%p61, %rd2, %rd25;
	@%p61 bra 	$L__BB11_98;
	st.global.u32 	[%rd4+7168], %r233;
	st.global.u32 	[%rd5+7168], %r251;
$L__BB11_98:
	or.b32  	%r732, %r2, 2048;
	cvt.u64.u32 	%rd26, %r732;
	setp.le.u64 	%p62, %rd2, %rd26;
	@%p62 bra 	$L__BB11_100;
	st.global.u32 	[%rd4+8192], %r234;
	st.global.u32 	[%rd5+8192], %r252;
$L__BB11_100:
	add.s32 	%r733, %r2, 2304;
	cvt.u64.u32 	%rd27, %r733;
	setp.le.u64 	%p63, %rd2, %rd27;
	@%p63 bra 	$L__BB11_102;
	st.global.u32 	[%rd4+9216], %r235;
	st.global.u32 	[%rd5+9216], %r253;
$L__BB11_102:
	add.s32 	%r734, %r2, 2560;
	cvt.u64.u32 	%rd28, %r734;
	setp.le.u64 	%p64, %rd2, %rd28;
	@%p64 bra 	$L__BB11_104;
	st.global.u32 	[%rd4+10240], %r236;
	st.global.u32 	[%rd5+10240], %r254;
$L__BB11_104:
	add.s32 	%r735, %r2, 2816;
	cvt.u64.u32 	%rd29, %r735;
	setp.le.u64 	%p65, %rd2, %rd29;
	@%p65 bra 	$L__BB11_106;
	st.global.u32 	[%rd4+11264], %r237;
	st.global.u32 	[%rd5+11264], %r255;
$L__BB11_106:
	or.b32  	%r736, %r2, 3072;
	cvt.u64.u32 	%rd30, %r736;
	setp.le.u64 	%p66, %rd2, %rd30;
	@%p66 bra 	$L__BB11_108;
	st.global.u32 	[%rd4+12288], %r238;
	st.global.u32 	[%rd5+12288], %r256;
$L__BB11_108:
	add.s32 	%r737, %r2, 3328;
	cvt.u64.u32 	%rd31, %r737;
	setp.le.u64 	%p67, %rd2, %rd31;
	@%p67 bra 	$L__BB11_110;
	st.global.u32 	[%rd4+13312], %r239;
	st.global.u32 	[%rd5+13312], %r257;
$L__BB11_110:
	add.s32 	%r738, %r2, 3584;
	cvt.u64.u32 	%rd32, %r738;
	setp.le.u64 	%p68, %rd2, %rd32;
	@%p68 bra 	$L__BB11_112;
	st.global.u32 	[%rd4+14336], %r240;
	st.global.u32 	[%rd5+14336], %r258;
$L__BB11_112:
	add.s32 	%r739, %r2, 3840;
	cvt.u64.u32 	%rd33, %r739;
	setp.le.u64 	%p69, %rd2, %rd33;
	@%p69 bra 	$L__BB11_114;
	st.global.u32 	[%rd4+15360], %r241;
	st.global.u32 	[%rd5+15360], %r259;
$L__BB11_114:
	or.b32  	%r740, %r2, 4096;
	cvt.u64.u32 	%rd34, %r740;
	setp.le.u64 	%p70, %rd2, %rd34;
	@%p70 bra 	$L__BB11_116;
	st.global.u32 	[%rd4+16384], %r242;
	st.global.u32 	[%rd5+16384], %r260;
$L__BB11_116:
	add.s32 	%r741, %r2, 4352;
	cvt.u64.u32 	%rd35, %r741;
	setp.le.u64 	%p71, %rd2, %rd35;
	@%p71 bra 	$L__BB11_118;
	st.global.u32 	[%rd4+17408], %r243;
	st.global.u32 	[%rd5+17408], %r261;
$L__BB11_118:
	add.s32 	%r742, %r2, 4608;
	cvt.u64.u32 	%rd36, %r742;
	setp.le.u64 	%p72, %rd2, %rd36;
	@%p72 bra 	$L__BB11_120;
	st.global.u32 	[%rd4+18432], %r244;
	st.global.u32 	[%rd5+18432], %r262;
$L__BB11_120:
	ret;
$L__BB11_121:
	shl.b32 	%r743, %r206, 2;
	mov.u32 	%r744, _ZZN3cub18CUB_300001_SM_10006detail10radix_sort31DeviceRadixSortSingleTileKernelINS1_5radix10policy_hubIjjyE10Policy1000ELNS0_9SortOrderE0EjjyNS1_21identity_decomposer_tEEEvPKT1_PSA_PKT2_PSE_T3_iiT4_E12temp_storage;
	add.s32 	%r745, %r744, %r743;
	st.shared.u32 	[%r745], %r840;
	shl.b32 	%r746, %r207, 2;
	add.s32 	%r747, %r744, %r746;
	st.shared.u32 	[%r747], %r839;
	shl.b32 	%r748, %r208, 2;
	add.s32 	%r749, %r744, %r748;
	st.shared.u32 	[%r749], %r838;
	shl.b32 	%r750, %r209, 2;
	add.s32 	%r751, %r744, %r750;
	st.shared.u32 	[%r751], %r837;
	shl.b32 	%r752, %r210, 2;
	add.s32 	%r753, %r744, %r752;
	st.shared.u32 	[%r753], %r836;
	shl.b32 	%r754, %r211, 2;
	add.s32 	%r755, %r744, %r754;
	st.shared.u32 	[%r755], %r835;
	shl.b32 	%r756, %r212, 2;
	add.s32 	%r757, %r744, %r756;
	st.shared.u32 	[%r757], %r834;
	shl.b32 	%r758, %r213, 2;
	add.s32 	%r759, %r744, %r758;
	st.shared.u32 	[%r759], %r833;
	shl.b32 	%r760, %r214, 2;
	add.s32 	%r761, %r744, %r760;
	st.shared.u32 	[%r761], %r832;
	shl.b32 	%r762, %r215, 2;
	add.s32 	%r763, %r744, %r762;
	st.shared.u32 	[%r763], %r831;
	shl.b32 	%r764, %r216, 2;
	add.s32 	%r765, %r744, %r764;
	st.shared.u32 	[%r765], %r830;
	shl.b32 	%r766, %r217, 2;
	add.s32 	%r767, %r744, %r766;
	st.shared.u32 	[%r767], %r829;
	shl.b32 	%r768, %r218, 2;
	add.s32 	%r769, %r744, %r768;
	st.shared.u32 	[%r769], %r828;
	shl.b32 	%r770, %r219, 2;
	add.s32 	%r771, %r744, %r770;
	st.shared.u32 	[%r771], %r827;
	shl.b32 	%r772, %r220, 2;
	add.s32 	%r773, %r744, %r772;
	st.shared.u32 	[%r773], %r826;
	shl.b32 	%r774, %r221, 2;
	add.s32 	%r775, %r744, %r774;
	st.shared.u32 	[%r775], %r825;
	shl.b32 	%r776, %r222, 2;
	add.s32 	%r777, %r744, %r776;
	st.shared.u32 	[%r777], %r824;
	shl.b32 	%r778, %r223, 2;
	add.s32 	%r779, %r744, %r778;
	st.shared.u32 	[%r779], %r823;
	shl.b32 	%r780, %r224, 2;
	add.s32 	%r781, %r744, %r780;
	st.shared.u32 	[%r781], %r822;
	bar.sync 	0;
	ld.shared.u32 	%r840, [%r103];
	ld.shared.u32 	%r839, [%r103+4];
	ld.shared.u32 	%r838, [%r103+8];
	ld.shared.u32 	%r837, [%r103+12];
	ld.shared.u32 	%r836, [%r103+16];
	ld.shared.u32 	%r835, [%r103+20];
	ld.shared.u32 	%r834, [%r103+24];
	ld.shared.u32 	%r833, [%r103+28];
	ld.shared.u32 	%r832, [%r103+32];
	ld.shared.u32 	%r831, [%r103+36];
	ld.shared.u32 	%r830, [%r103+40];
	ld.shared.u32 	%r829, [%r103+44];
	ld.shared.u32 	%r828, [%r103+48];
	ld.shared.u32 	%r827, [%r103+52];
	ld.shared.u32 	%r826, [%r103+56];
	ld.shared.u32 	%r825, [%r103+60];
	ld.shared.u32 	%r824, [%r103+64];
	ld.shared.u32 	%r823, [%r103+68];
	ld.shared.u32 	%r822, [%r103+72];
	bar.sync 	0;
	st.shared.u32 	[%r745], %r859;
	st.shared.u32 	[%r747], %r858;
	st.shared.u32 	[%r749], %r857;
	st.shared.u32 	[%r751], %r856;
	st.shared.u32 	[%r753], %r855;
	st.shared.u32 	[%r755], %r854;
	st.shared.u32 	[%r757], %r853;
	st.shared.u32 	[%r759], %r852;
	st.shared.u32 	[%r761], %r851;
	st.shared.u32 	[%r763], %r850;
	st.shared.u32 	[%r765], %r849;
	st.shared.u32 	[%r767], %r848;
	st.shared.u32 	[%r769], %r847;
	st.shared.u32 	[%r771], %r846;
	st.shared.u32 	[%r773], %r845;
	st.shared.u32 	[%r775], %r844;
	st.shared.u32 	[%r777], %r843;
	st.shared.u32 	[%r779], %r842;
	st.shared.u32 	[%r781], %r841;
	bar.sync 	0;
	ld.shared.u32 	%r859, [%r103];
	ld.shared.u32 	%r858, [%r103+4];
	ld.shared.u32 	%r857, [%r103+8];
	ld.shared.u32 	%r856, [%r103+12];
	ld.shared.u32 	%r855, [%r103+16];
	ld.shared.u32 	%r854, [%r103+20];
	ld.shared.u32 	%r853, [%r103+24];
	ld.shared.u32 	%r852, [%r103+28];
	ld.shared.u32 	%r851, [%r103+32];
	ld.shared.u32 	%r850, [%r103+36];
	ld.shared.u32 	%r849, [%r103+40];
	ld.shared.u32 	%r848, [%r103+44];
	ld.shared.u32 	%r847, [%r103+48];
	ld.shared.u32 	%r846, [%r103+52];
	ld.shared.u32 	%r845, [%r103+56];
	ld.shared.u32 	%r844, [%r103+60];
	ld.shared.u32 	%r843, [%r103+64];
	ld.shared.u32 	%r842, [%r103+68];
	ld.shared.u32 	%r841, [%r103+72];
	bar.sync 	0;
	add.s32 	%r821, %r821, 6;
	add.s32 	%r820, %r820, -6;
	bra.uni 	$L__BB11_77;

}
	// .globl	_ZN3cub18CUB_300001_SM_10006detail10radix_sort30DeviceRadixSortHistogramKernelINS1_5radix10policy_hubIjjyE10Policy1000ELNS0_9SortOrderE0EjyNS1_21identity_decomposer_tEEEvPT2_PKT1_SA_iiT3_
.visible .entry _ZN3cub18CUB_300001_SM_10006detail10radix_sort30DeviceRadixSortHistogramKernelINS1_5radix10policy_hubIjjyE10Policy1000ELNS0_9SortOrderE0EjyNS1_21identity_decomposer_tEEEvPT2_PKT1_SA_iiT3_(
	.param .u64 .ptr .align 1 _ZN3cub18CUB_300001_SM_10006detail10radix_sort30DeviceRadixSortHistogramKernelINS1_5radix10policy_hubIjjyE10Policy1000ELNS0_9SortOrderE0EjyNS1_21identity_decomposer_tEEEvPT2_PKT1_SA_iiT3__param_0,
	.param .u64 .ptr .align 1 _ZN3cub18CUB_300001_SM_10006detail10radix_sort30DeviceRadixSortHistogramKernelINS1_5radix10policy_hubIjjyE10Policy1000ELNS0_9SortOrderE0EjyNS1_21identity_decomposer_tEEEvPT2_PKT1_SA_iiT3__param_1,
	.param .u64 _ZN3cub18CUB_300001_SM_10006detail10radix_sort30DeviceRadixSortHistogramKernelINS1_5radix10policy_hubIjjyE10Policy1000ELNS0_9SortOrderE0EjyNS1_21identity_decomposer_tEEEvPT2_PKT1_SA_iiT3__param_2,
	.param .u32 _ZN3cub18CUB_300001_SM_10006detail10radix_sort30DeviceRadixSortHistogramKernelINS1_5radix10policy_hubIjjyE10Policy1000ELNS0_9SortOrderE0EjyNS1_21identity_decomposer_tEEEvPT2_PKT1_SA_iiT3__param_3,
	.param .u32 _ZN3cub18CUB_300001_SM_10006detail10radix_sort30DeviceRadixSortHistogramKernelINS1_5radix10policy_hubIjjyE10Policy1000ELNS0_9SortOrderE0EjyNS1_21identity_decomposer_tEEEvPT2_PKT1_SA_iiT3__param_4,
	.param .align 1 .b8 _ZN3cub18CUB_300001_SM_10006detail10radix_sort30DeviceRadixSortHistogramKernelINS1_5radix10policy_hubIjjyE10Policy1000ELNS0_9SortOrderE0EjyNS1_21identity_decomposer_tEEEvPT2_PKT1_SA_iiT3__param_5[1]
)
.maxntid 128
{
	.reg .pred 	%p<91>;
	.reg .b32 	%r<470>;
	.reg .b64 	%rd<137>;
	// demoted variable
	.shared .align 4 .b8 _ZZN3cub18CUB_300001_SM_10006detail10radix_sort30DeviceRadixSortHistogramKernelINS1_5radix10policy_hubIjjyE10Policy1000ELNS0_9SortOrderE0EjyNS1_21identity_decomposer_tEEEvPT2_PKT1_SA_iiT3_E12temp_storage[4096];
	ld.param.u64 	%rd18, [_ZN3cub18CUB_300001_SM_10006detail10radix_sort30DeviceRadixSortHistogramKernelINS1_5radix10policy_hubIjjyE10Policy1000ELNS0_9SortOrderE0EjyNS1_21identity_decomposer_tEEEvPT2_PKT1_SA_iiT3__param_0];
	ld.param.u64 	%rd19, [_ZN3cub18CUB_300001_SM_10006detail10radix_sort30DeviceRadixSortHistogramKernelINS1_5radix10policy_hubIjjyE10Policy1000ELNS0_9SortOrderE0EjyNS1_21identity_decomposer_tEEEvPT2_PKT1_SA_iiT3__param_1];
	ld.param.u64 	%rd17, [_ZN3cub18CUB_300001_SM_10006detail10radix_sort30DeviceRadixSortHistogramKernelINS1_5radix10policy_hubIjjyE10Policy1000ELNS0_9SortOrderE0EjyNS1_21identity_decomposer_tEEEvPT2_PKT1_SA_iiT3__param_2];
	ld.param.u32 	%r158, [_ZN3cub18CUB_300001_SM_10006detail10radix_sort30DeviceRadixSortHistogramKernelINS1_5radix10policy_hubIjjyE10Policy1000ELNS0_9SortOrderE0EjyNS1_21identity_decomposer_tEEEvPT2_PKT1_SA_iiT3__param_3];
	ld.param.u32 	%r159, [_ZN3cub18CUB_300001_SM_10006detail10radix_sort30DeviceRadixSortHistogramKernelINS1_5radix10policy_hubIjjyE10Policy1000ELNS0_9SortOrderE0EjyNS1_21identity_decomposer_tEEEvPT2_PKT1_SA_iiT3__param_4];
	cvta.to.global.u64 	%rd1, %rd19;
	cvta.to.global.u64 	%rd2, %rd18;
	setp.eq.s64 	%p2, %rd17, 0;
	@%p2 bra 	$L__BB12_153;
	sub.s32 	%r160, %r159, %r158;
	add.s32 	%r161, %r160, 7;
	shr.s32 	%r162, %r161, 31;
	shr.u32 	%r163, %r162, 29;
	add.s32 	%r164, %r161, %r163;
	shr.s32 	%r165, %r164, 3;
	mov.u32 	%r166, %tid.x;
	setp.gt.u32 	%p3, %r166, 255;
	setp.lt.s32 	%p4, %r161, 8;
	mov.u32 	%r167, %ctaid.x;
	shl.b32 	%r168, %r167, 11;
	cvt.u64.u32 	%rd3, %r168;
	mov.u32 	%r169, %nctaid.x;
	shl.b32 	%r170, %r169, 11;
	cvt.u64.u32 	%rd4, %r170;
	add.s32 	%r1, %r165, -1;
	and.b32  	%r2, %r165, 15;
	and.b32  	%r3, %r165, 7;
	add.s32 	%r4, %r3, -1;
	and.b32  	%r5, %r165, 3;
	or.pred  	%p1, %p3, %p4;
	shl.b32 	%r171, %r166, 2;
	mov.u32 	%r172, _ZZN3cub18CUB_300001_SM_10006detail10radix_sort30DeviceRadixSortHistogramKernelINS1_5radix10policy_hubIjjyE10Policy1000ELNS0_9SortOrderE0EjyNS1_21identity_decomposer_tEEEvPT2_PKT1_SA_iiT3_E12temp_storage;
	add.s32 	%r6, %r172, %r171;
	and.b32  	%r7, %r165, 268435440;
	cvt.u64.u32 	%rd5, %r166;
	add.s32 	%r8, %r166, 128;
	add.s32 	%r9, %r166, 256;
	add.s32 	%r10, %r166, 384;
	add.s32 	%r11, %r166, 512;
	add.s32 	%r12, %r166, 640;
	add.s32 	%r13, %r166, 768;
	add.s32 	%r14, %r166, 1280;
	add.s32 	%r15, %r166, 1920;
	and.b32  	%r16, %r165, 268435448;
	and.b32  	%r17, %r165, 1;
	neg.s32 	%r18, %r7;
	add.s32 	%r19, %r6, 8192;
	add.s64 	%rd21, %rd17, -1;
	shr.u64 	%rd22, %rd21, 30;
	add.s64 	%rd23, %rd22, 1;
	min.u64 	%rd6, %rd23, %rd17;
	mov.b64 	%rd135, 0;
$L__BB12_2:
	@%p1 bra 	$L__BB12_30;
	setp.lt.u32 	%p5, %r1, 15;
	mov.b32 	%r423, 0;
	@%p5 bra 	$L__BB12_6;
	mov.u32 	%r420, %r19;
	mov.u32 	%r421, %r18;
$L__BB12_5:
	.pragma "nounroll";
	mov.b32 	%r174, 0;
	st.shared.u32 	[%r420+-8192], %r174;
	st.shared.u32 	[%r420+-7168], %r174;
	st.shared.u32 	[%r420+-6144], %r174;
	st.shared.u32 	[%r420+-5120], %r174;
	st.shared.u32 	[%r420+-4096], %r174;
	st.shared.u32 	[%r420+-3072], %r174;
	st.shared.u32 	[%r420+-2048], %r174;
	st.shared.u32 	[%r420+-1024], %r174;
	st.shared.u32 	[%r420], %r174;
	st.shared.u32 	[%r420+1024], %r174;
	st.shared.u32 	[%r420+2048], %r174;
	st.shared.u32 	[%r420+3072], %r174;
	st.shared.u32 	[%r420+4096], %r174;
	st.shared.u32 	[%r420+5120], %r174;
	st.shared.u32 	[%r420+6144], %r174;
	st.shared.u32 	[%r420+7168], %r174;
	add.s32 	%r421, %r421, 16;
	add.s32 	%r420, %r420, 16384;
	setp.ne.s32 	%p6, %r421, 0;
	mov.u32 	%r423, %r7;
	@%p6 bra 	$L__BB12_5;
$L__BB12_6:
	add.s32 	%r25, %r2, -1;
	setp.eq.s32 	%p7, %r2, 0;
	@%p7 bra 	$L__BB12_16;
	setp.lt.u32 	%p8, %r25, 7;
	@%p8 bra 	$L__BB12_9;
	shl.b32 	%r175, %r423, 10;
	add.s32 	%r176, %r6, %r175;
	mov.b32 	%r177, 0;
	st.shared.u32 	[%r176], %r177;
	st.shared.u32 	[%r176+1024], %r177;
	st.shared.u32 	[%r176+2048], %r177;
	st.shared.u32 	[%r176+3072], %r177;
	st.shared.u32 	[%r176+4096], %r177;
	st.shared.u32 	[%r176+5120], %r177;
	st.shared.u32 	[%r176+6144], %r177;
	st.shared.u32 	[%r176+7168], %r177;
	add.s32 	%r423, %r423, 8;
$L__BB12_9:
	setp.eq.s32 	%p9, %r3, 0;
	@%p9 bra 	$L__BB12_16;
	setp.lt.u32 	%p10, %r4, 3;
	@%p10 bra 	$L__BB12_12;
	shl.b32 	%r178, %r423, 10;
	add.s32 	%r179, %r6, %r178;
	mov.b32 	%r180, 0;
	st.shared.u32 	[%r179], %r180;
	st.shared.u32 	[%r179+1024], %r180;
	st.shared.u32 	[%r179+2048], %r180;
	st.shared.u32 	[%r179+3072], %r180;
	add.s32 	%r423, %r423, 4;
$L__BB12_12:
	setp.eq.s32 	%p11, %r5, 0;
	@%p11 bra 	$L__BB12_16;
	setp.eq.s32 	%p12, %r5, 1;
	shl.b32 	%r181, %r423, 10;
	add.s32 	%r30, %r6, %r181;
	mov.b32 	%r182, 0;
	st.shared.u32 	[%r30], %r182;
	@%p12 bra 	$L__BB12_16;
	setp.eq.s32 	%p13, %r5, 2;
	mov.b32 	%r183, 0;
	st.shared.u32 	[%r30+1024], %r183;
	@%p13 bra 	$L__BB12_16;
	mov.b32 	%r184, 0;
	st.shared.u32 	[%r30+2048], %r184;
$L__BB12_16:
	cvt.u32.u64 	%r185, %rd5;
	setp.gt.u32 	%p14, %r185, 127;
	@%p14 bra 	$L__BB12_30;
	setp.lt.u32 	%p15, %r1, 15;
	mov.b32 	%r427, 0;
	@%p15 bra 	$L__BB12_20;
	mov.b32 	%r425, 0;
$L__BB12_19:
	.pragma "nounroll";
	shl.b32 	%r188, %r425, 10;
	add.s32 	%r189, %r6, %r188;
	mov.b32 	%r190, 0;
	st.shared.u32 	[%r189+512], %r190;
	st.shared.u32 	[%r189+1536], %r190;
	st.shared.u32 	[%r189+2560], %r190;
	st.shared.u32 	[%r189+3584], %r190;
	st.shared.u32 	[%r189+4608], %r190;
	st.shared.u32 	[%r189+5632], %r190;
	st.shared.u32 	[%r189+6656], %r190;
	st.shared.u32 	[%r189+7680], %r190;
	st.shared.u32 	[%r189+8704], %r190;
	st.shared.u32 	[%r189+9728], %r190;
	st.shared.u32 	[%r189+10752], %r190;
	st.shared.u32 	[%r189+11776], %r190;
	st.shared.u32 	[%r189+12800], %r190;
	st.shared.u32 	[%r189+13824], %r190;
	st.shared.u32 	[%r189+14848], %r190;
	st.shared.u32 	[%r189+15872], %r190;
	add.s32 	%r425, %r425, 16;
	setp.ne.s32 	%p16, %r425, %r7;
	mov.u32 	%r427, %r7;
	@%p16 bra 	$L__BB12_19;
$L__BB12_20:
	setp.eq.s32 	%p17, %r2, 0;
	@%p17 bra 	$L__BB12_30;
	setp.lt.u32 	%p18, %r25, 7;
	@%p18 bra 	$L__BB12_23;
	shl.b32 	%r191, %r427, 10;
	add.s32 	%r192, %r6, %r191;
	mov.b32 	%r193, 0;
	st.shared.u32 	[%r192+512], %r193;
	st.shared.u32 	[%r192+1536], %r193;
	st.shared.u32 	[%r192+2560], %r193;
	st.shared.u32 	[%r192+3584], %r193;
	st.shared.u32 	[%r192+4608], %r193;
	st.shared.u32 	[%r192+5632], %r193;
	st.shared.u32 	[%r192+6656], %r193;
	st.shared.u32 	[%r192+7680], %r193;
	add.s32 	%r427, %r427, 8;
$L__BB12_23:
	setp.eq.s32 	%p19, %r3, 0;
	@%p19 bra 	$L__BB12_30;
	setp.lt.u32 	%p20, %r4, 3;
	@%p20 bra 	$L__BB12_26;
	shl.b32 	%r194, %r427, 10;
	add.s32 	%r195, %r6, %r194;
	mov.b32 	%r196, 0;
	st.shared.u32 	[%r195+512], %r196;
	st.shared.u32 	[%r195+1536], %r196;
	st.shared.u32 	[%r195+2560], %r196;
	st.shared.u32 	[%r195+3584], %r196;
	add.s32 	%r427, %r427, 4;
$L__BB12_26:
	setp.eq.s32 	%p21, %r5, 0;
	@%p21 bra 	$L__BB12_30;
	setp.eq.s32 	%p22, %r5, 1;
	shl.b32 	%r197, %r427, 10;
	add.s32 	%r38, %r6, %r197;
	mov.b32 	%r198, 0;
	st.shared.u32 	[%r38+512], %r198;
	@%p22 bra 	$L__BB12_30;
	setp.eq.s32 	%p23, %r5, 2;
	mov.b32 	%r199, 0;
	st.shared.u32 	[%r38+1536], %r199;
	@%p23 bra 	$L__BB12_30;
	mov.b32 	%r200, 0;
	st.shared.u32 	[%r38+2560], %r200;
$L__BB12_30:
	bar.sync 	0;
	bar.sync 	0;
	shl.b64 	%rd8, %rd135, 30;
	sub.s64 	%rd24, %rd17, %rd8;
	min.u64 	%rd9, %rd24, 1073741824;
	setp.le.u64 	%p24, %rd9, %rd3;
	@%p24 bra 	$L__BB12_70;
	mov.u64 	%rd136, %rd3;
$L__BB12_32:
	add.s64 	%rd11, %rd136, %rd8;
	sub.s64 	%rd12, %rd17, %rd11;
	setp.lt.u64 	%p25, %rd12, 2048;
	@%p25 bra 	$L__BB12_34;
	add.s64 	%rd27, %rd11, %rd5;
	shl.b64 	%rd28, %rd27, 2;
	add.s64 	%rd29, %rd1, %rd28;
	ld.global.u32 	%r459, [%rd29];
	ld.global.u32 	%r458, [%rd29+512];
	ld.global.u32 	%r457, [%rd29+1024];
	ld.global.u32 	%r456, [%rd29+1536];
	ld.global.u32 	%r455, [%rd29+2048];
	ld.global.u32 	%r454, [%rd29+2560];
	ld.global.u32 	%r453, [%rd29+3072];
	ld.global.u32 	%r452, [%rd29+3584];
	ld.global.u32 	%r451, [%rd29+4096];
	ld.global.u32 	%r450, [%rd29+4608];
	ld.global.u32 	%r449, [%rd29+5120];
	ld.global.u32 	%r448, [%rd29+5632];
	ld.global.u32 	%r447, [%rd29+6144];
	ld.global.u32 	%r446, [%rd29+6656];
	ld.global.u32 	%r445, [%rd29+7168];
	ld.global.u32 	%r444, [%rd29+7680];
	bra.uni 	$L__BB12_66;
$L__BB12_34:
	cvt.u32.u64 	%r202, %rd5;
	cvt.u32.u64 	%r55, %rd12;
	setp.ge.s32 	%p26, %r202, %r55;
	add.s64 	%rd25, %rd11, %rd5;
	shl.b64 	%rd26, %rd25, 2;
	add.s64 	%rd13, %rd1, %rd26;
	mov.b32 	%r459, -1;
	@%p26 bra 	$L__BB12_36;
	ld.global.u32 	%r459, [%rd13];
$L__BB12_36:
	setp.ge.s32 	%p27, %r8, %r55;
	mov.b32 	%r458, -1;
	@%p27 bra 	$L__BB12_38;
	ld.global.u32 	%r458, [%rd13+512];
$L__BB12_38:
	setp.ge.s32 	%p28, %r9, %r55;
	mov.b32 	%r457, -1;
	@%p28 bra 	$L__BB12_40;
	ld.global.u32 	%r457, [%rd13+1024];
$L__BB12_40:
	setp.ge.s32 	%p29, %r10, %r55;
	mov.b32 	%r456, -1;
	@%p29 bra 	$L__BB12_42;
	ld.global.u32 	%r456, [%rd13+1536];
$L__BB12_42:
	setp.ge.s32 	%p30, %r11, %r55;
	mov.b32 	%r455, -1;
	@%p30 bra 	$L__BB12_44;
	ld.global.u32 	%r455, [%rd13+2048];
$L__BB12_44:
	setp.ge.s32 	%p31, %r12, %r55;
	mov.b32 	%r454, -1;
	@%p31 bra 	$L__BB12_46;
	ld.global.u32 	%r454, [%rd13+2560];
$L__BB12_46:
	setp.ge.s32 	%p32, %r13, %r55;
	mov.b32 	%r453, -1;
	@%p32 bra 	$L__BB12_48;
	ld.global.u32 	%r453, [%rd13+3072];
$L__BB12_48:
	mov.u32 	%r210, %tid.x;
	add.s32 	%r211, %r210, 896;
	setp.ge.s32 	%p33, %r211, %r55;
	mov.b32 	%r452, -1;
	@%p33 bra 	$L__BB12_50;
	ld.global.u32 	%r452, [%rd13+3584];
$L__BB12_50:
	or.b32  	%r214, %r210, 1024;
	setp.ge.s32 	%p34, %r214, %r55;
	mov.b32 	%r451, -1;
	@%p34 bra 	$L__BB12_52;
	ld.global.u32 	%r451, [%rd13+4096];
$L__BB12_52:
	add.s32 	%r217, %r210, 1152;
	setp.ge.s32 	%p35, %r217, %r55;
	mov.b32 	%r450, -1;
	@%p35 bra 	$L__BB12_54;
	ld.global.u32 	%r450, [%rd13+4608];
$L__BB12_54:
	setp.ge.s32 	%p36, %r14, %r55;
	mov.b32 	%r449, -1;
	@%p36 bra 	$L__BB12_56;
	ld.global.u32 	%r449, [%rd13+5120];
$L__BB12_56:
	add.s32 	%r221, %r210, 1408;
	setp.ge.s32 	%p37, %r221, %r55;
	mov.b32 	%r448, -1;
	@%p37 bra 	$L__BB12_58;
	ld.global.u32 	%r448, [%rd13+5632];
$L__BB12_58:
	add.s32 	%r224, %r210, 1536;
	setp.ge.s32 	%p38, %r224, %r55;
	mov.b32 	%r447, -1;
	@%p38 bra 	$L__BB12_60;
	ld.global.u32 	%r447, [%rd13+6144];
$L__BB12_60:
	add.s32 	%r227, %r210, 1664;
	setp.ge.s32 	%p39, %r227, %r55;
	mov.b32 	%r446, -1;
	@%p39 bra 	$L__BB12_62;
	ld.global.u32 	%r446, [%rd13+6656];
$L__BB12_62:
	add.s32 	%r230, %r210, 1792;
	setp.ge.s32 	%p40, %r230, %r55;
	mov.b32 	%r445, -1;
	@%p40 bra 	$L__BB12_64;
	ld.global.u32 	%r445, [%rd13+7168];
$L__BB12_64:
	setp.ge.s32 	%p41, %r15, %r55;
	mov.b32 	%r444, -1;
	@%p41 bra 	$L__BB12_66;
	ld.global.u32 	%r444, [%rd13+7680];
$L__BB12_66:
	setp.le.s32 	%p42, %r159, %r158;
	@%p42 bra 	$L__BB12_69;
	mov.b32 	%r460, 0;
	mov.u32 	%r461, %r158;
$L__BB12_68:
	sub.s32 	%r233, %r159, %r461;
	shl.b32 	%r234, %r460, 10;
	mov.u32 	%r235, _ZZN3cub18CUB_300001_SM_10006detail10radix_sort30DeviceRadixSortHistogramKernelINS1_5radix10policy_hubIjjyE10Policy1000ELNS0_9SortOrderE0EjyNS1_21identity_decomposer_tEEEvPT2_PKT1_SA_iiT3_E12temp_storage;
	add.s32 	%r236, %r235, %r234;
	min.s32 	%r237, %r233, 8;
	mov.b32 	%r238, -1;
	shl.b32 	%r239, %r238, %r237;
	not.b32 	%r240, %r239;
	shr.u32 	%r241, %r459, %r461;
	and.b32  	%r242, %r241, %r240;
	shl.b32 	%r243, %r242, 2;
	add.s32 	%r244, %r236, %r243;
	atom.shared.add.u32 	%r245, [%r244], 1;
	shr.u32 	%r246, %r458, %r461;
	and.b32  	%r247, %r246, %r240;
	shl.b32 	%r248, %r247, 2;
	add.s32 	%r249, %r236, %r248;
	atom.shared.add.u32 	%r250, [%r249], 1;
	shr.u32 	%r251, %r457, %r461;
	and.b32  	%r252, %r251, %r240;
	shl.b32 	%r253, %r252, 2;
	add.s32 	%r254, %r236, %r253;
	atom.shared.add.u32 	%r255, [%r254], 1;
	shr.u32 	%r256, %r456, %r461;
	and.b32  	%r257, %r256, %r240;
	shl.b32 	%r258, %r257, 2;
	add.s32 	%r259, %r236, %r258;
	atom.shared.add.u32 	%r260, [%r259], 1;
	shr.u32 	%r261, %r455, %r461;
	and.b32  	%r262, %r261, %r240;
	shl.b32 	%r263, %r262, 2;
	add.s32 	%r264, %r236, %r263;
	atom.shared.add.u32 	%r265, [%r264], 1;
	shr.u32 	%r266, %r454, %r461;
	and.b32  	%r267, %r266, %r240;
	shl.b32 	%r268, %r267, 2;
	add.s32 	%r269, %r236, %r268;
	atom.shared.add.u32 	%r270, [%r269], 1;
	shr.u32 	%r271, %r453, %r461;
	and.b32  	%r272, %r271, %r240;
	shl.b32 	%r273, %r272, 2;
	add.s32 	%r274, %r236, %r273;
	atom.shared.add.u32 	%r275, [%r274], 1;
	shr.u32 	%r276, %r452, %r461;
	and.b32  	%r277, %r276, %r240;
	shl.b32 	%r278, %r277, 2;
	add.s32 	%r279, %r236, %r278;
	atom.shared.add.u32 	%r280, [%r279], 1;
	shr.u32 	%r281, %r451, %r461;
	and.b32  	%r282, %r281, %r240;
	shl.b32 	%r283, %r282, 2;
	add.s32 	%r284, %r236, %r283;
	atom.shared.add.u32 	%r285, [%r284], 1;
	shr.u32 	%r286, %r450, %r461;
	and.b32  	%r287, %r286, %r240;
	shl.b32 	%r288, %r287, 2;
	add.s32 	%r289, %r236, %r288;
	atom.shared.add.u32 	%r290, [%r289], 1;
	shr.u32 	%r291, %r449, %r461;
	and.b32  	%r292, %r291, %r240;
	shl.b32 	%r293, %r292, 2;
	add.s32 	%r294, %r236, %r293;
	atom.shared.add.u32 	%r295, [%r294], 1;
	shr.u32 	%r296, %r448, %r461;
	and.b32  	%r297, %r296, %r240;
	shl.b32 	%r298, %r297, 2;
	add.s32 	%r299, %r236, %r298;
	atom.shared.add.u32 	%r300, [%r299], 1;
	shr.u32 	%r301, %r447, %r461;
	and.b32  	%r302, %r301, %r240;
	shl.b32 	%r303, %r302, 2;
	add.s32 	%r304, %r236, %r303;
	atom.shared.add.u32 	%r305, [%r304], 1;
	shr.u32 	%r306, %r446, %r461;
	and.b32  	%r307, %r306, %r240;
	shl.b32 	%r308, %r307, 2;
	add.s32 	%r309, %r236, %r308;
	atom.shared.add.u32 	%r310, [%r309], 1;
	shr.u32 	%r311, %r445, %r461;
	and.b32  	%r312, %r311, %r240;
	shl.b32 	%r313, %r312, 2;
	add.s32 	%r314, %r236, %r313;
	atom.shared.add.u32 	%r315, [%r314], 1;
	shr.u32 	%r316, %r444, %r461;
	and.b32  	%r317, %r316, %r240;
	shl.b32 	%r318, %r317, 2;
	add.s32 	%r319, %r236, %r318;
	atom.shared.add.u32 	%r320, [%r319], 1;
	add.s32 	%r461, %r461, 8;
	add.s32 	%r460, %r460, 1;
	setp.lt.s32 	%p43, %r461, %r159;
	@%p43 bra 	$L__BB12_68;
$L__BB12_69:
	add.s64 	%rd136, %rd136, %rd4;
	setp.lt.u64 	%p44, %rd136, %rd9;
	@%p44 bra 	$L__BB12_32;
$L__BB12_70:
	bar.sync 	0;
	@%p1 bra 	$L__BB12_152;
	setp.lt.u32 	%p45, %r1, 7;
	mov.b32 	%r464, 0;
	@%p45 bra 	$L__BB12_90;
	mov.b32 	%r462, 0;
$L__BB12_73:
	.pragma "nounroll";
	shl.b32 	%r323, %r462, 10;
	add.s32 	%r108, %r6, %r323;
	ld.shared.u32 	%r109, [%r108];
	setp.eq.s32 	%p46, %r109, 0;
	@%p46 bra 	$L__BB12_75;
	cvt.u32.u64 	%r324, %rd5;
	shl.b32 	%r325, %r462, 8;
	add.s32 	%r326, %r325, %r324;
	mul.wide.u32 	%rd30, %r326, 8;
	add.s64 	%rd31, %rd2, %rd30;
	cvt.u64.u32 	%rd32, %r109;
	atom.global.add.u64 	%rd33, [%rd31], %rd32;
$L__BB12_75:
	ld.shared.u32 	%r110, [%r108+1024];
	setp.eq.s32 	%p47, %r110, 0;
	@%p47 bra 	$L__BB12_77;
	cvt.u32.u64 	%r327, %rd5;
	shl.b32 	%r328, %r462, 8;
	add.s32 	%r329, %r328, %r327;
	add.s32 	%r330, %r329, 256;
	mul.wide.u32 	%rd34, %r330, 8;
	add.s64 	%rd35, %rd2, %rd34;
	cvt.u64.u32 	%rd36, %r110;
	atom.global.add.u64 	%rd37, [%rd35], %rd36;
$L__BB12_77:
	ld.shared.u32 	%r111, [%r108+2048];
	setp.eq.s32 	%p48, %r111, 0;
	@%p48 bra 	$L__BB12_79;
	cvt.u32.u64 	%r331, %rd5;
	shl.b32 	%r332, %r462, 8;
	add.s32 	%r333, %r332, %r331;
	add.s32 	%r334, %r333, 512;
	mul.wide.u32 	%rd38, %r334, 8;
	add.s64 	%rd39, %rd2, %rd38;
	cvt.u64.u32 	%rd40, %r111;
	atom.global.add.u64 	%rd41, [%rd39], %rd40;
$L__BB12_79:
	ld.shared.u32 	%r112, [%r108+3072];
	setp.eq.s32 	%p49, %r112, 0;
	@%p49 bra 	$L__BB12_81;
	cvt.u32.u64 	%r335, %rd5;
	shl.b32 	%r336, %r462, 8;
	add.s32 	%r337, %r336, %r335;
	add.s32 	%r338, %r337, 768;
	mul.wide.u32 	%rd42, %r338, 8;
	add.s64 	%rd43, %rd2, %rd42;
	cvt.u64.u32 	%rd44, %r112;
	atom.global.add.u64 	%rd45, [%rd43], %rd44;
$L__BB12_81:
	ld.shared.u32 	%r113, [%r108+4096];
	setp.eq.s32 	%p50, %r113, 0;
	@%p50 bra 	$L__BB12_83;
	cvt.u32.u64 	%r339, %rd5;
	shl.b32 	%r340, %r462, 8;
	add.s32 	%r341, %r340, %r339;
	add.s32 	%r342, %r341, 1024;
	mul.wide.u32 	%rd46, %r342, 8;
	add.s64 	%rd47, %rd2, %rd46;
	cvt.u64.u32 	%rd48, %r113;
	atom.global.add.u64 	%rd49, [%rd47], %rd48;
$L__BB12_83:
	ld.shared.u32 	%r114, [%r108+5120];
	setp.eq.s32 	%p51, %r114, 0;
	@%p51 bra 	$L__BB12_85;
	cvt.u32.u64 	%r343, %rd5;
	shl.b32 	%r344, %r462, 8;
	add.s32 	%r345, %r344, %r343;
	add.s32 	%r346, %r345, 1280;
	mul.wide.u32 	%rd50, %r346, 8;
	add.s64 	%rd51, %rd2, %rd50;
	cvt.u64.u32 	%rd52, %r114;
	atom.global.add.u64 	%rd53, [%rd51], %rd52;
$L__BB12_85:
	ld.shared.u32 	%r115, [%r108+6144];
	setp.eq.s32 	%p52, %r115, 0;
	@%p52 bra 	$L__BB12_87;
	cvt.u32.u64 	%r347, %rd5;
	shl.b32 	%r348, %r462, 8;
	add.s32 	%r349, %r348, %r347;
	add.s32 	%r350, %r349, 1536;
	mul.wide.u32 	%rd54, %r350, 8;
	add.s64 	%rd55, %rd2, %rd54;
	cvt.u64.u32 	%rd56, %r115;
	atom.global.add.u64 	%rd57, [%rd55], %rd56;
$L__BB12_87:
	ld.shared.u32 	%r116, [%r108+7168];
	setp.eq.s32 	%p53, %r116, 0;
	@%p53 bra 	$L__BB12_89;
	cvt.u32.u64 	%r351, %rd5;
	shl.b32 	%r352, %r462, 8;
	add.s32 	%r353, %r352, %r351;
	add.s32 	%r354, %r353, 1792;
	mul.wide.u32 	%rd58, %r354, 8;
	add.s64 	%rd59, %rd2, %rd58;
	cvt.u64.u32 	%rd60, %r116;
	atom.global.add.u64 	%rd61, [%rd59], %rd60;
$L__BB12_89:
	add.s32 	%r462, %r462, 8;
	setp.ne.s32 	%p54, %r462, %r16;
	mov.u32 	%r464, %r16;
	@%p54 bra 	$L__BB12_73;
$L__BB12_90:
	add.s32 	%r119, %r5, -1;
	setp.eq.s32 	%p55, %r3, 0;
	@%p55 bra 	$L__BB12_111;
	setp.lt.u32 	%p56, %r4, 3;
	@%p56 bra 	$L__BB12_101;
	shl.b32 	%r355, %r464, 10;
	add.s32 	%r120, %r6, %r355;
	ld.shared.u32 	%r121, [%r120];
	setp.eq.s32 	%p57, %r121, 0;
	@%p57 bra 	$L__BB12_94;
	cvt.u32.u64 	%r356, %rd5;
	shl.b32 	%r357, %r464, 8;
	add.s32 	%r358, %r357, %r356;
	mul.wide.u32 	%rd62, %r358, 8;
	add.s64 	%rd63, %rd2, %rd62;
	cvt.u64.u32 	%rd64, %r121;
	atom.global.add.u64 	%rd65, [%rd63], %rd64;
$L__BB12_94:
	ld.shared.u32 	%r122, [%r120+1024];
	setp.eq.s32 	%p58, %r122, 0;
	@%p58 bra 	$L__BB12_96;
	cvt.u32.u64 	%r359, %rd5;
	shl.b32 	%r360, %r464, 8;
	add.s32 	%r361, %r360, %r359;
	add.s32 	%r362, %r361, 256;
	mul.wide.u32 	%rd66, %r362, 8;
	add.s64 	%rd67, %rd2, %rd66;
	cvt.u64.u32 	%rd68, %r122;
	atom.global.add.u64 	%rd69, [%rd67], %rd68;
$L__BB12_96:
	ld.shared.u32 	%r123, [%r120+2048];
	setp.eq.s32 	%p59, %r123, 0;
	@%p59 bra 	$L__BB12_98;
	cvt.u32.u64 	%r363, %rd5;
	shl.b32 	%r364, %r464, 8;
	add.s32 	%r365, %r364, %r363;
	add.s32 	%r366, %r365, 512;
	mul.wide.u32 	%rd70, %r366, 8;
	add.s64 	%rd71, %rd2, %rd70;
	cvt.u64.u32 	%rd72, %r123;
	atom.global.add.u64 	%rd73, [%rd71], %rd72;
$L__BB12_98:
	ld.shared.u32 	%r124, [%r120+3072];
	setp.eq.s32 	%p60, %r124, 0;
	@%p60 bra 	$L__BB12_100;
	cvt.u32.u64 	%r367, %rd5;
	shl.b32 	%r368, %r464, 8;
	add.s32 	%r369, %r368, %r367;
	add.s32 	%r370, %r369, 768;
	mul.wide.u32 	%rd74, %r370, 8;
	add.s64 	%rd75, %rd2, %rd74;
	cvt.u64.u32 	%rd76, %r124;
	atom.global.add.u64 	%rd77, [%rd75], %rd76;
$L__BB12_100:
	add.s32 	%r464, %r464, 4;
$L__BB12_101:
	setp.eq.s32 	%p61, %r5, 0;
	@%p61 bra 	$L__BB12_111;
	setp.eq.s32 	%p62, %r119, 0;
	@%p62 bra 	$L__BB12_108;
	shl.b32 	%r371, %r464, 10;
	add.s32 	%r127, %r6, %r371;
	ld.shared.u32 	%r128, [%r127];
	setp.eq.s32 	%p63, %r128, 0;
	@%p63 bra 	$L__BB12_105;
	cvt.u32.u64 	%r372, %rd5;
	shl.b32 	%r373, %r464, 8;
	add.s32 	%r374, %r373, %r372;
	mul.wide.u32 	%rd78, %r374, 8;
	add.s64 	%rd79, %rd2, %rd78;
	cvt.u64.u32 	%rd80, %r128;
	atom.global.add.u64 	%rd81, [%rd79], %rd80;
$L__BB12_105:
	ld.shared.u32 	%r129, [%r127+1024];
	setp.eq.s32 	%p64, %r129, 0;
	@%p64 bra 	$L__BB12_107;
	cvt.u32.u64 	%r375, %rd5;
	shl.b32 	%r376, %r464, 8;
	add.s32 	%r377, %r376, %r375;
	add.s32 	%r378, %r377, 256;
	mul.wide.u32 	%rd82, %r378, 8;
	add.s64 	%rd83, %rd2, %rd82;
	cvt.u64.u32 	%rd84, %r129;
	atom.global.add.u64 	%rd85, [%rd83], %rd84;
$L__BB12_107:
	add.s32 	%r464, %r464, 2;
$L__BB12_108:
	setp.eq.s32 	%p65, %r17, 0;
	@%p65 bra 	$L__BB12_111;
	shl.b32 	%r379, %r464, 10;
	add.s32 	%r380, %r6, %r379;
	ld.shared.u32 	%r132, [%r380];
	setp.eq.s32 	%p66, %r132, 0;
	@%p66 bra 	$L__BB12_111;
	cvt.u32.u64 	%r381, %rd5;
	shl.b32 	%r382, %r464, 8;
	add.s32 	%r383, %r382, %r381;
	mul.wide.u32 	%rd86, %r383, 8;
	add.s64 	%rd87, %rd2, %rd86;
	cvt.u64.u32 	%rd88, %r132;
	atom.global.add.u64 	%rd89, [%rd87], %rd88;
$L__BB12_111:
	cvt.u32.u64 	%r384, %rd5;
	setp.gt.u32 	%p67, %r384, 127;
	@%p67 bra 	$L__BB12_152;
	setp.lt.u32 	%p68, %r1, 7;
	mov.b32 	%r468, 0;
	@%p68 bra 	$L__BB12_131;
	mov.b32 	%r466, 0;
$L__BB12_114:
	.pragma "nounroll";
	shl.b32 	%r388, %r466, 10;
	add.s32 	%r134, %r6, %r388;
	ld.shared.u32 	%r135, [%r134+512];
	setp.eq.s32 	%p69, %r135, 0;
	shl.b32 	%r389, %r466, 8;
	add.s32 	%r390, %r389, %r384;
	mul.wide.u32 	%rd90, %r390, 8;
	add.s64 	%rd15, %rd2, %rd90;
	@%p69 bra 	$L__BB12_116;
	cvt.u64.u32 	%rd91, %r135;
	atom.global.add.u64 	%rd92, [%rd15+1024], %rd91;
$L__BB12_116:
	ld.shared.u32 	%r136, [%r134+1536];
	setp.eq.s32 	%p70, %r136, 0;
	@%p70 bra 	$L__BB12_118;
	cvt.u64.u32 	%rd93, %r136;
	atom.global.add.u64 	%rd94, [%rd15+3072], %rd93;
$L__BB12_118:
	ld.shared.u32 	%r137, [%r134+2560];
	setp.eq.s32 	%p71, %r137, 0;
	@%p71 bra 	$L__BB12_120;
	cvt.u64.u32 	%rd95, %r137;
	atom.global.add.u64 	%rd96, [%rd15+5120], %rd95;
$L__BB12_120:
	ld.shared.u32 	%r138, [%r134+3584];
	setp.eq.s32 	%p72, %r138, 0;
	@%p72 bra 	$L__BB12_122;
	cvt.u64.u32 	%rd97, %r138;
	atom.global.add.u64 	%rd98, [%rd15+7168], %rd97;
$L__BB12_122:
	ld.shared.u32 	%r139, [%r134+4608];
	setp.eq.s32 	%p73, %r139, 0;
	@%p73 bra 	$L__BB12_124;
	cvt.u64.u32 	%rd99, %r139;
	atom.global.add.u64 	%rd100, [%rd15+9216], %rd99;
$L__BB12_124:
	ld.shared.u32 	%r140, [%r134+5632];
	setp.eq.s32 	%p74, %r140, 0;
	@%p74 bra 	$L__BB12_126;
	cvt.u64.u32 	%rd101, %r140;
	atom.global.add.u64 	%rd102, [%rd15+11264], %rd101;
$L__BB12_126:
	ld.shared.u32 	%r141, [%r134+6656];
	setp.eq.s32 	%p75, %r141, 0;
	@%p75 bra 	$L__BB12_128;
	cvt.u64.u32 	%rd103, %r141;
	atom.global.add.u64 	%rd104, [%rd15+13312], %rd103;
$L__BB12_128:
	ld.shared.u32 	%r142, [%r134+7680];
	setp.eq.s32 	%p76, %r142, 0;
	@%p76 bra 	$L__BB12_130;
	cvt.u64.u32 	%rd105, %r142;
	atom.global.add.u64 	%rd106, [%rd15+15360], %rd105;
$L__BB12_130:
	add.s32 	%r466, %r466, 8;
	setp.ne.s32 	%p77, %r466, %r16;
	mov.u32 	%r468, %r16;
	@%p77 bra 	$L__BB12_114;
$L__BB12_131:
	setp.eq.s32 	%p78, %r3, 0;
	@%p78 bra 	$L__BB12_152;
	setp.lt.u32 	%p79, %r4, 3;
	@%p79 bra 	$L__BB12_142;
	shl.b32 	%r391, %r468, 10;
	add.s32 	%r145, %r6, %r391;
	ld.shared.u32 	%r146, [%r145+512];
	setp.eq.s32 	%p80, %r146, 0;
	@%p80 bra 	$L__BB12_135;
	shl.b32 	%r393, %r468, 8;
	add.s32 	%r394, %r393, %r384;
	mul.wide.u32 	%rd107, %r394, 8;
	add.s64 	%rd108, %rd2, %rd107;
	cvt.u64.u32 	%rd109, %r146;
	atom.global.add.u64 	%rd110, [%rd108+1024], %rd109;
$L__BB12_135:
	ld.shared.u32 	%r147, [%r145+1536];
	setp.eq.s32 	%p81, %r147, 0;
	@%p81 bra 	$L__BB12_137;
	shl.b32 	%r396, %r468, 8;
	add.s32 	%r397, %r396, %r384;
	add.s32 	%r398, %r397, 256;
	mul.wide.u32 	%rd111, %r398, 8;
	add.s64 	%rd112, %rd2, %rd111;
	cvt.u64.u32 	%rd113, %r147;
	atom.global.add.u64 	%rd114, [%rd112+1024], %rd113;
$L__BB12_137:
	ld.shared.u32 	%r148, [%r145+2560];
	setp.eq.s32 	%p82, %r148, 0;
	@%p82 bra 	$L__BB12_139;
	shl.b32 	%r400, %r468, 8;
	add.s32 	%r401, %r400, %r384;
	add.s32 	%r402, %r401, 512;
	mul.wide.u32 	%rd115, %r402, 8;
	add.s64 	%rd116, %rd2, %rd115;
	cvt.u64.u32 	%rd117, %r148;
	atom.global.add.u64 	%rd118, [%rd116+1024], %rd117;
$L__BB12_139:
	ld.shared.u32 	%r149, [%r145+3584];
	setp.eq.s32 	%p83, %r149, 0;
	@%p83 bra 	$L__BB12_141;
	shl.b32 	%r404, %r468, 8;
	add.s32 	%r405, %r404, %r384;
	add.s32 	%r406, %r405, 768;
	mul.wide.u32 	%rd119, %r406, 8;
	add.s64 	%rd120, %rd2, %rd119;
	cvt.u64.u32 	%rd121, %r149;
	atom.global.add.u64 	%rd122, [%rd120+1024], %rd121;
$L__BB12_141:
	add.s32 	%r468, %r468, 4;
$L__BB12_142:
	setp.eq.s32 	%p84, %r5, 0;
	@%p84 bra 	$L__BB12_152;
	setp.eq.s32 	%p85, %r119, 0;
	@%p85 bra 	$L__BB12_149;
	shl.b32 	%r407, %r468, 10;
	add.s32 	%r152, %r6, %r407;
	ld.shared.u32 	%r153, [%r152+512];
	setp.eq.s32 	%p86, %r153, 0;
	@%p86 bra 	$L__BB12_146;
	shl.b32 	%r409, %r468, 8;
	add.s32 	%r410, %r409, %r384;
	mul.wide.u32 	%rd123, %r410, 8;
	add.s64 	%rd124, %rd2, %rd123;
	cvt.u64.u32 	%rd125, %r153;
	atom.global.add.u64 	%rd126, [%rd124+1024], %rd125;
$L__BB12_146:
	ld.shared.u32 	%r154, [%r152+1536];
	setp.eq.s32 	%p87, %r154, 0;
	@%p87 bra 	$L__BB12_148;
	shl.b32 	%r412, %r468, 8;
	add.s32 	%r413, %r412, %r384;
	add.s32 	%r414, %r413, 256;
	mul.wide.u32 	%rd127, %r414, 8;
	add.s64 	%rd128, %rd2, %rd127;
	cvt.u64.u32 	%rd129, %r154;
	atom.global.add.u64 	%rd130, [%rd128+1024], %rd129;
$L__BB12_148:
	add.s32 	%r468, %r468, 2;
$L__BB12_149:
	setp.eq.s32 	%p88, %r17, 0;
	@%p88 bra 	$L__BB12_152;
	shl.b32 	%r415, %r468, 10;
	add.s32 	%r416, %r6, %r415;
	ld.shared.u32 	%r157, [%r416+512];
	setp.eq.s32 	%p89, %r157, 0;
	@%p89 bra 	$L__BB12_152;
	shl.b32 	%r418, %r468, 8;
	add.s32 	%r419, %r418, %r384;
	mul.wide.u32 	%rd131, %r419, 8;
	add.s64 	%rd132, %rd2, %rd131;
	cvt.u64.u32 	%rd133, %r157;
	atom.global.add.u64 	%rd134, [%rd132+1024], %rd133;
$L__BB12_152:
	bar.sync 	0;
	add.s64 	%rd135, %rd135, 1;
	setp.ne.s64 	%p90, %rd135, %rd6;
	@%p90 bra 	$L__BB12_2;
$L__BB12_153:
	ret;

}
	// .globl	_ZN3cub18CUB_300001_SM_10006detail10radix_sort33DeviceRadixSortExclusiveSumKernelINS1_5radix10policy_hubIjjyE10Policy1000EyEEvPT0_
.visible .entry _ZN3cub18CUB_300001_SM_10006detail10radix_sort33DeviceRadixSortExclusiveSumKernelINS1_5radix10policy_hubIjjyE10Policy1000EyEEvPT0_(
	.param .u64 .ptr .align 1 _ZN3cub18CUB_300001_SM_10006detail10radix_sort33DeviceRadixSortExclusiveSumKernelINS1_5radix10policy_hubIjjyE10Policy1000EyEEvPT0__param_0
)
{
	.reg .pred 	%p<4>;
	.reg .b32 	%r<28>;
	.reg .b64 	%rd<54>;
	// demoted variable
	.shared .align 16 .b8 _ZZN3cub18CUB_300001_SM_10006detail10radix_sort33DeviceRadixSortExclusiveSumKernelINS1_5radix10policy_hubIjjyE10Policy1000EyEEvPT0_E12temp_storage[2336];
	ld.param.u64 	%rd5, [_ZN3cub18CUB_300001_SM_10006detail10radix_sort33DeviceRadixSortExclusiveSumKernelINS1_5radix10policy_hubIjjyE10Policy1000EyEEvPT0__param_0];
	cvta.to.global.u64 	%rd6, %rd5;
	mov.u32 	%r3, %ctaid.x;
	shl.b32 	%r4, %r3, 8;
	mov.u32 	%r1, %tid.x;
	setp.gt.u32 	%p1, %r1, 255;
	add.s32 	%r5, %r4, %r1;
	mul.wide.s32 	%rd7, %r5, 8;
	add.s64 	%rd1, %rd6, %rd7;
	@%p1 bra 	$L__BB13_2;
	ld.global.u64 	%rd53, [%rd1];
$L__BB13_2:
	shr.u32 	%r6, %r1, 3;
	add.s32 	%r7, %r6, %r1;
	shl.b32 	%r8, %r7, 3;
	mov.u32 	%r9, _ZZN3cub18CUB_300001_SM_10006detail10radix_sort33DeviceRadixSortExclusiveSumKernelINS1_5radix10policy_hubIjjyE10Policy1000EyEEvPT0_E12temp_storage;
	add.s32 	%r10, %r9, %r8;
	add.s32 	%r2, %r10, 16;
	st.shared.u64 	[%r10+16], %rd53;
	bar.sync 	0;
	setp.gt.u32 	%p2, %r1, 31;
	@%p2 bra 	$L__BB13_4;
	mad.lo.s32 	%r27, %r1, 72, %r9;
	ld.shared.u64 	%rd23, [%r27+16];
	ld.shared.u64 	%rd24, [%r27+24];
	ld.shared.u64 	%rd25, [%r27+32];
	ld.shared.u64 	%rd26, [%r27+40];
	ld.shared.u64 	%rd27, [%r27+48];
	ld.shared.u64 	%rd28, [%r27+56];
	ld.shared.u64 	%rd29, [%r27+64];
	ld.shared.u64 	%rd30, [%r27+72];
	add.s64 	%rd31, %rd24, %rd23;
	add.s64 	%rd32, %rd31, %rd25;
	add.s64 	%rd33, %rd32, %rd26;
	add.s64 	%rd34, %rd33, %rd27;
	add.s64 	%rd35, %rd34, %rd28;
	add.s64 	%rd36, %rd35, %rd29;
	add.s64 	%rd10, %rd36, %rd30;
	mov.b32 	%r11, 1;
	mov.b32 	%r24, 0;
	mov.b32 	%r25, -1;
	// begin inline asm
	{  .reg .u64 r0;  .reg .u32 lo;  .reg .u32 hi;  .reg .pred p;  mov.b64 {lo, hi}, %rd10;  shfl.sync.up.b32 lo|p, lo, %r11, %r24, %r25;  shfl.sync.up.b32 hi|p, hi, %r11, %r24, %r25;  mov.b64 r0, {lo, hi};  @p add.u64 r0, r0, %rd10;  mov.u64 %rd8, r0;}
	// end inline asm
	mov.b32 	%r14, 2;
	// begin inline asm
	{  .reg .u64 r0;  .reg .u32 lo;  .reg .u32 hi;  .reg .pred p;  mov.b64 {lo, hi}, %rd8;  shfl.sync.up.b32 lo|p, lo, %r14, %r24, %r25;  shfl.sync.up.b32 hi|p, hi, %r14, %r24, %r25;  mov.b64 r0, {lo, hi};  @p add.u64 r0, r0, %rd8;  mov.u64 %rd11, r0;}
	// end inline asm
	mov.b32 	%r17, 4;
	// begin inline asm
	{  .reg .u64 r0;  .reg .u32 lo;  .reg .u32 hi;  .reg .pred p;  mov.b64 {lo, hi}, %rd11;  shfl.sync.up.b32 lo|p, lo, %r17, %r24, %r25;  shfl.sync.up.b32 hi|p, hi, %r17, %r24, %r25;  mov.b64 r0, {lo, hi};  @p add.u64 r0, r0, %rd11;  mov.u64 %rd14, r0;}
	// end inline asm
	mov.b32 	%r20, 8;
	// begin inline asm
	{  .reg .u64 r0;  .reg .u32 lo;  .reg .u32 hi;  .reg .pred p;  mov.b64 {lo, hi}, %rd14;  shfl.sync.up.b32 lo|p, lo, %r20, %r24, %r25;  shfl.sync.up.b32 hi|p, hi, %r20, %r24, %r25;  mov.b64 r0, {lo, hi};  @p add.u64 r0, r0, %rd14;  mov.u64 %rd17, r0;}
	// end inline asm
	mov.b32 	%r23, 16;
	// begin inline asm
	{  .reg .u64 r0;  .reg .u32 lo;  .reg .u32 hi;  .reg .pred p;  mov.b64 {lo, hi}, %rd17;  shfl.sync.up.b32 lo|p, lo, %r23, %r24, %r25;  shfl.sync.up.b32 hi|p, hi, %r23, %r24, %r25;  mov.b64 r0, {lo, hi};  @p add.u64 r0, r0, %rd17;  mov.u64 %rd20, r0;}
	// end inline asm
	sub.s64 	%rd37, %rd20, %rd10;
	ld.shared.u64 	%rd38, [%r27+16];
	ld.shared.u64 	%rd39, [%r27+24];
	ld.shared.u64 	%rd40, [%r27+32];
	ld.shared.u64 	%rd41, [%r27+40];
	ld.shared.u64 	%rd42, [%r27+48];
	ld.shared.u64 	%rd43, [%r27+56];
	ld.shared.u64 	%rd44, [%r27+64];
	add.s64 	%rd45, %rd38, %rd37;
	add.s64 	%rd46, %rd39, %rd45;
	add.s64 	%rd47, %rd40, %rd46;
	add.s64 	%rd48, %rd41, %rd47;
	add.s64 	%rd49, %rd42, %rd48;
	add.s64 	%rd50, %rd43, %rd49;
	add.s64 	%rd51, %rd44, %rd50;
	st.shared.u64 	[%r27+16], %rd37;
	st.shared.u64 	[%r27+24], %rd45;
	st.shared.u64 	[%r27+32], %rd46;
	st.shared.u64 	[%r27+40], %rd47;
	st.shared.u64 	[%r27+48], %rd48;
	st.shared.u64 	[%r27+56], %rd49;
	st.shared.u64 	[%r27+64], %rd50;
	st.shared.u64 	[%r27+72], %rd51;
$L__BB13_4:
	setp.gt.u32 	%p3, %r1, 255;
	bar.sync 	0;
	@%p3 bra 	$L__BB13_6;
	ld.shared.u64 	%rd52, [%r2];
	st.global.u64 	[%rd1], %rd52;
$L__BB13_6:
	ret;

}
	// .globl	_ZN3cub18CUB_300001_SM_10006detail10radix_sort29DeviceRadixSortOnesweepKernelINS1_5radix10policy_hubIjjyE10Policy1000ELNS0_9SortOrderE0EjjyiiNS1_21identity_decomposer_tEEEvPT5_SB_PT3_PKSC_PT1_PKSG_PT2_PKSK_T4_iiT6_
.visible .entry _ZN3cub18CUB_300001_SM_10006detail10radix_sort29DeviceRadixSortOnesweepKernelINS1_5radix10policy_hubIjjyE10Policy1000ELNS0_9SortOrderE0EjjyiiNS1_21identity_decomposer_tEEEvPT5_SB_PT3_PKSC_PT1_PKSG_PT2_PKSK_T4_iiT6_(
	.param .u64 .ptr .align 1 _ZN3cub18CUB_300001_SM_10006detail10radix_sort29DeviceRadixSortOnesweepKernelINS1_5radix10policy_hubIjjyE10Policy1000ELNS0_9SortOrderE0EjjyiiNS1_21identity_decomposer_tEEEvPT5_SB_PT3_PKSC_PT1_PKSG_PT2_PKSK_T4_iiT6__param_0,
	.param .u64 .ptr .align 1 _ZN3cub18CUB_300001_SM_10006detail10radix_sort29DeviceRadixSortOnesweepKernelINS1_5radix10policy_hubIjjyE10Policy1000ELNS0_9SortOrderE0EjjyiiNS1_21identity_decomposer_tEEEvPT5_SB_PT3_PKSC_PT1_PKSG_PT2_PKSK_T4_iiT6__param_1,
	.param .u64 .ptr .align 1 _ZN3cub18CUB_300001_SM_10006detail10radix_sort29DeviceRadixSortOnesweepKernelINS1_5radix10policy_hubIjjyE10Policy1000ELNS0_9SortOrderE0EjjyiiNS1_21identity_decomposer_tEEEvPT5_SB_PT3_PKSC_PT1_PKSG_PT2_PKSK_T4_iiT6__param_2,
	.param .u64 .ptr .align 1 _ZN3cub18CUB_300001_SM_10006detail10radix_sort29DeviceRadixSortOnesweepKernelINS1_5radix10policy_hubIjjyE10Policy1000ELNS0_9SortOrderE0EjjyiiNS1_21identity_decomposer_tEEEvPT5_SB_PT3_PKSC_PT1_PKSG_PT2_PKSK_T4_iiT6__param_3,
	.param .u64 .ptr .align 1 _ZN3cub18CUB_300001_SM_10006detail10radix_sort29DeviceRadixSortOnesweepKernelINS1_5radix10policy_hubIjjyE10Policy1000ELNS0_9SortOrderE0EjjyiiNS1_21identity_decomposer_tEEEvPT5_SB_PT3_PKSC_PT1_PKSG_PT2_PKSK_T4_iiT6__param_4,
	.param .u64 .ptr .align 1 _ZN3cub18CUB_300001_SM_10006detail10radix_sort29DeviceRadixSortOnesweepKernelINS1_5radix10policy_hubIjjyE10Policy1000ELNS0_9SortOrderE0EjjyiiNS1_21identity_decomposer_tEEEvPT5_SB_PT3_PKSC_PT1_PKSG_PT2_PKSK_T4_iiT6__param_5,
	.param .u64 .ptr .align 1 _ZN3cub18CUB_300001_SM_10006detail10radix_sort29DeviceRadixSortOnesweepKernelINS1_5radix10policy_hubIjjyE10Policy1000ELNS0_9SortOrderE0EjjyiiNS1_21identity_decomposer_tEEEvPT5_SB_PT3_PKSC_PT1_PKSG_PT2_PKSK_T4_iiT6__param_6,
	.param .u64 .ptr .align 1 _ZN3cub18CUB_300001_SM_10006detail10radix_sort29DeviceRadixSortOnesweepKernelINS1_5radix10policy_hubIjjyE10Policy1000ELNS0_9SortOrderE0EjjyiiNS1_21identity_decomposer_tEEEvPT5_SB_PT3_PKSC_PT1_PKSG_PT2_PKSK_T4_iiT6__param_7,
	.param .u32 _ZN3cub18CUB_300001_SM_10006detail10radix_sort29DeviceRadixSortOnesweepKernelINS1_5radix10policy_hubIjjyE10Policy1000ELNS0_9SortOrderE0EjjyiiNS1_21identity_decomposer_tEEEvPT5_SB_PT3_PKSC_PT1_PKSG_PT2_PKSK_T4_iiT6__param_8,
	.param .u32 _ZN3cub18CUB_300001_SM_10006detail10radix_sort29DeviceRadixSortOnesweepKernelINS1_5radix10policy_hubIjjyE10Policy1000ELNS0_9SortOrderE0EjjyiiNS1_21identity_decomposer_tEEEvPT5_SB_PT3_PKSC_PT1_PKSG_PT2_PKSK_T4_iiT6__param_9,
	.param .u32 _ZN3cub18CUB_300001_SM_10006detail10radix_sort29DeviceRadixSortOnesweepKernelINS1_5radix10policy_hubIjjyE10Policy1000ELNS0_9SortOrderE0EjjyiiNS1_21identity_decomposer_tEEEvPT5_SB_PT3_PKSC_PT1_PKSG_PT2_PKSK_T4_iiT6__param_10,
	.param .align 1 .b8 _ZN3cub18CUB_300001_SM_10006detail10radix_sort29DeviceRadixSortOnesweepKernelINS1_5radix10policy_hubIjjyE10Policy1000ELNS0_9SortOrderE0EjjyiiNS1_21identity_decomposer_tEEEvPT5_SB_PT3_PKSC_PT1_PKSG_PT2_PKSK_T4_iiT6__param_11[1]
)
.maxntid 384
{
	.reg .pred 	%p<205>;
	.reg .b32 	%r<2012>;
	.reg .b64 	%rd<372>;
	// demoted variable
	.shared .align 16 .b8 _ZZN3cub18CUB_300001_SM_10006detail10radix_sort29DeviceRadixSortOnesweepKernelINS1_5radix10policy_hubIjjyE10Policy1000ELNS0_9SortOrderE0EjjyiiNS1_21identity_decomposer_tEEEvPT5_SB_PT3_PKSC_PT1_PKSG_PT2_PKSK_T4_iiT6_E1s[28160];
	ld.param.u64 	%rd42, [_ZN3cub18CUB_300001_SM_10006detail10radix_sort29DeviceRadixSortOnesweepKernelINS1_5radix10policy_hubIjjyE10Policy1000ELNS0_9SortOrderE0EjjyiiNS1_21identity_decomposer_tEEEvPT5_SB_PT3_PKSC_PT1_PKSG_PT2_PKSK_T4_iiT6__param_1];
	ld.param.u64 	%rd46, [_ZN3cub18CUB_300001_SM_10006detail10radix_sort29DeviceRadixSortOnesweepKernelINS1_5radix10policy_hubIjjyE10Policy1000ELNS0_9SortOrderE0EjjyiiNS1_21identity_decomposer_tEEEvPT5_SB_PT3_PKSC_PT1_PKSG_PT2_PKSK_T4_iiT6__param_4];
	ld.param.u64 	%rd47, [_ZN3cub18CUB_300001_SM_10006detail10radix_sort29DeviceRadixSortOnesweepKernelINS1_5radix10policy_hubIjjyE10Policy1000ELNS0_9SortOrderE0EjjyiiNS1_21identity_decomposer_tEEEvPT5_SB_PT3_PKSC_PT1_PKSG_PT2_PKSK_T4_iiT6__param_5];
	ld.param.u64 	%rd48, [_ZN3cub18CUB_300001_SM_10006detail10radix_sort29DeviceRadixSortOnesweepKernelINS1_5radix10policy_hubIjjyE10Policy1000ELNS0_9SortOrderE0EjjyiiNS1_21identity_decomposer_tEEEvPT5_SB_PT3_PKSC_PT1_PKSG_PT2_PKSK_T4_iiT6__param_6];
	ld.param.u32 	%r399, [_ZN3cub18CUB_300001_SM_10006detail10radix_sort29DeviceRadixSortOnesweepKernelINS1_5radix10policy_hubIjjyE10Policy1000ELNS0_9SortOrderE0EjjyiiNS1_21identity_decomposer_tEEEvPT5_SB_PT3_PKSC_PT1_PKSG_PT2_PKSK_T4_iiT6__param_8];
	ld.param.u32 	%r400, [_ZN3cub18CUB_300001_SM_10006detail10radix_sort29DeviceRadixSortOnesweepKernelINS1_5radix10policy_hubIjjyE10Policy1000ELNS0_9SortOrderE0EjjyiiNS1_21identity_decomposer_tEEEvPT5_SB_PT3_PKSC_PT1_PKSG_PT2_PKSK_T4_iiT6__param_9];
	ld.param.u32 	%r401, [_ZN3cub18CUB_300001_SM_10006detail10radix_sort29DeviceRadixSortOnesweepKernelINS1_5radix10policy_hubIjjyE10Policy1000ELNS0_9SortOrderE0EjjyiiNS1_21identity_decomposer_tEEEvPT5_SB_PT3_PKSC_PT1_PKSG_PT2_PKSK_T4_iiT6__param_10];
	cvta.to.global.u64 	%rd1, %rd48;
	cvta.to.global.u64 	%rd2, %rd46;
	cvta.to.global.u64 	%rd3, %rd47;
	mov.u32 	%r1, %tid.x;
	shr.u32 	%r2, %r1, 5;
	// begin inline asm
	mov.u32 %r402, %laneid;
	// end inline asm
	setp.ne.s32 	%p1, %r1, 0;
	@%p1 bra 	$L__BB14_2;
	cvta.to.global.u64 	%rd49, %rd42;
	atom.global.add.u32 	%r403, [%rd49], 1;
	st.shared.u32 	[_ZZN3cub18CUB_300001_SM_10006detail10radix_sort29DeviceRadixSortOnesweepKernelINS1_5radix10policy_hubIjjyE10Policy1000ELNS0_9SortOrderE0EjjyiiNS1_21identity_decomposer_tEEEvPT5_SB_PT3_PKSC_PT1_PKSG_PT2_PKSK_T4_iiT6_E1s+26112], %r403;
$L__BB14_2:
	bar.sync 	0;
	ld.shared.u32 	%r4, [_ZZN3cub18CUB_300001_SM_10006detail10radix_sort29DeviceRadixSortOnesweepKernelINS1_5radix10policy_hubIjjyE10Policy1000ELNS0_9SortOrderE0EjjyiiNS1_21identity_decomposer_tEEEvPT5_SB_PT3_PKSC_PT1_PKSG_PT2_PKSK_T4_iiT6_E1s+26112];
	mul.lo.s32 	%r404, %r4, 6528;
	add.s32 	%r5, %r404, 6528;
	setp.gt.s32 	%p2, %r5, %r399;
	cvt.s64.s32 	%rd4, %r404;
	@%p2 bra 	$L__BB14_4;
	and.b32  	%r405, %r1, 31;
	and.b32  	%r406, %r1, 992;
	mul.lo.s32 	%r407, %r406, 17;
	or.b32  	%r408, %r407, %r405;
	cvt.u64.u32 	%rd50, %r408;
	add.s64 	%rd51, %rd50, %rd4;
	shl.b64 	%rd52, %rd51, 2;
	add.s64 	%rd53, %rd3, %rd52;
	ld.global.u32 	%r1911, [%rd53];
	ld.global.u32 	%r1910, [%rd53+128];
	ld.global.u32 	%r1909, [%rd53+256];
	ld.global.u32 	%r1908, [%rd53+384];
	ld.global.u32 	%r1907, [%rd53+512];
	ld.global.u32 	%r1906, [%rd53+640];
	ld.global.u32 	%r1905, [%rd53+768];
	ld.global.u32 	%r1904, [%rd53+896];
	ld.global.u32 	%r1903, [%rd53+1024];
	ld.global.u32 	%r1902, [%rd53+1152];
	ld.global.u32 	%r1901, [%rd53+1280];
	ld.global.u32 	%r1900, [%rd53+1408];
	ld.global.u32 	%r1899, [%rd53+1536];
	ld.global.u32 	%r1898, [%rd53+1664];
	ld.global.u32 	%r1897, [%rd53+1792];
	ld.global.u32 	%r1896, [%rd53+1920];
	ld.global.u32 	%r1895, [%rd53+2048];
	bra.uni 	$L__BB14_38;
$L__BB14_4:
	cvt.u32.u64 	%r410, %rd4;
	sub.s32 	%r23, %r399, %r410;
	and.b32  	%r411, %r1, 31;
	and.b32  	%r412, %r1, 992;
	mul.lo.s32 	%r413, %r412, 17;
	or.b32  	%r24, %r413, %r411;
	setp.ge.s32 	%p3, %r24, %r23;
	cvt.u64.u32 	%rd54, %r24;
	add.s64 	%rd55, %rd54, %rd4;
	shl.b64 	%rd56, %rd55, 2;
	add.s64 	%rd5, %rd3, %rd56;
	mov.b32 	%r1911, -1;
	@%p3 bra 	$L__BB14_6;
	ld.global.u32 	%r1911, [%rd5];
$L__BB14_6:
	add.s32 	%r415, %r24, 32;
	setp.ge.s32 	%p4, %r415, %r23;
	mov.b32 	%r1910, -1;
	@%p4 bra 	$L__BB14_8;
	ld.global.u32 	%r1910, [%rd5+128];
$L__BB14_8:
	add.s32 	%r417, %r24, 64;
	setp.ge.s32 	%p5, %r417, %r23;
	mov.b32 	%r1909, -1;
	@%p5 bra 	$L__BB14_10;
	ld.global.u32 	%r1909, [%rd5+256];
$L__BB14_10:
	add.s32 	%r419, %r24, 96;
	setp.ge.s32 	%p6, %r419, %r23;
	mov.b32 	%r1908, -1;
	@%p6 bra 	$L__BB14_12;
	ld.global.u32 	%r1908, [%rd5+384];
$L__BB14_12:
	add.s32 	%r421, %r24, 128;
	setp.ge.s32 	%p7, %r421, %r23;
	mov.b32 	%r1907, -1;
	@%p7 bra 	$L__BB14_14;
	ld.global.u32 	%r1907, [%rd5+512];
$L__BB14_14:
	add.s32 	%r423, %r24, 160;
	setp.ge.s32 	%p8, %r423, %r23;
	mov.b32 	%r1906, -1;
	@%p8 bra 	$L__BB14_16;
	ld.global.u32 	%r1906, [%rd5+640];
$L__BB14_16:
	add.s32 	%r425, %r24, 192;
	setp.ge.s32 	%p9, %r425, %r23;
	mov.b32 	%r1905, -1;
	@%p9 bra 	$L__BB14_18;
	ld.global.u32 	%r1905, [%rd5+768];
$L__BB14_18:
	add.s32 	%r427, %r24, 224;
	setp.ge.s32 	%p10, %r427, %r23;
	mov.b32 	%r1904, -1;
	@%p10 bra 	$L__BB14_20;
	ld.global.u32 	%r1904, [%rd5+896];
$L__BB14_20:
	add.s32 	%r429, %r24, 256;
	setp.ge.s32 	%p11, %r429, %r23;
	mov.b32 	%r1903, -1;
	@%p11 bra 	$L__BB14_22;
	ld.global.u32 	%r1903, [%rd5+1024];
$L__BB14_22:
	add.s32 	%r431, %r24, 288;
	setp.ge.s32 	%p12, %r431, %r23;
	mov.b32 	%r1902, -1;
	@%p12 bra 	$L__BB14_24;
	ld.global.u32 	%r1902, [%rd5+1152];
$L__BB14_24:
	add.s32 	%r433, %r24, 320;
	setp.ge.s32 	%p13, %r433, %r23;
	mov.b32 	%r1901, -1;
	@%p13 bra 	$L__BB14_26;
	ld.global.u32 	%r1901, [%rd5+1280];
$L__BB14_26:
	add.s32 	%r435, %r24, 352;
	setp.ge.s32 	%p14, %r435, %r23;
	mov.b32 	%r1900, -1;
	@%p14 bra 	$L__BB14_28;
	ld.global.u32 	%r1900, [%rd5+1408];
$L__BB14_28:
	add.s32 	%r437, %r24, 384;
	setp.ge.s32 	%p15, %r437, %r23;
	mov.b32 	%r1899, -1;
	@%p15 bra 	$L__BB14_30;
	ld.global.u32 	%r1899, [%rd5+1536];
$L__BB14_30:
	add.s32 	%r439, %r24, 416;
	setp.ge.s32 	%p16, %r439, %r23;
	mov.b32 	%r1898, -1;
	@%p16 bra 	$L__BB14_32;
	ld.global.u32 	%r1898, [%rd5+1664];
$L__BB14_32:
	add.s32 	%r441, %r24, 448;
	setp.ge.s32 	%p17, %r441, %r23;
	mov.b32 	%r1897, -1;
	@%p17 bra 	$L__BB14_34;
	ld.global.u32 	%r1897, [%rd5+1792];
$L__BB14_34:
	add.s32 	%r443, %r24, 480;
	setp.ge.s32 	%p18, %r443, %r23;
	mov.b32 	%r1896, -1;
	@%p18 bra 	$L__BB14_36;
	ld.global.u32 	%r1896, [%rd5+1920];
$L__BB14_36:
	add.s32 	%r445, %r24, 512;
	setp.ge.s32 	%p19, %r445, %r23;
	mov.b32 	%r1895, -1;
	@%p19 bra 	$L__BB14_38;
	ld.global.u32 	%r1895, [%rd5+2048];
$L__BB14_38:
	mov.b32 	%r446, -1;
	shl.b32 	%r447, %r446, %r401;
	not.b32 	%r75, %r447;
	shl.b32 	%r448, %r2, 10;
	mov.u32 	%r449, _ZZN3cub18CUB_300001_SM_10006detail10radix_sort29DeviceRadixSortOnesweepKernelINS1_5radix10policy_hubIjjyE10Policy1000ELNS0_9SortOrderE0EjjyiiNS1_21identity_decomposer_tEEEvPT5_SB_PT3_PKSC_PT1_PKSG_PT2_PKSK_T4_iiT6_E1s;
	add.s32 	%r76, %r449, %r448;
	setp.gt.s32 	%p20, %r402, 255;
	@%p20 bra 	$L__BB14_51;
	max.s32 	%r450, %r402, 224;
	sub.s32 	%r451, %r450, %r402;
	add.s32 	%r452, %r451, 31;
	shr.u32 	%r453, %r452, 5;
	add.s32 	%r77, %r453, 1;
	and.b32  	%r78, %r77, 15;
	setp.lt.u32 	%p21, %r452, 480;
	mov.u32 	%r1915, %r402;
	@%p21 bra 	$L__BB14_42;
	and.b32  	%r454, %r77, 268435440;
	neg.s32 	%r1913, %r454;
	shl.b32 	%r456, %r402, 2;
	add.s32 	%r457, %r448, %r456;
	add.s32 	%r459, %r457, %r449;
	add.s32 	%r1912, %r459, 1024;
	mov.u32 	%r1915, %r402;
$L__BB14_41:
	.pragma "nounroll";
	mov.b32 	%r460, 0;
	st.shared.u32 	[%r1912+-1024], %r460;
	st.shared.u32 	[%r1912+-896], %r460;
	st.shared.u32 	[%r1912+-768], %r460;
	st.shared.u32 	[%r1912+-640], %r460;
	st.shared.u32 	[%r1912+-512], %r460;
	st.shared.u32 	[%r1912+-384], %r460;
	st.shared.u32 	[%r1912+-256], %r460;
	st.shared.u32 	[%r1912+-128], %r460;
	st.shared.u32 	[%r1912], %r460;
	st.shared.u32 	[%r1912+128], %r460;
	st.shared.u32 	[%r1912+256], %r460;
	st.shared.u32 	[%r1912+384], %r460;
	st.shared.u32 	[%r1912+512], %r460;
	st.shared.u32 	[%r1912+640], %r460;
	st.shared.u32 	[%r1912+768], %r460;
	st.shared.u32 	[%r1912+896], %r460;
	add.s32 	%r1915, %r1915, 512;
	add.s32 	%r1913, %r1913, 16;
	add.s32 	%r1912, %r1912, 2048;
	setp.ne.s32 	%p22, %r1913, 0;
	@%p22 bra 	$L__BB14_41;
$L__BB14_42:
	setp.eq.s32 	%p23, %r78, 0;
	@%p23 bra 	$L__BB14_51;
	and.b32  	%r88, %r77, 7;
	setp.lt.u32 	%p24, %r78, 8;
	@%p24 bra 	$L__BB14_45;
	shl.b32 	%r461, %r1915, 2;
	add.s32 	%r462, %r76, %r461;
	mov.b32 	%r463, 0;
	st.shared.u32 	[%r462], %r463;
	st.shared.u32 	[%r462+128], %r463;
	st.shared.u32 	[%r462+256], %r463;
	st.shared.u32 	[%r462+384], %r463;
	st.shared.u32 	[%r462+512], %r463;
	st.shared.u32 	[%r462+640], %r463;
	st.shared.u32 	[%r462+768], %r463;
	st.shared.u32 	[%r462+896], %r463;
	add.s32 	%r1915, %r1915, 256;
$L__BB14_45:
	setp.eq.s32 	%p25, %r88, 0;
	@%p25 bra 	$L__BB14_51;
	and.b32  	%r91, %r77, 3;
	setp.lt.u32 	%p26, %r88, 4;
	@%p26 bra 	$L__BB14_48;
	shl.b32 	%r464, %r1915, 2;
	add.s32 	%r465, %r76, %r464;
	mov.b32 	%r466, 0;
	st.shared.u32 	[%r465], %r466;
	st.shared.u32 	[%r465+128], %r466;
	st.shared.u32 	[%r465+256], %r466;
	st.shared.u32 	[%r465+384], %r466;
	add.s32 	%r1915, %r1915, 128;
$L__BB14_48:
	setp.eq.s32 	%p27, %r91, 0;
	@%p27 bra 	$L__BB14_51;
	shl.b32 	%r468, %r1915, 2;
	add.s32 	%r469, %r448, %r468;
	add.s32 	%r1919, %r449, %r469;
	neg.s32 	%r1918, %r91;
$L__BB14_50:
	.pragma "nounroll";
	mov.b32 	%r471, 0;
	st.shared.u32 	[%r1919], %r471;
	add.s32 	%r1919, %r1919, 128;
	add.s32 	%r1918, %r1918, 1;
	setp.ne.s32 	%p28, %r1918, 0;
	@%p28 bra 	$L__BB14_50;
$L__BB14_51:
	bar.warp.sync 	-1;
	shr.u32 	%r473, %r1911, %r400;
	and.b32  	%r100, %r473, %r75;
	shl.b32 	%r474, %r1, 5;
	and.b32  	%r475, %r474, 31744;
	mov.u32 	%r476, _ZZN3cub18CUB_300001_SM_10006detail10radix_sort29DeviceRadixSortOnesweepKernelINS1_5radix10policy_hubIjjyE10Policy1000ELNS0_9SortOrderE0EjjyiiNS1_21identity_decomposer_tEEEvPT5_SB_PT3_PKSC_PT1_PKSG_PT2_PKSK_T4_iiT6_E1s;
	add.s32 	%r477, %r476, %r475;
	shl.b32 	%r478, %r100, 2;
	add.s32 	%r101, %r477, %r478;
	atom.shared.add.u32 	%r479, [%r101], 1;
	shr.u32 	%r480, %r1910, %r400;
	and.b32  	%r481, %r480, %r75;
	shl.b32 	%r482, %r481, 2;
	add.s32 	%r102, %r477, %r482;
	atom.shared.add.u32 	%r483, [%r102], 1;
	shr.u32 	%r484, %r1909, %r400;
	and.b32  	%r485, %r484, %r75;
	shl.b32 	%r486, %r485, 2;
	add.s32 	%r103, %r477, %r486;
	atom.shared.add.u32 	%r487, [%r103], 1;
	shr.u32 	%r488, %r1908, %r400;
	and.b32  	%r489, %r488, %r75;
	shl.b32 	%r490, %r489, 2;
	add.s32 	%r104, %r477, %r490;
	atom.shared.add.u32 	%r491, [%r104], 1;
	shr.u32 	%r492, %r1907, %r400;
	and.b32  	%r493, %r492, %r75;
	shl.b32 	%r494, %r493, 2;
	add.s32 	%r105, %r477, %r494;
	atom.shared.add.u32 	%r495, [%r105], 1;
	shr.u32 	%r496, %r1906, %r400;
	and.b32  	%r497, %r496, %r75;
	shl.b32 	%r498, %r497, 2;
	add.s32 	%r106, %r477, %r498;
	atom.shared.add.u32 	%r499, [%r106], 1;
	shr.u32 	%r500, %r1905, %r400;
	and.b32  	%r501, %r500, %r75;
	shl.b32 	%r502, %r501, 2;
	add.s32 	%r107, %r477, %r502;
	atom.shared.add.u32 	%r503, [%r107], 1;
	shr.u32 	%r504, %r1904, %r400;
	and.b32  	%r505, %r504, %r75;
	shl.b32 	%r506, %r505, 2;
	add.s32 	%r108, %r477, %r506;
	atom.shared.add.u32 	%r507, [%r108], 1;
	shr.u32 	%r508, %r1903, %r400;
	and.b32  	%r509, %r508, %r75;
	shl.b32 	%r510, %r509, 2;
	add.s32 	%r109, %r477, %r510;
	atom.shared.add.u32 	%r511, [%r109], 1;
	shr.u32 	%r512, %r1902, %r400;
	and.b32  	%r513, %r512, %r75;
	shl.b32 	%r514, %r513, 2;
	add.s32 	%r110, %r477, %r514;
	atom.shared.add.u32 	%r515, [%r110], 1;
	shr.u32 	%r516, %r1901, %r400;
	and.b32  	%r517, %r516, %r75;
	shl.b32 	%r518, %r517, 2;
	add.s32 	%r111, %r477, %r518;
	atom.shared.add.u32 	%r519, [%r111], 1;
	shr.u32 	%r520, %r1900, %r400;
	and.b32  	%r521, %r520, %r75;
	shl.b32 	%r522, %r521, 2;
	add.s32 	%r112, %r477, %r522;
	atom.shared.add.u32 	%r523, [%r112], 1;
	shr.u32 	%r524, %r1899, %r400;
	and.b32  	%r525, %r524, %r75;
	shl.b32 	%r526, %r525, 2;
	add.s32 	%r527, %r477, %r526;
	atom.shared.add.u32 	%r528, [%r527], 1;
	shr.u32 	%r529, %r1898, %r400;
	and.b32  	%r530, %r529, %r75;
	shl.b32 	%r531, %r530, 2;
	add.s32 	%r113, %r477, %r531;
	atom.shared.add.u32 	%r532, [%r113], 1;
	shr.u32 	%r533, %r1897, %r400;
	and.b32  	%r534, %r533, %r75;
	shl.b32 	%r535, %r534, 2;
	add.s32 	%r114, %r477, %r535;
	atom.shared.add.u32 	%r536, [%r114], 1;
	shr.u32 	%r537, %r1896, %r400;
	and.b32  	%r538, %r537, %r75;
	shl.b32 	%r539, %r538, 2;
	add.s32 	%r115, %r477, %r539;
	atom.shared.add.u32 	%r540, [%r115], 1;
	shr.u32 	%r541, %r1895, %r400;
	and.b32  	%r542, %r541, %r75;
	shl.b32 	%r543, %r542, 2;
	add.s32 	%r116, %r477, %r543;
	atom.shared.add.u32 	%r544, [%r116], 1;
	bar.sync 	0;
	setp.gt.u32 	%p29, %r1, 255;
	shl.b32 	%r545, %r1, 2;
	add.s32 	%r117, %r476, %r545;
	mov.b32 	%r1920, 0;
	@%p29 bra 	$L__BB14_53;
	ld.shared.u32 	%r546, [%r117];
	mov.b32 	%r547, 0;
	st.shared.u32 	[%r117], %r547;
	ld.shared.u32 	%r548, [%r117+1024];
	st.shared.u32 	[%r117+1024], %r546;
	add.s32 	%r549, %r548, %r546;
	ld.shared.u32 	%r550, [%r117+2048];
	st.shared.u32 	[%r117+2048], %r549;
	add.s32 	%r551, %r550, %r549;
	ld.shared.u32 	%r552, [%r117+3072];
	st.shared.u32 	[%r117+3072], %r551;
	add.s32 	%r553, %r552, %r551;
	ld.shared.u32 	%r554, [%r117+4096];
	st.shared.u32 	[%r117+4096], %r553;
	add.s32 	%r555, %r554, %r553;
	ld.shared.u32 	%r556, [%r117+5120];
	st.shared.u32 	[%r117+5120], %r555;
	add.s32 	%r557, %r556, %r555;
	ld.shared.u32 	%r558, [%r117+6144];
	st.shared.u32 	[%r117+6144], %r557;
	add.s32 	%r559, %r558, %r557;
	ld.shared.u32 	%r560, [%r117+7168];
	st.shared.u32 	[%r117+7168], %r559;
	add.s32 	%r561, %r560, %r559;
	ld.shared.u32 	%r562, [%r117+8192];
	st.shared.u32 	[%r117+8192], %r561;
	add.s32 	%r563, %r562, %r561;
	ld.shared.u32 	%r564, [%r117+9216];
	st.shared.u32 	[%r117+9216], %r563;
	add.s32 	%r565, %r564, %r563;
	ld.shared.u32 	%r566, [%r117+10240];
	st.shared.u32 	[%r117+10240], %r565;
	add.s32 	%r567, %r566, %r565;
	ld.shared.u32 	%r568, [%r117+11264];
	st.shared.u32 	[%r117+11264], %r567;
	add.s32 	%r1920, %r568, %r567;
$L__BB14_53:
	ld.param.u64 	%rd360, [_ZN3cub18CUB_300001_SM_10006detail10radix_sort29DeviceRadixSortOnesweepKernelINS1_5radix10policy_hubIjjyE10Policy1000ELNS0_9SortOrderE0EjjyiiNS1_21identity_decomposer_tEEEvPT5_SB_PT3_PKSC_PT1_PKSG_PT2_PKSK_T4_iiT6__param_0];
	shl.b32 	%r569, %r4, 8;
	add.s32 	%r570, %r569, %r1;
	cvta.to.global.u64 	%rd6, %rd360;
	mul.wide.s32 	%rd57, %r570, 4;
	add.s64 	%rd7, %rd6, %rd57;
	@%p29 bra 	$L__BB14_55;
	or.b32  	%r571, %r1920, 1073741824;
	st.volatile.global.u32 	[%rd7], %r571;
$L__BB14_55:
	ld.param.u64 	%rd369, [_ZN3cub18CUB_300001_SM_10006detail10radix_sort29DeviceRadixSortOnesweepKernelINS1_5radix10policy_hubIjjyE10Policy1000ELNS0_9SortOrderE0EjjyiiNS1_21identity_decomposer_tEEEvPT5_SB_PT3_PKSC_PT1_PKSG_PT2_PKSK_T4_iiT6__param_7];
	ld.param.u64 	%rd367, [_ZN3cub18CUB_300001_SM_10006detail10radix_sort29DeviceRadixSortOnesweepKernelINS1_5radix10policy_hubIjjyE10Policy1000ELNS0_9SortOrderE0EjjyiiNS1_21identity_decomposer_tEEEvPT5_SB_PT3_PKSC_PT1_PKSG_PT2_PKSK_T4_iiT6__param_3];
	ld.param.u64 	%rd363, [_ZN3cub18CUB_300001_SM_10006detail10radix_sort29DeviceRadixSortOnesweepKernelINS1_5radix10policy_hubIjjyE10Policy1000ELNS0_9SortOrderE0EjjyiiNS1_21identity_decomposer_tEEEvPT5_SB_PT3_PKSC_PT1_PKSG_PT2_PKSK_T4_iiT6__param_2];
	setp.lt.u32 	%p31, %r1, 256;
	setp.eq.s32 	%p32, %r1920, 6528;
	and.pred  	%p33, %p31, %p32;
	selp.u32 	%r572, 1, 0, %p33;
	{ 
	.reg .pred 	%p1; 
	.reg .pred 	%p2; 
	setp.ne.u32 	%p1, %r572, 0; 
	bar.red.or.pred 	%p2, 0, %p1; 
	selp.u32 	%r573, 1, 0, %p2; 
	}
	setp.eq.s32 	%p34, %r573, 0;
	and.b32  	%r574, %r1, 992;
	and.b32  	%r575, %r1, 31;
	mul.lo.s32 	%r576, %r574, 17;
	or.b32  	%r577, %r576, %r575;
	cvt.u64.u32 	%rd8, %r577;
	mul.lo.s32 	%r578, %r4, 6528;
	cvt.s64.s32 	%rd58, %r578;
	add.s64 	%rd59, %rd8, %rd58;
	cvta.to.global.u64 	%rd60, %rd369;
	shl.b64 	%rd61, %rd59, 2;
	add.s64 	%rd9, %rd60, %rd61;
	cvt.u64.u32 	%rd10, %r1;
	cvta.to.global.u64 	%rd62, %rd363;
	mul.wide.u32 	%rd63, %r1, 8;
	add.s64 	%rd11, %rd62, %rd63;
	cvta.to.global.u64 	%rd64, %rd367;
	add.s64 	%rd12, %rd64, %rd63;
	@%p34 bra 	$L__BB14_175;
	shl.b32 	%r579, %r1, 3;
	mov.u32 	%r580, _ZZN3cub18CUB_300001_SM_10006detail10radix_sort29DeviceRadixSortOnesweepKernelINS1_5radix10policy_hubIjjyE10Policy1000ELNS0_9SortOrderE0EjjyiiNS1_21identity_decomposer_tEEEvPT5_SB_PT3_PKSC_PT1_PKSG_PT2_PKSK_T4_iiT6_E1s;
	add.s32 	%r581, %r580, %r579;
	add.s32 	%r120, %r581, 26112;
	@%p29 bra 	$L__BB14_64;
	ld.global.u64 	%rd65, [%rd12];
	setp.gt.u32 	%p36, %r1, %r100;
	selp.b64 	%rd66, 6528, 0, %p36;
	sub.s64 	%rd370, %rd65, %rd66;
	st.shared.u64 	[%r120], %rd370;
	setp.lt.s32 	%p37, %r4, 1;
	mov.u32 	%r1924, %r1920;
	@%p37 bra 	$L__BB14_63;
	mov.b32 	%r1922, -1;
	mov.u32 	%r1921, %r4;
	mov.u32 	%r1924, %r1920;
$L__BB14_59:
	add.s32 	%r124, %r1921, -1;
	shl.b32 	%r583, %r124, 8;
	add.s32 	%r584, %r583, %r1;
	mul.wide.s32 	%rd67, %r584, 4;
	add.s64 	%rd14, %rd6, %rd67;
$L__BB14_60:
	membar.cta;
	ld.volatile.global.u32 	%r125, [%rd14];
	setp.eq.s32 	%p38, %r125, 0;
	@%p38 bra 	$L__BB14_60;
	and.b32  	%r585, %r125, 1073741823;
	add.s32 	%r1924, %r585, %r1924;
	setp.gt.s32 	%p39, %r125, -1;
	vote.sync.ballot.b32 	%r1922, %p39, %r1922;
	setp.gt.u32 	%p41, %r1921, 1;
	and.pred  	%p42, %p39, %p41;
	mov.u32 	%r1921, %r124;
	@%p42 bra 	$L__BB14_59;
	ld.shared.u64 	%rd370, [%r120];
$L__BB14_63:
	or.b32  	%r586, %r1924, -2147483648;
	st.volatile.global.u32 	[%rd7], %r586;
	sub.s32 	%r587, %r1924, %r1920;
	cvt.s64.s32 	%rd68, %r587;
	add.s64 	%rd69, %rd370, %rd68;
	st.shared.u64 	[%r120], %rd69;
$L__BB14_64:
	ld.param.u64 	%rd364, [_ZN3cub18CUB_300001_SM_10006detail10radix_sort29DeviceRadixSortOnesweepKernelINS1_5radix10policy_hubIjjyE10Policy1000ELNS0_9SortOrderE0EjjyiiNS1_21identity_decomposer_tEEEvPT5_SB_PT3_PKSC_PT1_PKSG_PT2_PKSK_T4_iiT6__param_2];
	setp.lt.s32 	%p44, %r5, %r399;
	setp.eq.s64 	%p45, %rd364, 0;
	or.pred  	%p46, %p45, %p44;
	or.pred  	%p47, %p29, %p46;
	@%p47 bra 	$L__BB14_66;
	ld.shared.u64 	%rd70, [%r120];
	setp.gt.u32 	%p48, %r1, %r100;
	selp.b64 	%rd71, 6528, 0, %p48;
	cvt.s64.s32 	%rd72, %r1920;
	add.s64 	%rd73, %rd71, %rd72;
	add.s64 	%rd74, %rd73, %rd70;
	st.global.u64 	[%rd11], %rd74;
$L__BB14_66:
	setp.gt.s32 	%p49, %r5, %r399;
	bar.sync 	0;
	shl.b32 	%r588, %r100, 3;
	mov.u32 	%r589, _ZZN3cub18CUB_300001_SM_10006detail10radix_sort29DeviceRadixSortOnesweepKernelINS1_5radix10policy_hubIjjyE10Policy1000ELNS0_9SortOrderE0EjjyiiNS1_21identity_decomposer_tEEEvPT5_SB_PT3_PKSC_PT1_PKSG_PT2_PKSK_T4_iiT6_E1s;
	add.s32 	%r590, %r589, %r588;
	ld.shared.u64 	%rd17, [%r590+26112];
	@%p49 bra 	$L__BB14_68;
	add.s64 	%rd75, %rd17, %rd8;
	shl.b64 	%rd76, %rd75, 2;
	add.s64 	%rd77, %rd2, %rd76;
	st.global.u32 	[%rd77], %r1911;
	st.global.u32 	[%rd77+128], %r1910;
	st.global.u32 	[%rd77+256], %r1909;
	st.global.u32 	[%rd77+384], %r1908;
	st.global.u32 	[%rd77+512], %r1907;
	st.global.u32 	[%rd77+640], %r1906;
	st.global.u32 	[%rd77+768], %r1905;
	st.global.u32 	[%rd77+896], %r1904;
	st.global.u32 	[%rd77+1024], %r1903;
	st.global.u32 	[%rd77+1152], %r1902;
	st.global.u32 	[%rd77+1280], %r1901;
	st.global.u32 	[%rd77+1408], %r1900;
	st.global.u32 	[%rd77+1536], %r1899;
	st.global.u32 	[%rd77+1664], %r1898;
	st.global.u32 	[%rd77+1792], %r1897;
	st.global.u32 	[%rd77+1920], %r1896;
	st.global.u32 	[%rd77+2048], %r1895;
	bra.uni 	$L__BB14_102;
$L__BB14_68:
	cvt.u32.u64 	%r591, %rd8;
	mad.lo.s32 	%r129, %r4, -6528, %r399;
	setp.ge.s32 	%p50, %r591, %r129;
	add.s64 	%rd78, %rd17, %rd8;
	shl.b64 	%rd79, %rd78, 2;
	add.s64 	%rd18, %rd2, %rd79;
	@%p50 bra 	$L__BB14_70;
	st.global.u32 	[%rd18], %r1911;
$L__BB14_70:
	cvt.u32.u64 	%r592, %rd8;
	add.s32 	%r593, %r592, 32;
	setp.ge.s32 	%p51, %r593, %r129;
	@%p51 bra 	$L__BB14_72;
	st.global.u32 	[%rd18+128], %r1910;
$L__BB14_72:
	cvt.u32.u64 	%r594, %rd8;
	add.s32 	%r595, %r594, 64;
	setp.ge.s32 	%p52, %r595, %r129;
	@%p52 bra 	$L__BB14_74;
	st.global.u32 	[%rd18+256], %r1909;
$L__BB14_74:
	cvt.u32.u64 	%r596, %rd8;
	add.s32 	%r597, %r596, 96;
	setp.ge.s32 	%p53, %r597, %r129;
	@%p53 bra 	$L__BB14_76;
	st.global.u32 	[%rd18+384], %r1908;
$L__BB14_76:
	cvt.u32.u64 	%r598, %rd8;
	add.s32 	%r599, %r598, 128;
	setp.ge.s32 	%p54, %r599, %r129;
	@%p54 bra 	$L__BB14_78;
	st.global.u32 	[%rd18+512], %r1907;
$L__BB14_78:
	cvt.u32.u64 	%r600, %rd8;
	add.s32 	%r601, %r600, 160;
	setp.ge.s32 	%p55, %r601, %r129;
	@%p55 bra 	$L__BB14_80;
	st.global.u32 	[%rd18+640], %r1906;
$L__BB14_80:
	cvt.u32.u64 	%r602, %rd8;
	add.s32 	%r603, %r602, 192;
	setp.ge.s32 	%p56, %r603, %r129;
	@%p56 bra 	$L__BB14_82;
	st.global.u32 	[%rd18+768], %r1905;
$L__BB14_82:
	cvt.u32.u64 	%r604, %rd8;
	add.s32 	%r605, %r604, 224;
	setp.ge.s32 	%p57, %r605, %r129;
	@%p57 bra 	$L__BB14_84;
	st.global.u32 	[%rd18+896], %r1904;
$L__BB14_84:
	cvt.u32.u64 	%r606, %rd8;
	add.s32 	%r607, %r606, 256;
	setp.ge.s32 	%p58, %r607, %r129;
	@%p58 bra 	$L__BB14_86;
	st.global.u32 	[%rd18+1024], %r1903;
$L__BB14_86:
	cvt.u32.u64 	%r608, %rd8;
	add.s32 	%r609, %r608, 288;
	setp.ge.s32 	%p59, %r609, %r129;
	@%p59 bra 	$L__BB14_88;
	st.global.u32 	[%rd18+1152], %r1902;
$L__BB14_88:
	cvt.u32.u64 	%r610, %rd8;
	add.s32 	%r611, %r610, 320;
	setp.ge.s32 	%p60, %r611, %r129;
	@%p60 bra 	$L__BB14_90;
	st.global.u32 	[%rd18+1280], %r1901;
$L__BB14_90:
	cvt.u32.u64 	%r612, %rd8;
	add.s32 	%r613, %r612, 352;
	setp.ge.s32 	%p61, %r613, %r129;
	@%p61 bra 	$L__BB14_92;
	st.global.u32 	[%rd18+1408], %r1900;
$L__BB14_92:
	cvt.u32.u64 	%r614, %rd8;
	add.s32 	%r615, %r614, 384;
	setp.ge.s32 	%p62, %r615, %r129;
	@%p62 bra 	$L__BB14_94;
	st.global.u32 	[%rd18+1536], %r1899;
$L__BB14_94:
	cvt.u32.u64 	%r616, %rd8;
	add.s32 	%r617, %r616, 416;
	setp.ge.s32 	%p63, %r617, %r129;
	@%p63 bra 	$L__BB14_96;
	st.global.u32 	[%rd18+1664], %r1898;
$L__BB14_96:
	cvt.u32.u64 	%r618, %rd8;
	add.s32 	%r619, %r618, 448;
	setp.ge.s32 	%p64, %r619, %r129;
	@%p64 bra 	$L__BB14_98;
	st.global.u32 	[%rd18+1792], %r1897;
$L__BB14_98:
	cvt.u32.u64 	%r620, %rd8;
	add.s32 	%r621, %r620, 480;
	setp.ge.s32 	%p65, %r621, %r129;
	@%p65 bra 	$L__BB14_100;
	st.global.u32 	[%rd18+1920], %r1896;
$L__BB14_100:
	cvt.u32.u64 	%r622, %rd8;
	add.s32 	%r623, %r622, 512;
	setp.ge.s32 	%p66, %r623, %r129;
	@%p66 bra 	$L__BB14_102;
	st.global.u32 	[%rd18+2048], %r1895;
$L__BB14_102:
	@%p49 bra 	$L__BB14_104;
	ld.global.u32 	%r1957, [%rd9];
	ld.global.u32 	%r1956, [%rd9+128];
	ld.global.u32 	%r1955, [%rd9+256];
	ld.global.u32 	%r1954, [%rd9+384];
	ld.global.u32 	%r1953, [%rd9+512];
	ld.global.u32 	%r1952, [%rd9+640];
	ld.global.u32 	%r1951, [%rd9+768];
	ld.global.u32 	%r1950, [%rd9+896];
	ld.global.u32 	%r1949, [%rd9+1024];
	ld.global.u32 	%r1948, [%rd9+1152];
	ld.global.u32 	%r1947, [%rd9+1280];
	ld.global.u32 	%r1946, [%rd9+1408];
	ld.global.u32 	%r1945, [%rd9+1536];
	ld.global.u32 	%r1944, [%rd9+1664];
	ld.global.u32 	%r1943, [%rd9+1792];
	ld.global.u32 	%r1942, [%rd9+1920];
	ld.global.u32 	%r1941, [%rd9+2048];
	bra.uni 	$L__BB14_138;
$L__BB14_104:
	cvt.u32.u64 	%r625, %rd8;
	mul.lo.s32 	%r626, %r4, 6528;
	sub.s32 	%r147, %r399, %r626;
	setp.ge.s32 	%p68, %r625, %r147;
	@%p68 bra 	$L__BB14_106;
	ld.global.u32 	%r1957, [%rd9];
$L__BB14_106:
	cvt.u32.u64 	%r628, %rd8;
	add.s32 	%r629, %r628, 32;
	setp.ge.s32 	%p69, %r629, %r147;
	@%p69 bra 	$L__BB14_108;
	ld.global.u32 	%r1956, [%rd9+128];
$L__BB14_108:
	cvt.u32.u64 	%r631, %rd8;
	add.s32 	%r632, %r631, 64;
	setp.ge.s32 	%p70, %r632, %r147;
	@%p70 bra 	$L__BB14_110;
	ld.global.u32 	%r1955, [%rd9+256];
$L__BB14_110:
	cvt.u32.u64 	%r634, %rd8;
	add.s32 	%r635, %r634, 96;
	setp.ge.s32 	%p71, %r635, %r147;
	@%p71 bra 	$L__BB14_112;
	ld.global.u32 	%r1954, [%rd9+384];
$L__BB14_112:
	cvt.u32.u64 	%r637, %rd8;
	add.s32 	%r638, %r637, 128;
	setp.ge.s32 	%p72, %r638, %r147;
	@%p72 bra 	$L__BB14_114;
	ld.global.u32 	%r1953, [%rd9+512];
$L__BB14_114:
	cvt.u32.u64 	%r640, %rd8;
	add.s32 	%r641, %r640, 160;
	setp.ge.s32 	%p73, %r641, %r147;
	@%p73 bra 	$L__BB14_116;
	ld.global.u32 	%r1952, [%rd9+640];
$L__BB14_116:
	cvt.u32.u64 	%r643, %rd8;
	add.s32 	%r644, %r643, 192;
	setp.ge.s32 	%p74, %r644, %r147;
	@%p74 bra 	$L__BB14_118;
	ld.global.u32 	%r1951, [%rd9+768];
$L__BB14_118:
	cvt.u32.u64 	%r646, %rd8;
	add.s32 	%r647, %r646, 224;
	setp.ge.s32 	%p75, %r647, %r147;
	@%p75 bra 	$L__BB14_120;
	ld.global.u32 	%r1950, [%rd9+896];
$L__BB14_120:
	cvt.u32.u64 	%r649, %rd8;
	add.s32 	%r650, %r649, 256;
	setp.ge.s32 	%p76, %r650, %r147;
	@%p76 bra 	$L__BB14_122;
	ld.global.u32 	%r1949, [%rd9+1024];
$L__BB14_122:
	cvt.u32.u64 	%r652, %rd8;
	add.s32 	%r653, %r652, 288;
	setp.ge.s32 	%p77, %r653, %r147;
	@%p77 bra 	$L__BB14_124;
	ld.global.u32 	%r1948, [%rd9+1152];
$L__BB14_124:
	cvt.u32.u64 	%r655, %rd8;
	add.s32 	%r656, %r655, 320;
	setp.ge.s32 	%p78, %r656, %r147;
	@%p78 bra 	$L__BB14_126;
	ld.global.u32 	%r1947, [%rd9+1280];
$L__BB14_126:
	cvt.u32.u64 	%r658, %rd8;
	add.s32 	%r659, %r658, 352;
	setp.ge.s32 	%p79, %r659, %r147;
	@%p79 bra 	$L__BB14_128;
	ld.global.u32 	%r1946, [%rd9+1408];
$L__BB14_128:
	cvt.u32.u64 	%r661, %rd8;
	add.s32 	%r662, %r661, 384;
	setp.ge.s32 	%p80, %r662, %r147;
	@%p80 bra 	$L__BB14_130;
	ld.global.u32 	%r1945, [%rd9+1536];
$L__BB14_130:
	cvt.u32.u64 	%r664, %rd8;
	add.s32 	%r665, %r664, 416;
	setp.ge.s32 	%p81, %r665, %r147;
	@%p81 bra 	$L__BB14_132;
	ld.global.u32 	%r1944, [%rd9+1664];
$L__BB14_132:
	cvt.u32.u64 	%r667, %rd8;
	add.s32 	%r668, %r667, 448;
	setp.ge.s32 	%p82, %r668, %r147;
	@%p82 bra 	$L__BB14_134;
	ld.global.u32 	%r1943, [%rd9+1792];
$L__BB14_134:
	cvt.u32.u64 	%r670, %rd8;
	add.s32 	%r671, %r670, 480;
	setp.ge.s32 	%p83, %r671, %r147;
	@%p83 bra 	$L__BB14_136;
	ld.global.u32 	%r1942, [%rd9+1920];
$L__BB14_136:
	cvt.u32.u64 	%r673, %rd8;
	add.s32 	%r674, %r673, 512;
	setp.ge.s32 	%p84, %r674, %r147;
	@%p84 bra 	$L__BB14_138;
	ld.global.u32 	%r1941, [%rd9+2048];
$L__BB14_138:
	@%p49 bra 	$L__BB14_140;
	add.s64 	%rd80, %rd17, %rd8;
	shl.b64 	%rd81, %rd80, 2;
	add.s64 	%rd82, %rd1, %rd81;
	st.global.u32 	[%rd82], %r1957;
	st.global.u32 	[%rd82+128], %r1956;
	st.global.u32 	[%rd82+256], %r1955;
	st.global.u32 	[%rd82+384], %r1954;
	st.global.u32 	[%rd82+512], %r1953;
	st.global.u32 	[%rd82+640], %r1952;
	st.global.u32 	[%rd82+768], %r1951;
	st.global.u32 	[%rd82+896], %r1950;
	st.global.u32 	[%rd82+1024], %r1949;
	st.global.u32 	[%rd82+1152], %r1948;
	st.global.u32 	[%rd82+1280], %r1947;
	st.global.u32 	[%rd82+1408], %r1946;
	st.global.u32 	[%rd82+1536], %r1945;
	st.global.u32 	[%rd82+1664], %r1944;
	st.global.u32 	[%rd82+1792], %r1943;
	st.global.u32 	[%rd82+1920], %r1942;
	st.global.u32 	[%rd82+2048], %r1941;
	bra.uni 	$L__BB14_174;
$L__BB14_140:
	cvt.u32.u64 	%r675, %rd8;
	mad.lo.s32 	%r198, %r4, -6528, %r399;
	setp.ge.s32 	%p86, %r675, %r198;
	add.s64 	%rd83, %rd17, %rd8;
	shl.b64 	%rd84, %rd83, 2;
	add.s64 	%rd19, %rd1, %rd84;
	@%p86 bra 	$L__BB14_142;
	st.global.u32 	[%rd19], %r1957;
$L__BB14_142:
	cvt.u32.u64 	%r676, %rd8;
	add.s32 	%r677, %r676, 32;
	setp.ge.s32 	%p87, %r677, %r198;
	@%p87 bra 	$L__BB14_144;
	st.global.u32 	[%rd19+128], %r1956;
$L__BB14_144:
	cvt.u32.u64 	%r678, %rd8;
	add.s32 	%r679, %r678, 64;
	setp.ge.s32 	%p88, %r679, %r198;
	@%p88 bra 	$L__BB14_146;
	st.global.u32 	[%rd19+256], %r1955;
$L__BB14_146:
	cvt.u32.u64 	%r680, %rd8;
	add.s32 	%r681, %r680, 96;
	setp.ge.s32 	%p89, %r681, %r198;
	@%p89 bra 	$L__BB14_148;
	st.global.u32 	[%rd19+384], %r1954;
$L__BB14_148:
	cvt.u32.u64 	%r682, %rd8;
	add.s32 	%r683, %r682, 128;
	setp.ge.s32 	%p90, %r683, %r198;
	@%p90 bra 	$L__BB14_150;
	st.global.u32 	[%rd19+512], %r1953;
$L__BB14_150:
	cvt.u32.u64 	%r684, %rd8;
	add.s32 	%r685, %r684, 160;
	setp.ge.s32 	%p91, %r685, %r198;
	@%p91 bra 	$L__BB14_152;
	st.global.u32 	[%rd19+640], %r1952;
$L__BB14_152:
	cvt.u32.u64 	%r686, %rd8;
	add.s32 	%r687, %r686, 192;
	setp.ge.s32 	%p92, %r687, %r198;
	@%p92 bra 	$L__BB14_154;
	st.global.u32 	[%rd19+768], %r1951;
$L__BB14_154:
	cvt.u32.u64 	%r688, %rd8;
	add.s32 	%r689, %r688, 224;
	setp.ge.s32 	%p93, %r689, %r198;
	@%p93 bra 	$L__BB14_156;
	st.global.u32 	[%rd19+896], %r1950;
$L__BB14_156:
	cvt.u32.u64 	%r690, %rd8;
	add.s32 	%r691, %r690, 256;
	setp.ge.s32 	%p94, %r691, %r198;
	@%p94 bra 	$L__BB14_158;
	st.global.u32 	[%rd19+1024], %r1949;
$L__BB14_158:
	cvt.u32.u64 	%r692, %rd8;
	add.s32 	%r693, %r692, 288;
	setp.ge.s32 	%p95, %r693, %r198;
	@%p95 bra 	$L__BB14_160;
	st.global.u32 	[%rd19+1152], %r1948;
$L__BB14_160:
	cvt.u32.u64 	%r694, %rd8;
	add.s32 	%r695, %r694, 320;
	setp.ge.s32 	%p96, %r695, %r198;
	@%p96 bra 	$L__BB14_162;
	st.global.u32 	[%rd19+1280], %r1947;
$L__BB14_162:
	cvt.u32.u64 	%r696, %rd8;
	add.s32 	%r697, %r696, 352;
	setp.ge.s32 	%p97, %r697, %r198;
	@%p97 bra 	$L__BB14_164;
	st.global.u32 	[%rd19+1408], %r1946;
$L__BB14_164:
	cvt.u32.u64 	%r698, %rd8;
	add.s32 	%r699, %r698, 384;
	setp.ge.s32 	%p98, %r699, %r198;
	@%p98 bra 	$L__BB14_166;
	st.global.u32 	[%rd19+1536], %r1945;
$L__BB14_166:
	cvt.u32.u64 	%r700, %rd8;
	add.s32 	%r701, %r700, 416;
	setp.ge.s32 	%p99, %r701, %r198;
	@%p99 bra 	$L__BB14_168;
	st.global.u32 	[%rd19+1664], %r1944;
$L__BB14_168:
	cvt.u32.u64 	%r702, %rd8;
	add.s32 	%r703, %r702, 448;
	setp.ge.s32 	%p100, %r703, %r198;
	@%p100 bra 	$L__BB14_170;
	st.global.u32 	[%rd19+1792], %r1943;
$L__BB14_170:
	cvt.u32.u64 	%r704, %rd8;
	add.s32 	%r705, %r704, 480;
	setp.ge.s32 	%p101, %r705, %r198;
	@%p101 bra 	$L__BB14_172;
	st.global.u32 	[%rd19+1920], %r1942;
$L__BB14_172:
	cvt.u32.u64 	%r706, %rd8;
	add.s32 	%r707, %r706, 512;
	setp.ge.s32 	%p102, %r707, %r198;
	@%p102 bra 	$L__BB14_174;
	st.global.u32 	[%rd19+2048], %r1941;
$L__BB14_174:
	// begin inline asm
	exit;
	// end inline asm
$L__BB14_175:
	mul.hi.u32 	%r708, %r1, 357913942;
	add.s32 	%r709, %r708, %r1;
	shl.b32 	%r710, %r709, 2;
	mov.u32 	%r711, _ZZN3cub18CUB_300001_SM_10006detail10radix_sort29DeviceRadixSortOnesweepKernelINS1_5radix10policy_hubIjjyE10Policy1000ELNS0_9SortOrderE0EjjyiiNS1_21identity_decomposer_tEEEvPT5_SB_PT3_PKSC_PT1_PKSG_PT2_PKSK_T4_iiT6_E1s;
	add.s32 	%r712, %r711, %r710;
	add.s32 	%r199, %r712, 13328;
	st.shared.u32 	[%r712+13328], %r1920;
	bar.sync 	0;
	setp.gt.u32 	%p103, %r1, 31;
	@%p103 bra 	$L__BB14_177;
	mov.u32 	%r743, _ZZN3cub18CUB_300001_SM_10006detail10radix_sort29DeviceRadixSortOnesweepKernelINS1_5radix10policy_hubIjjyE10Policy1000ELNS0_9SortOrderE0EjjyiiNS1_21identity_decomposer_tEEEvPT5_SB_PT3_PKSC_PT1_PKSG_PT2_PKSK_T4_iiT6_E1s;
	mad.lo.s32 	%r744, %r1, 52, %r743;
	ld.shared.u32 	%r745, [%r744+13328];
	ld.shared.u32 	%r746, [%r744+13332];
	ld.shared.u32 	%r747, [%r744+13336];
	ld.shared.u32 	%r748, [%r744+13340];
	ld.shared.u32 	%r749, [%r744+13344];
	ld.shared.u32 	%r750, [%r744+13348];
	ld.shared.u32 	%r751, [%r744+13352];
	ld.shared.u32 	%r752, [%r744+13356];
	ld.shared.u32 	%r753, [%r744+13360];
	ld.shared.u32 	%r754, [%r744+13364];
	ld.shared.u32 	%r755, [%r744+13368];
	ld.shared.u32 	%r756, [%r744+13372];
	add.s32 	%r757, %r746, %r745;
	add.s32 	%r758, %r757, %r747;
	add.s32 	%r759, %r758, %r748;
	add.s32 	%r760, %r759, %r749;
	add.s32 	%r761, %r760, %r750;
	add.s32 	%r762, %r761, %r751;
	add.s32 	%r763, %r762, %r752;
	add.s32 	%r764, %r763, %r753;
	add.s32 	%r765, %r764, %r754;
	add.s32 	%r766, %r765, %r755;
	add.s32 	%r717, %r766, %r756;
	mov.b32 	%r715, 1;
	mov.b32 	%r740, 0;
	mov.b32 	%r742, -1;
	// begin inline asm
	{  .reg .s32 r0;  .reg .pred p;  shfl.sync.up.b32 r0|p, %r717, %r715, %r740, %r742;  @p add.s32 r0, r0, %r717;  mov.s32 %r713, r0;}
	// end inline asm
	mov.b32 	%r721, 2;
	// begin inline asm
	{  .reg .s32 r0;  .reg .pred p;  shfl.sync.up.b32 r0|p, %r713, %r721, %r740, %r742;  @p add.s32 r0, r0, %r713;  mov.s32 %r719, r0;}
	// end inline asm
	mov.b32 	%r727, 4;
	// begin inline asm
	{  .reg .s32 r0;  .reg .pred p;  shfl.sync.up.b32 r0|p, %r719, %r727, %r740, %r742;  @p add.s32 r0, r0, %r719;  mov.s32 %r725, r0;}
	// end inline asm
	mov.b32 	%r733, 8;
	// begin inline asm
	{  .reg .s32 r0;  .reg .pred p;  shfl.sync.up.b32 r0|p, %r725, %r733, %r740, %r742;  @p add.s32 r0, r0, %r725;  mov.s32 %r731, r0;}
	// end inline asm
	mov.b32 	%r739, 16;
	// begin inline asm
	{  .reg .s32 r0;  .reg .pred p;  shfl.sync.up.b32 r0|p, %r731, %r739, %r740, %r742;  @p add.s32 r0, r0, %r731;  mov.s32 %r737, r0;}
	// end inline asm
	sub.s32 	%r767, %r737, %r717;
	add.s32 	%r768, %r745, %r767;
	add.s32 	%r769, %r746, %r768;
	add.s32 	%r770, %r747, %r769;
	add.s32 	%r771, %r748, %r770;
	add.s32 	%r772, %r749, %r771;
	add.s32 	%r773, %r750, %r772;
	add.s32 	%r774, %r751, %r773;
	add.s32 	%r775, %r752, %r774;
	add.s32 	%r776, %r753, %r775;
	add.s32 	%r777, %r754, %r776;
	add.s32 	%r778, %r755, %r777;
	st.shared.u32 	[%r744+13328], %r767;
	st.shared.u32 	[%r744+13332], %r768;
	st.shared.u32 	[%r744+13336], %r769;
	st.shared.u32 	[%r744+13340], %r770;
	st.shared.u32 	[%r744+13344], %r771;
	st.shared.u32 	[%r744+13348], %r772;
	st.shared.u32 	[%r744+13352], %r773;
	st.shared.u32 	[%r744+13356], %r774;
	st.shared.u32 	[%r744+13360], %r775;
	st.shared.u32 	[%r744+13364], %r776;
	st.shared.u32 	[%r744+13368], %r777;
	st.shared.u32 	[%r744+13372], %r778;
$L__BB14_177:
	bar.sync 	0;
	ld.shared.u32 	%r200, [%r199];
	@%p29 bra 	$L__BB14_179;
	ld.shared.u32 	%r779, [%r117];
	add.s32 	%r780, %r779, %r200;
	st.shared.u32 	[%r117], %r780;
	ld.shared.u32 	%r781, [%r117+1024];
	add.s32 	%r782, %r781, %r200;
	st.shared.u32 	[%r117+1024], %r782;
	ld.shared.u32 	%r783, [%r117+2048];
	add.s32 	%r784, %r783, %r200;
	st.shared.u32 	[%r117+2048], %r784;
	ld.shared.u32 	%r785, [%r117+3072];
	add.s32 	%r786, %r785, %r200;
	st.shared.u32 	[%r117+3072], %r786;
	ld.shared.u32 	%r787, [%r117+4096];
	add.s32 	%r788, %r787, %r200;
	st.shared.u32 	[%r117+4096], %r788;
	ld.shared.u32 	%r789, [%r117+5120];
	add.s32 	%r790, %r789, %r200;
	st.shared.u32 	[%r117+5120], %r790;
	ld.shared.u32 	%r791, [%r117+6144];
	add.s32 	%r792, %r791, %r200;
	st.shared.u32 	[%r117+6144], %r792;
	ld.shared.u32 	%r793, [%r117+7168];
	add.s32 	%r794, %r793, %r200;
	st.shared.u32 	[%r117+7168], %r794;
	ld.shared.u32 	%r795, [%r117+8192];
	add.s32 	%r796, %r795, %r200;
	st.shared.u32 	[%r117+8192], %r796;
	ld.shared.u32 	%r797, [%r117+9216];
	add.s32 	%r798, %r797, %r200;
	st.shared.u32 	[%r117+9216], %r798;
	ld.shared.u32 	%r799, [%r117+10240];
	add.s32 	%r800, %r799, %r200;
	st.shared.u32 	[%r117+10240], %r800;
	ld.shared.u32 	%r801, [%r117+11264];
	add.s32 	%r802, %r801, %r200;
	st.shared.u32 	[%r117+11264], %r802;
$L__BB14_179:
	bar.sync 	0;
	// begin inline asm
	mov.u32 %r803, %lanemask_le;
	// end inline asm
	mov.b32 	%r806, 1;
	// begin inline asm
	{
    .reg .pred p;
    and.b32 %r804, %r100, %r806;    setp.ne.u32 p, %r804, 0;
    vote.ballot.sync.b32 %r804, p, 0xffffffff;
    @!p not.b32 %r804, %r804;
}

	// end inline asm
	mov.b32 	%r809, 2;
	// begin inline asm
	{
    .reg .pred p;
    and.b32 %r807, %r100, %r809;    setp.ne.u32 p, %r807, 0;
    vote.ballot.sync.b32 %r807, p, 0xffffffff;
    @!p not.b32 %r807, %r807;
}

	// end inline asm
	and.b32  	%r829, %r807, %r804;
	mov.b32 	%r812, 4;
	// begin inline asm
	{
    .reg .pred p;
    and.b32 %r810, %r100, %r812;    setp.ne.u32 p, %r810, 0;
    vote.ballot.sync.b32 %r810, p, 0xffffffff;
    @!p not.b32 %r810, %r810;
}

	// end inline asm
	and.b32  	%r830, %r810, %r829;
	mov.b32 	%r815, 8;
	// begin inline asm
	{
    .reg .pred p;
    and.b32 %r813, %r100, %r815;    setp.ne.u32 p, %r813, 0;
    vote.ballot.sync.b32 %r813, p, 0xffffffff;
    @!p not.b32 %r813, %r813;
}

	// end inline asm
	and.b32  	%r831, %r813, %r830;
	mov.b32 	%r818, 16;
	// begin inline asm
	{
    .reg .pred p;
    and.b32 %r816, %r100, %r818;    setp.ne.u32 p, %r816, 0;
    vote.ballot.sync.b32 %r816, p, 0xffffffff;
    @!p not.b32 %r816, %r816;
}

	// end inline asm
	and.b32  	%r832, %r816, %r831;
	mov.b32 	%r821, 32;
	// begin inline asm
	{
    .reg .pred p;
    and.b32 %r819, %r100, %r821;    setp.ne.u32 p, %r819, 0;
    vote.ballot.sync.b32 %r819, p, 0xffffffff;
    @!p not.b32 %r819, %r819;
}

	// end inline asm
	and.b32  	%r833, %r819, %r832;
	mov.b32 	%r824, 64;
	// begin inline asm
	{
    .reg .pred p;
    and.b32 %r822, %r100, %r824;    setp.ne.u32 p, %r822, 0;
    vote.ballot.sync.b32 %r822, p, 0xffffffff;
    @!p not.b32 %r822, %r822;
}

	// end inline asm
	and.b32  	%r834, %r822, %r833;
	mov.b32 	%r827, 128;
	// begin inline asm
	{
    .reg .pred p;
    and.b32 %r825, %r100, %r827;    setp.ne.u32 p, %r825, 0;
    vote.ballot.sync.b32 %r825, p, 0xffffffff;
    @!p not.b32 %r825, %r825;
}

	// end inline asm
	and.b32  	%r835, %r825, %r834;
	clz.b32 	%r836, %r835;
	sub.s32 	%r202, 31, %r836;
	and.b32  	%r837, %r803, %r835;
	popc.b32 	%r203, %r837;
	setp.ne.s32 	%p105, %r402, %r202;
	mov.b32 	%r1958, 0;
	@%p105 bra 	$L__BB14_181;
	atom.shared.add.u32 	%r1958, [%r101], %r203;
$L__BB14_181:
	shfl.sync.idx.b32	%r863|%p106, %r1958, %r202, 31, -1;
	add.s32 	%r206, %r203, %r863;
	shr.u32 	%r864, %r1910, %r400;
	and.b32  	%r860, %r864, %r75;
	mov.b32 	%r840, 1;
	// begin inline asm
	{
    .reg .pred p;
    and.b32 %r838, %r860, %r840;    setp.ne.u32 p, %r838, 0;
    vote.ballot.sync.b32 %r838, p, 0xffffffff;
    @!p not.b32 %r838, %r838;
}

	// end inline asm
	mov.b32 	%r843, 2;
	// begin inline asm
	{
    .reg .pred p;
    and.b32 %r841, %r860, %r843;    setp.ne.u32 p, %r841, 0;
    vote.ballot.sync.b32 %r841, p, 0xffffffff;
    @!p not.b32 %r841, %r841;
}

	// end inline asm
	and.b32  	%r865, %r841, %r838;
	mov.b32 	%r846, 4;
	// begin inline asm
	{
    .reg .pred p;
    and.b32 %r844, %r860, %r846;    setp.ne.u32 p, %r844, 0;
    vote.ballot.sync.b32 %r844, p, 0xffffffff;
    @!p not.b32 %r844, %r844;
}

	// end inline asm
	and.b32  	%r866, %r844, %r865;
	mov.b32 	%r849, 8;
	// begin inline asm
	{
    .reg .pred p;
    and.b32 %r847, %r860, %r849;    setp.ne.u32 p, %r847, 0;
    vote.ballot.sync.b32 %r847, p, 0xffffffff;
    @!p not.b32 %r847, %r847;
}

	// end inline asm
	and.b32  	%r867, %r847, %r866;
	mov.b32 	%r852, 16;
	// begin inline asm
	{
    .reg .pred p;
    and.b32 %r850, %r860, %r852;    setp.ne.u32 p, %r850, 0;
    vote.ballot.sync.b32 %r850, p, 0xffffffff;
    @!p not.b32 %r850, %r850;
}

	// end inline asm
	and.b32  	%r868, %r850, %r867;
	mov.b32 	%r855, 32;
	// begin inline asm
	{
    .reg .pred p;
    and.b32 %r853, %r860, %r855;    setp.ne.u32 p, %r853, 0;
    vote.ballot.sync.b32 %r853, p, 0xffffffff;
    @!p not.b32 %r853, %r853;
}

	// end inline asm
	and.b32  	%r869, %r853, %r868;
	mov.b32 	%r858, 64;
	// begin inline asm
	{
    .reg .pred p;
    and.b32 %r856, %r860, %r858;    setp.ne.u32 p, %r856, 0;
    vote.ballot.sync.b32 %r856, p, 0xffffffff;
    @!p not.b32 %r856, %r856;
}

	// end inline asm
	and.b32  	%r870, %r856, %r869;
	mov.b32 	%r861, 128;
	// begin inline asm
	{
    .reg .pred p;
    and.b32 %r859, %r860, %r861;    setp.ne.u32 p, %r859, 0;
    vote.ballot.sync.b32 %r859, p, 0xffffffff;
    @!p not.b32 %r859, %r859;
}

	// end inline asm
	and.b32  	%r871, %r859, %r870;
	clz.b32 	%r872, %r871;
	sub.s32 	%r207, 31, %r872;
	and.b32  	%r873, %r803, %r871;
	popc.b32 	%r208, %r873;
	setp.ne.s32 	%p107, %r402, %r207;
	mov.b32 	%r1959, 0;
	@%p107 bra 	$L__BB14_183;
	atom.shared.add.u32 	%r1959, [%r102], %r208;
$L__BB14_183:
	shfl.sync.idx.b32	%r899|%p108, %r1959, %r207, 31, -1;
	add.s32 	%r211, %r208, %r899;
	shr.u32 	%r900, %r1909, %r400;
	and.b32  	%r896, %r900, %r75;
	mov.b32 	%r876, 1;
	// begin inline asm
	{
    .reg .pred p;
    and.b32 %r874, %r896, %r876;    setp.ne.u32 p, %r874, 0;
    vote.ballot.sync.b32 %r874, p, 0xffffffff;
    @!p not.b32 %r874, %r874;
}

	// end inline asm
	mov.b32 	%r879, 2;
	// begin inline asm
	{
    .reg .pred p;
    and.b32 %r877, %r896, %r879;    setp.ne.u32 p, %r877, 0;
    vote.ballot.sync.b32 %r877, p, 0xffffffff;
    @!p not.b32 %r877, %r877;
}

	// end inline asm
	and.b32  	%r901, %r877, %r874;
	mov.b32 	%r882, 4;
	// begin inline asm
	{
    .reg .pred p;
    and.b32 %r880, %r896, %r882;    setp.ne.u32 p, %r880, 0;
    vote.ballot.sync.b32 %r880, p, 0xffffffff;
    @!p not.b32 %r880, %r880;
}

	// end inline asm
	and.b32  	%r902, %r880, %r901;
	mov.b32 	%r885, 8;
	// begin inline asm
	{
    .reg .pred p;
    and.b32 %r883, %r896, %r885;    setp.ne.u32 p, %r883, 0;
    vote.ballot.sync.b32 %r883, p, 0xffffffff;
    @!p not.b32 %r883, %r883;
}

	// end inline asm
	and.b32  	%r903, %r883, %r902;
	mov.b32 	%r888, 16;
	// begin inline asm
	{
    .reg .pred p;
    and.b32 %r886, %r896, %r888;    setp.ne.u32 p, %r886, 0;
    vote.ballot.sync.b32 %r886, p, 0xffffffff;
    @!p not.b32 %r886, %r886;
}

	// end inline asm
	and.b32  	%r904, %r886, %r903;
	mov.b32 	%r891, 32;
	// begin inline asm
	{
    .reg .pred p;
    and.b32 %r889, %r896, %r891;    setp.ne.u32 p, %r889, 0;
    vote.ballot.sync.b32 %r889, p, 0xffffffff;
    @!p not.b32 %r889, %r889;
}

	// end inline asm
	and.b32  	%r905, %r889, %r904;
	mov.b32 	%r894, 64;
	// begin inline asm
	{
    .reg .pred p;
    and.b32 %r892, %r896, %r894;    setp.ne.u32 p, %r892, 0;
    vote.ballot.sync.b32 %r892, p, 0xffffffff;
    @!p not.b32 %r892, %r892;
}

	// end inline asm
	and.b32  	%r906, %r892, %r905;
	mov.b32 	%r897, 128;
	// begin inline asm
	{
    .reg .pred p;
    and.b32 %r895, %r896, %r897;    setp.ne.u32 p, %r895, 0;
    vote.ballot.sync.b32 %r895, p, 0xffffffff;
    @!p not.b32 %r895, %r895;
}

	// end inline asm
	and.b32  	%r907, %r895, %r906;
	clz.b32 	%r908, %r907;
	sub.s32 	%r212, 31, %r908;
	and.b32  	%r909, %r803, %r907;
	popc.b32 	%r213, %r909;
	setp.ne.s32 	%p109, %r402, %r212;
	mov.b32 	%r1960, 0;
	@%p109 bra 	$L__BB14_185;
	atom.shared.add.u32 	%r1960, [%r103], %r213;
$L__BB14_185:
	shfl.sync.idx.b32	%r935|%p110, %r1960, %r212, 31, -1;
	add.s32 	%r216, %r213, %r935;
	shr.u32 	%r936, %r1908, %r400;
	and.b32  	%r932, %r936, %r75;
	mov.b32 	%r912, 1;
	// begin inline asm
	{
    .reg .pred p;
    and.b32 %r910, %r932, %r912;    setp.ne.u32 p, %r910, 0;
    vote.ballot.sync.b32 %r910, p, 0xffffffff;
    @!p not.b32 %r910, %r910;
}

	// end inline asm
	mov.b32 	%r915, 2;
	// begin inline asm
	{
    .reg .pred p;
    and.b32 %r913, %r932, %r915;    setp.ne.u32 p, %r913, 0;
    vote.ballot.sync.b32 %r913, p, 0xffffffff;
    @!p not.b32 %r913, %r913;
}

	// end inline asm
	and.b32  	%r937, %r913, %r910;
	mov.b32 	%r918, 4;
	// begin inline asm
	{
    .reg .pred p;
    and.b32 %r916, %r932, %r918;    setp.ne.u32 p, %r916, 0;
    vote.ballot.sync.b32 %r916, p, 0xffffffff;
    @!p not.b32 %r916, %r916;
}

	// end inline asm
	and.b32  	%r938, %r916, %r937;
	mov.b32 	%r921, 8;
	// begin inline asm
	{
    .reg .pred p;
    and.b32 %r919, %r932, %r921;    setp.ne.u32 p, %r919, 0;
    vote.ballot.sync.b32 %r919, p, 0xffffffff;
    @!p not.b32 %r919, %r919;
}

	// end inline asm
	and.b32  	%r939, %r919, %r938;
	mov.b32 	%r924, 16;
	// begin inline asm
	{
    .reg .pred p;
    and.b32 %r922, %r932, %r924;    setp.ne.u32 p, %r922, 0;
    vote.ballot.sync.b32 %r922, p, 0xffffffff;
    @!p not.b32 %r922, %r922;
}

	// end inline asm
	and.b32  	%r940, %r922, %r939;
	mov.b32 	%r927, 32;
	// begin inline asm
	{
    .reg .pred p;
    and.b32 %r925, %r932, %r927;    setp.ne.u32 p, %r925, 0;
    vote.ballot.sync.b32 %r925, p, 0xffffffff;
    @!p not.b32 %r925, %r925;
}

	// end inline asm
	and.b32  	%r941, %r925, %r940;
	mov.b32 	%r930, 64;
	// begin inline asm
	{
    .reg .pred p;
    and.b32 %r928, %r932, %r930;    setp.ne.u32 p, %r928, 0;
    vote.ballot.sync.b32 %r928, p, 0xffffffff;
    @!p not.b32 %r928, %r928;
}

	// end inline asm
	and.b32  	%r942, %r928, %r941;
	mov.b32 	%r933, 128;
	// begin inline asm
	{
    .reg .pred p;
    and.b32 %r931, %r932, %r933;    setp.ne.u32 p, %r931, 0;
    vote.ballot.sync.b32 %r931, p, 0xffffffff;
    @!p not.b32 %r931, %r931;
}

	// end inline asm
	and.b32  	%r943, %r931, %r942;
	clz.b32 	%r944, %r943;
	sub.s32 	%r217, 31, %r944;
	and.b32  	%r945, %r803, %r943;
	popc.b32 	%r218, %r945;
	setp.ne.s32 	%p111, %r402, %r217;
	mov.b32 	%r1961, 0;
	@%p111 bra 	$L__BB14_187;
	atom.shared.add.u32 	%r1961, [%r104], %r218;
$L__BB14_187:
	shfl.sync.idx.b32	%r971|%p112, %r1961, %r217, 31, -1;
	add.s32 	%r221, %r218, %r971;
	shr.u32 	%r972, %r1907, %r400;
	and.b32  	%r968, %r972, %r75;
	mov.b32 	%r948, 1;
	// begin inline asm
	{
    .reg .pred p;
    and.b32 %r946, %r968, %r948;    setp.ne.u32 p, %r946, 0;
    vote.ballot.sync.b32 %r946, p, 0xffffffff;
    @!p not.b32 %r946, %r946;
}

	// end inline asm
	mov.b32 	%r951, 2;
	// begin inline asm
	{
    .reg .pred p;
    and.b32 %r949, %r968, %r951;    setp.ne.u32 p, %r949, 0;
    vote.ballot.sync.b32 %r949, p, 0xffffffff;
    @!p not.b32 %r949, %r949;
}

	// end inline asm
	and.b32  	%r973, %r949, %r946;
	mov.b32 	%r954, 4;
	// begin inline asm
	{
    .reg .pred p;
    and.b32 %r952, %r968, %r954;    setp.ne.u32 p, %r952, 0;
    vote.ballot.sync.b32 %r952, p, 0xffffffff;
    @!p not.b32 %r952, %r952;
}

	// end inline asm
	and.b32  	%r974, %r952, %r973;
	mov.b32 	%r957, 8;
	// begin inline asm
	{
    .reg .pred p;
    and.b32 %r955, %r968, %r957;    setp.ne.u32 p, %r955, 0;
    vote.ballot.sync.b32 %r955, p, 0xffffffff;
    @!p not.b32 %r955, %r955;
}

	// end inline asm
	and.b32  	%r975, %r955, %r974;
	mov.b32 	%r960, 16;
	// begin inline asm
	{
    .reg .pred p;
    and.b32 %r958, %r968, %r960;    setp.ne.u32 p, %r958, 0;
    vote.ballot.sync.b32 %r958, p, 0xffffffff;
    @!p not.b32 %r958, %r958;
}

	// end inline asm
	and.b32  	%r976, %r958, %r975;
	mov.b32 	%r963, 32;
	// begin inline asm
	{
    .reg .pred p;
    and.b32 %r961, %r968, %r963;    setp.ne.u32 p, %r961, 0;
    vote.ballot.sync.b32 %r961, p, 0xffffffff;
    @!p not.b32 %r961, %r961;
}

	// end inline asm
	and.b32  	%r977, %r961, %r976;
	mov.b32 	%r966, 64;
	// begin inline asm
	{
    .reg .pred p;
    and.b32 %r964, %r968, %r966;    setp.ne.u32 p, %r964, 0;
    vote.ballot.sync.b32 %r964, p, 0xffffffff;
    @!p not.b32 %r964, %r964;
}

	// end inline asm
	and.b32  	%r978, %r964, %r977;
	mov.b32 	%r969, 128;
	// begin inline asm
	{
    .reg .pred p;
    and.b32 %r967, %r968, %r969;    setp.ne.u32 p, %r967, 0;
    vote.ballot.sync.b32 %r967, p, 0xffffffff;
    @!p not.b32 %r967, %r967;
}

	// end inline asm
	and.b32  	%r979, %r967, %r978;
	clz.b32 	%r980, %r979;
	sub.s32 	%r222, 31, %r980;
	and.b32  	%r981, %r803, %r979;
	popc.b32 	%r223, %r981;
	setp.ne.s32 	%p113, %r402, %r222;
	mov.b32 	%r1962, 0;
	@%p113 bra 	$L__BB14_189;
	atom.shared.add.u32 	%r1962, [%r105], %r223;
$L__BB14_189:
	shfl.sync.idx.b32	%r1007|%p114, %r1962, %r222, 31, -1;
	add.s32 	%r226, %r223, %r1007;
	shr.u32 	%r1008, %r1906, %r400;
	and.b32  	%r1004, %r1008, %r75;
	mov.b32 	%r984, 1;
	// begin inline asm
	{
    .reg .pred p;
    and.b32 %r982, %r1004, %r984;    setp.ne.u32 p, %r982, 0;
    vote.ballot.sync.b32 %r982, p, 0xffffffff;
    @!p not.b32 %r982, %r982;
}

	// end inline asm
	mov.b32 	%r987, 2;
	// begin inline asm
	{
    .reg .pred p;
    and.b32 %r985, %r1004, %r987;    setp.ne.u32 p, %r985, 0;
    vote.ballot.sync.b32 %r985, p, 0xffffffff;
    @!p not.b32 %r985, %r985;
}

	// end inline asm
	and.b32  	%r1009, %r985, %r982;
	mov.b32 	%r990, 4;
	// begin inline asm
	{
    .reg .pred p;
    and.b32 %r988, %r1004, %r990;    setp.ne.u32 p, %r988, 0;
    vote.ballot.sync.b32 %r988, p, 0xffffffff;
    @!p not.b32 %r988, %r988;
}

	// end inline asm
	and.b32  	%r1010, %r988, %r1009;
	mov.b32 	%r993, 8;
	// begin inline asm
	{
    .reg .pred p;
    and.b32 %r991, %r1004, %r993;    setp.ne.u32 p, %r991, 0;
    vote.ballot.sync.b32 %r991, p, 0xffffffff;
    @!p not.b32 %r991, %r991;
}

	// end inline asm
	and.b32  	%r1011, %r991, %r1010;
	mov.b32 	%r996, 16;
	// begin inline asm
	{
    .reg .pred p;
    and.b32 %r994, %r1004, %r996;    setp.ne.u32 p, %r994, 0;
    vote.ballot.sync.b32 %r994, p, 0xffffffff;
    @!p not.b32 %r994, %r994;
}

	// end inline asm
	and.b32  	%r1012, %r994, %r1011;
	mov.b32 	%r999, 32;
	// begin inline asm
	{
    .reg .pred p;
    and.b32 %r997, %r1004, %r999;    setp.ne.u32 p, %r997, 0;
    vote.ballot.sync.b32 %r997, p, 0xffffffff;
    @!p not.b32 %r997, %r997;
}

	// end inline asm
	and.b32  	%r1013, %r997, %r1012;
	mov.b32 	%r1002, 64;
	// begin inline asm
	{
    .reg .pred p;
    and.b32 %r1000, %r1004, %r1002;    setp.ne.u32 p, %r1000, 0;
    vote.ballot.sync.b32 %r1000, p, 0xffffffff;
    @!p not.b32 %r1000, %r1000;
}

	// end inline asm
	and.b32  	%r1014, %r1000, %r1013;
	mov.b32 	%r1005, 128;
	// begin inline asm
	{
    .reg .pred p;
    and.b32 %r1003, %r1004, %r1005;    setp.ne.u32 p, %r1003, 0;
    vote.ballot.sync.b32 %r1003, p, 0xffffffff;
    @!p not.b32 %r1003, %r1003;
}

	// end inline asm
	and.b32  	%r1015, %r1003, %r1014;
	clz.b32 	%r1016, %r1015;
	sub.s32 	%r227, 31, %r1016;
	and.b32  	%r1017, %r803, %r1015;
	popc.b32 	%r228, %r1017;
	setp.ne.s32 	%p115, %r402, %r227;
	mov.b32 	%r1963, 0;
	@%p115 bra 	$L__BB14_191;
	atom.shared.add.u32 	%r1963, [%r106], %r228;
$L__BB14_191:
	shfl.sync.idx.b32	%r1043|%p116, %r1963, %r227, 31, -1;
	add.s32 	%r231, %r228, %r1043;
	shr.u32 	%r1044, %r1905, %r400;
	and.b32  	%r1040, %r1044, %r75;
	mov.b32 	%r1020, 1;
	// begin inline asm
	{
    .reg .pred p;
    and.b32 %r1018, %r1040, %r1020;    setp.ne.u32 p, %r1018, 0;
    vote.ballot.sync.b32 %r1018, p, 0xffffffff;
    @!p not.b32 %r1018, %r1018;
}

	// end inline asm
	mov.b32 	%r1023, 2;
	// begin inline asm
	{
    .reg .pred p;
    and.b32 %r1021, %r1040, %r1023;    setp.ne.u32 p, %r1021, 0;
    vote.ballot.sync.b32 %r1021, p, 0xffffffff;
    @!p not.b32 %r1021, %r1021;
}

	// end inline asm
	and.b32  	%r1045, %r1021, %r1018;
	mov.b32 	%r1026, 4;
	// begin inline asm
	{
    .reg .pred p;
    and.b32 %r1024, %r1040, %r1026;    setp.ne.u32 p, %r1024, 0;
    vote.ballot.sync.b32 %r1024, p, 0xffffffff;
    @!p not.b32 %r1024, %r1024;
}

	// end inline asm
	and.b32  	%r1046, %r1024, %r1045;
	mov.b32 	%r1029, 8;
	// begin inline asm
	{
    .reg .pred p;
    and.b32 %r1027, %r1040, %r1029;    setp.ne.u32 p, %r1027, 0;
    vote.ballot.sync.b32 %r1027, p, 0xffffffff;
    @!p not.b32 %r1027, %r1027;
}

	// end inline asm
	and.b32  	%r1047, %r1027, %r1046;
	mov.b32 	%r1032, 16;
	// begin inline asm
	{
    .reg .pred p;
    and.b32 %r1030, %r1040, %r1032;    setp.ne.u32 p, %r1030, 0;
    vote.ballot.sync.b32 %r1030, p, 0xffffffff;
    @!p not.b32 %r1030, %r1030;
}

	// end inline asm
	and.b32  	%r1048, %r1030, %r1047;
	mov.b32 	%r1035, 32;
	// begin inline asm
	{
    .reg .pred p;
    and.b32 %r1033, %r1040, %r1035;    setp.ne.u32 p, %r1033, 0;
    vote.ballot.sync.b32 %r1033, p, 0xffffffff;
    @!p not.b32 %r1033, %r1033;
}

	// end inline asm
	and.b32  	%r1049, %r1033, %r1048;
	mov.b32 	%r1038, 64;
	// begin inline asm
	{
    .reg .pred p;
    and.b32 %r1036, %r1040, %r1038;    setp.ne.u32 p, %r1036, 0;
    vote.ballot.sync.b32 %r1036, p, 0xffffffff;
    @!p not.b32 %r1036, %r1036;
}

	// end inline asm
	and.b32  	%r1050, %r1036, %r1049;
	mov.b32 	%r1041, 128;
	// begin inline asm
	{
    .reg .pred p;
    and.b32 %r1039, %r1040, %r1041;    setp.ne.u32 p, %r1039, 0;
    vote.ballot.sync.b32 %r1039, p, 0xffffffff;
    @!p not.b32 %r1039, %r1039;
}

	// end inline asm
	and.b32  	%r1051, %r1039, %r1050;
	clz.b32 	%r1052, %r1051;
	sub.s32 	%r232, 31, %r1052;
	and.b32  	%r1053, %r803, %r1051;
	popc.b32 	%r233, %r1053;
	setp.ne.s32 	%p117, %r402, %r232;
	mov.b32 	%r1964, 0;
	@%p117 bra 	$L__BB14_193;
	atom.shared.add.u32 	%r1964, [%r107], %r233;
$L__BB14_193:
	shfl.sync.idx.b32	%r1079|%p118, %r1964, %r232, 31, -1;
	add.s32 	%r236, %r233, %r1079;
	shr.u32 	%r1080, %r1904, %r400;
	and.b32  	%r1076, %r1080, %r75;
	mov.b32 	%r1056, 1;
	// begin inline asm
	{
    .reg .pred p;
    and.b32 %r1054, %r1076, %r1056;    setp.ne.u32 p, %r1054, 0;
    vote.ballot.sync.b32 %r1054, p, 0xffffffff;
    @!p not.b32 %r1054, %r1054;
}

	// end inline asm
	mov.b32 	%r1059, 2;
	// begin inline asm
	{
    .reg .pred p;
    and.b32 %r1057, %r1076, %r1059;    setp.ne.u32 p, %r1057, 0;
    vote.ballot.sync.b32 %r1057, p, 0xffffffff;
    @!p not.b32 %r1057, %r1057;
}

	// end inline asm
	and.b32  	%r1081, %r1057, %r1054;
	mov.b32 	%r1062, 4;
	// begin inline asm
	{
    .reg .pred p;
    and.b32 %r1060, %r1076, %r1062;    setp.ne.u32 p, %r1060, 0;
    vote.ballot.sync.b32 %r1060, p, 0xffffffff;
    @!p not.b32 %r1060, %r1060;
}

	// end inline asm
	and.b32  	%r1082, %r1060, %r1081;
	mov.b32 	%r1065, 8;
	// begin inline asm
	{
    .reg .pred p;
    and.b32 %r1063, %r1076, %r1065;    setp.ne.u32 p, %r1063, 0;
    vote.ballot.sync.b32 %r1063, p, 0xffffffff;
    @!p not.b32 %r1063, %r1063;
}

	// end inline asm
	and.b32  	%r1083, %r1063, %r1082;
	mov.b32 	%r1068, 16;
	// begin inline asm
	{
    .reg .pred p;
    and.b32 %r1066, %r1076, %r1068;    setp.ne.u32 p, %r1066, 0;
    vote.ballot.sync.b32 %r1066, p, 0xffffffff;
    @!p not.b32 %r1066, %r1066;
}

	// end inline asm
	and.b32  	%r1084, %r1066, %r1083;
	mov.b32 	%r1071, 32;
	// begin inline asm
	{
    .reg .pred p;
    and.b32 %r1069, %r1076, %r1071;    setp.ne.u32 p, %r1069, 0;
    vote.ballot.sync.b32 %r1069, p, 0xffffffff;
    @!p not.b32 %r1069, %r1069;
}

	// end inline asm
	and.b32  	%r1085, %r1069, %r1084;
	mov.b32 	%r1074, 64;
	// begin inline asm
	{
    .reg .pred p;
    and.b32 %r1072, %r1076, %r1074;    setp.ne.u32 p, %r1072, 0;
    vote.ballot.sync.b32 %r1072, p, 0xffffffff;
    @!p not.b32 %r1072, %r1072;
}

	// end inline asm
	and.b32  	%r1086, %r1072, %r1085;
	mov.b32 	%r1077, 128;
	// begin inline asm
	{
    .reg .pred p;
    and.b32 %r1075, %r1076, %r1077;    setp.ne.u32 p, %r1075, 0;
    vote.ballot.sync.b32 %r1075, p, 0xffffffff;
    @!p not.b32 %r1075, %r1075;
}

	// end inline asm
	and.b32  	%r1087, %r1075, %r1086;
	clz.b32 	%r1088, %r1087;
	sub.s32 	%r237, 31, %r1088;
	and.b32  	%r1089, %r803, %r1087;
	popc.b32 	%r238, %r1089;
	setp.ne.s32 	%p119, %r402, %r237;
	mov.b32 	%r1965, 0;
	@%p119 bra 	$L__BB14_195;
	atom.shared.add.u32 	%r1965, [%r108], %r238;
$L__BB14_195:
	shfl.sync.idx.b32	%r1115|%p120, %r1965, %r237, 31, -1;
	add.s32 	%r241, %r238, %r1115;
	shr.u32 	%r1116, %r1903, %r400;
	and.b32  	%r1112, %r1116, %r75;
	mov.b32 	%r1092, 1;
	// begin inline asm
	{
    .reg .pred p;
    and.b32 %r1090, %r1112, %r1092;    setp.ne.u32 p, %r1090, 0;
    vote.ballot.sync.b32 %r1090, p, 0xffffffff;
    @!p not.b32 %r1090, %r1090;
}

	// end inline asm
	mov.b32 	%r1095, 2;
	// begin inline asm
	{
    .reg .pred p;
    and.b32 %r1093, %r1112, %r1095;    setp.ne.u32 p, %r1093, 0;
    vote.ballot.sync.b32 %r1093, p, 0xffffffff;
    @!p not.b32 %r1093, %r1093;
}

	// end inline asm
	and.b32  	%r1117, %r1093, %r1090;
	mov.b32 	%r1098, 4;
	// begin inline asm
	{
    .reg .pred p;
    and.b32 %r1096, %r1112, %r1098;    setp.ne.u32 p, %r1096, 0;
    vote.ballot.sync.b32 %r1096, p, 0xffffffff;
    @!p not.b32 %r1096, %r1096;
}

	// end inline asm
	and.b32  	%r1118, %r1096, %r1117;
	mov.b32 	%r1101, 8;
	// begin inline asm
	{
    .reg .pred p;
    and.b32 %r1099, %r1112, %r1101;    setp.ne.u32 p, %r1099, 0;
    vote.ballot.sync.b32 %r1099, p, 0xffffffff;
    @!p not.b32 %r1099, %r1099;
}

	// end inline asm
	and.b32  	%r1119, %r1099, %r1118;
	mov.b32 	%r1104, 16;
	// begin inline asm
	{
    .reg .pred p;
    and.b32 %r1102, %r1112, %r1104;    setp.ne.u32 p, %r1102, 0;
    vote.ballot.sync.b32 %r1102, p, 0xffffffff;
    @!p not.b32 %r1102, %r1102;
}

	// end inline asm
	and.b32  	%r1120, %r1102, %r1119;
	mov.b32 	%r1107, 32;
	// begin inline asm
	{
    .reg .pred p;
    and.b32 %r1105, %r1112, %r1107;    setp.ne.u32 p, %r1105, 0;
    vote.ballot.sync.b32 %r1105, p, 0xffffffff;
    @!p not.b32 %r1105, %r1105;
}

	// end inline asm
	and.b32  	%r1121, %r1105, %r1120;
	mov.b32 	%r1110, 64;
	// begin inline asm
	{
    .reg .pred p;
    and.b32 %r1108, %r1112, %r1110;    setp.ne.u32 p, %r1108, 0;
    vote.ballot.sync.b32 %r1108, p, 0xffffffff;
    @!p not.b32 %r1108, %r1108;
}

	// end inline asm
	and.b32  	%r1122, %r1108, %r1121;
	mov.b32 	%r1113, 128;
	// begin inline asm
	{
    .reg .pred p;
    and.b32 %r1111, %r1112, %r1113;    setp.ne.u32 p, %r1111, 0;
    vote.ballot.sync.b32 %r1111, p, 0xffffffff;
    @!p not.b32 %r1111, %r1111;
}

	// end inline asm
	and.b32  	%r1123, %r1111, %r1122;
	clz.b32 	%r1124, %r1123;
	sub.s32 	%r242, 31, %r1124;
	and.b32  	%r1125, %r803, %r1123;
	popc.b32 	%r243, %r1125;
	setp.ne.s32 	%p121, %r402, %r242;
	mov.b32 	%r1966, 0;
	@%p121 bra 	$L__BB14_197;
	atom.shared.add.u32 	%r1966, [%r109], %r243;
$L__BB14_197:
	shfl.sync.idx.b32	%r1151|%p122, %r1966, %r242, 31, -1;
	add.s32 	%r246, %r243, %r1151;
	shr.u32 	%r1152, %r1902, %r400;
	and.b32  	%r1148, %r1152, %r75;
	mov.b32 	%r1128, 1;
	// begin inline asm
	{
    .reg .pred p;
    and.b32 %r1126, %r1148, %r1128;    setp.ne.u32 p, %r1126, 0;
    vote.ballot.sync.b32 %r1126, p, 0xffffffff;
    @!p not.b32 %r1126, %r1126;
}

	// end inline asm
	mov.b32 	%r1131, 2;
	// begin inline asm
	{
    .reg .pred p;
    and.b32 %r1129, %r1148, %r1131;    setp.ne.u32 p, %r1129, 0;
    vote.ballot.sync.b32 %r1129, p, 0xffffffff;
    @!p not.b32 %r1129, %r1129;
}

	// end inline asm
	and.b32  	%r1153, %r1129, %r1126;
	mov.b32 	%r1134, 4;
	// begin inline asm
	{
    .reg .pred p;
    and.b32 %r1132, %r1148, %r1134;    setp.ne.u32 p, %r1132, 0;
    vote.ballot.sync.b32 %r1132, p, 0xffffffff;
    @!p not.b32 %r1132, %r1132;
}

	// end inline asm
	and.b32  	%r1154, %r1132, %r1153;
	mov.b32 	%r1137, 8;
	// begin inline asm
	{
    .reg .pred p;
    and.b32 %r1135, %r1148, %r1137;    setp.ne.u32 p, %r1135, 0;
    vote.ballot.sync.b32 %r1135, p, 0xffffffff;
    @!p not.b32 %r1135, %r1135;
}

	// end inline asm
	and.b32  	%r1155, %r1135, %r1154;
	mov.b32 	%r1140, 16;
	// begin inline asm
	{
    .reg .pred p;
    and.b32 %r1138, %r1148, %r1140;    setp.ne.u32 p, %r1138, 0;
    vote.ballot.sync.b32 %r1138, p, 0xffffffff;
    @!p not.b32 %r1138, %r1138;
}

	// end inline asm
	and.b32  	%r1156, %r1138, %r1155;
	mov.b32 	%r1143, 32;
	// begin inline asm
	{
    .reg .pred p;
    and.b32 %r1141, %r1148, %r1143;    setp.ne.u32 p, %r1141, 0;
    vote.ballot.sync.b32 %r1141, p, 0xffffffff;
    @!p not.b32 %r1141, %r1141;
}

	// end inline asm
	and.b32  	%r1157, %r1141, %r1156;
	mov.b32 	%r1146, 64;
	// begin inline asm
	{
    .reg .pred p;
    and.b32 %r1144, %r1148, %r1146;    setp.ne.u32 p, %r1144, 0;
    vote.ballot.sync.b32 %r1144, p, 0xffffffff;
    @!p not.b32 %r1144, %r1144;
}

	// end inline asm
	and.b32  	%r1158, %r1144, %r1157;
	mov.b32 	%r1149, 128;
	// begin inline asm
	{
    .reg .pred p;
    and.b32 %r1147, %r1148, %r1149;    setp.ne.u32 p, %r1147, 0;
    vote.ballot.sync.b32 %r1147, p, 0xffffffff;
    @!p not.b32 %r1147, %r1147;
}

	// end inline asm
	and.b32  	%r1159, %r1147, %r1158;
	clz.b32 	%r1160, %r1159;
	sub.s32 	%r247, 31, %r1160;
	and.b32  	%r1161, %r803, %r1159;
	popc.b32 	%r248, %r1161;
	setp.ne.s32 	%p123, %r402, %r247;
	mov.b32 	%r1967, 0;
	@%p123 bra 	$L__BB14_199;
	atom.shared.add.u32 	%r1967, [%r110], %r248;
$L__BB14_199:
	shfl.sync.idx.b32	%r1187|%p124, %r1967, %r247, 31, -1;
	add.s32 	%r251, %r248, %r1187;
	shr.u32 	%r1188, %r1901, %r400;
	and.b32  	%r1184, %r1188, %r75;
	mov.b32 	%r1164, 1;
	// begin inline asm
	{
    .reg .pred p;
    and.b32 %r1162, %r1184, %r1164;    setp.ne.u32 p, %r1162, 0;
    vote.ballot.sync.b32 %r1162, p, 0xffffffff;
    @!p not.b32 %r1162, %r1162;
}

	// end inline asm
	mov.b32 	%r1167, 2;
	// begin inline asm
	{
    .reg .pred p;
    and.b32 %r1165, %r1184, %r1167;    setp.ne.u32 p, %r1165, 0;
    vote.ballot.sync.b32 %r1165, p, 0xffffffff;
    @!p not.b32 %r1165, %r1165;
}

	// end inline asm
	and.b32  	%r1189, %r1165, %r1162;
	mov.b32 	%r1170, 4;
	// begin inline asm
	{
    .reg .pred p;
    and.b32 %r1168, %r1184, %r1170;    setp.ne.u32 p, %r1168, 0;
    vote.ballot.sync.b32 %r1168, p, 0xffffffff;
    @!p not.b32 %r1168, %r1168;
}

	// end inline asm
	and.b32  	%r1190, %r1168, %r1189;
	mov.b32 	%r1173, 8;
	// begin inline asm
	{
    .reg .pred p;
    and.b32 %r1171, %r1184, %r1173;    setp.ne.u32 p, %r1171, 0;
    vote.ballot.sync.b32 %r1171, p, 0xffffffff;
    @!p not.b32 %r1171, %r1171;
}

	// end inline asm
	and.b32  	%r1191, %r1171, %r1190;
	mov.b32 	%r1176, 16;
	// begin inline asm
	{
    .reg .pred p;
    and.b32 %r1174, %r1184, %r1176;    setp.ne.u32 p, %r1174, 0;
    vote.ballot.sync.b32 %r1174, p, 0xffffffff;
    @!p not.b32 %r1174, %r1174;
}

	// end inline asm
	and.b32  	%r1192, %r1174, %r1191;
	mov.b32 	%r1179, 32;
	// begin inline asm
	{
    .reg .pred p;
    and.b32 %r1177, %r1184, %r1179;    setp.ne.u32 p, %r1177, 0;
    vote.ballot.sync.b32 %r1177, p, 0xffffffff;
    @!p not.b32 %r1177, %r1177;
}

	// end inline asm
	and.b32  	%r1193, %r1177, %r1192;
	mov.b32 	%r1182, 64;
	// begin inline asm
	{
    .reg .pred p;
    and.b32 %r1180, %r1184, %r1182;    setp.ne.u32 p, %r1180, 0;
    vote.ballot.sync.b32 %r1180, p, 0xffffffff;
    @!p not.b32 %r1180, %r1180;
}

	// end inline asm
	and.b32  	%r1194, %r1180, %r1193;
	mov.b32 	%r1185, 128;
	// begin inline asm
	{
    .reg .pred p;
    and.b32 %r1183, %r1184, %r1185;    setp.ne.u32 p, %r1183, 0;
    vote.ballot.sync.b32 %r1183, p, 0xffffffff;
    @!p not.b32 %r1183, %r1183;
}

	// end inline asm
	and.b32  	%r1195, %r1183, %r1194;
	clz.b32 	%r1196, %r1195;
	sub.s32 	%r252, 31, %r1196;
	and.b32  	%r1197, %r803, %r1195;
	popc.b32 	%r253, %r1197;
	setp.ne.s32 	%p125, %r402, %r252;
	mov.b32 	%r1968, 0;
	@%p125 bra 	$L__BB14_201;
	atom.shared.add.u32 	%r1968, [%r111], %r253;
$L__BB14_201:
	shfl.sync.idx.b32	%r1223|%p126, %r1968, %r252, 31, -1;
	add.s32 	%r256, %r253, %r1223;
	shr.u32 	%r1224, %r1900, %r400;
	and.b32  	%r1220, %r1224, %r75;
	mov.b32 	%r1200, 1;
	// begin inline asm
	{
    .reg .pred p;
    and.b32 %r1198, %r1220, %r1200;    setp.ne.u32 p, %r1198, 0;
    vote.ballot.sync.b32 %r1198, p, 0xffffffff;
    @!p not.b32 %r1198, %r1198;
}

	// end inline asm
	mov.b32 	%r1203, 2;
	// begin inline asm
	{
    .reg .pred p;
    and.b32 %r1201, %r1220, %r1203;    setp.ne.u32 p, %r1201, 0;
    vote.ballot.sync.b32 %r1201, p, 0xffffffff;
    @!p not.b32 %r1201, %r1201;
}

	// end inline asm
	and.b32  	%r1225, %r1201, %r1198;
	mov.b32 	%r1206, 4;
	// begin inline asm
	{
    .reg .pred p;
    and.b32 %r1204, %r1220, %r1206;    setp.ne.u32 p, %r1204, 0;
    vote.ballot.sync.b32 %r1204, p, 0xffffffff;
    @!p not.b32 %r1204, %r1204;
}

	// end inline asm
	and.b32  	%r1226, %r1204, %r1225;
	mov.b32 	%r1209, 8;
	// begin inline asm
	{
    .reg .pred p;
    and.b32 %r1207, %r1220, %r1209;    setp.ne.u32 p, %r1207, 0;
    vote.ballot.sync.b32 %r1207, p, 0xffffffff;
    @!p not.b32 %r1207, %r1207;
}

	// end inline asm
	and.b32  	%r1227, %r1207, %r1226;
	mov.b32 	%r1212, 16;
	// begin inline asm
	{
    .reg .pred p;
    and.b32 %r1210, %r1220, %r1212;    setp.ne.u32 p, %r1210, 0;
    vote.ballot.sync.b32 %r1210, p, 0xffffffff;
    @!p not.b32 %r1210, %r1210;
}

	// end inline asm
	and.b32  	%r1228, %r1210, %r1227;
	mov.b32 	%r1215, 32;
	// begin inline asm
	{
    .reg .pred p;
    and.b32 %r1213, %r1220, %r1215;    setp.ne.u32 p, %r1213, 0;
    vote.ballot.sync.b32 %r1213, p, 0xffffffff;
    @!p not.b32 %r1213, %r1213;
}

	// end inline asm
	and.b32  	%r1229, %r1213, %r1228;
	mov.b32 	%r1218, 64;
	// begin inline asm
	{
    .reg .pred p;
    and.b32 %r1216, %r1220, %r1218;    setp.ne.u32 p, %r1216, 0;
    vote.ballot.sync.b32 %r1216, p, 0xffffffff;
    @!p not.b32 %r1216, %r1216;
}

	// end inline asm
	and.b32  	%r1230, %r1216, %r1229;
	mov.b32 	%r1221, 128;
	// begin inline asm
	{
    .reg .pred p;
    and.b32 %r1219, %r1220, %r1221;    setp.ne.u32 p, %r1219, 0;
    vote.ballot.sync.b32 %r1219, p, 0xffffffff;
    @!p not.b32 %r1219, %r1219;
}

	// end inline asm
	and.b32  	%r1231, %r1219, %r1230;
	clz.b32 	%r1232, %r1231;
	sub.s32 	%r257, 31, %r1232;
	and.b32  	%r1233, %r803, %r1231;
	popc.b32 	%r258, %r1233;
	setp.ne.s32 	%p127, %r402, %r257;
	mov.b32 	%r1969, 0;
	@%p127 bra 	$L__BB14_203;
	atom.shared.add.u32 	%r1969, [%r112], %r258;
$L__BB14_203:
	shfl.sync.idx.b32	%r1259|%p128, %r1969, %r257, 31, -1;
	add.s32 	%r261, %r258, %r1259;
	shr.u32 	%r1260, %r1899, %r400;
	and.b32  	%r1256, %r1260, %r75;
	mov.b32 	%r1236, 1;
	// begin inline asm
	{
    .reg .pred p;
    and.b32 %r1234, %r1256, %r1236;    setp.ne.u32 p, %r1234, 0;
    vote.ballot.sync.b32 %r1234, p, 0xffffffff;
    @!p not.b32 %r1234, %r1234;
}

	// end inline asm
	mov.b32 	%r1239, 2;
	// begin inline asm
	{
    .reg .pred p;
    and.b32 %r1237, %r1256, %r1239;    setp.ne.u32 p, %r1237, 0;
    vote.ballot.sync.b32 %r1237, p, 0xffffffff;
    @!p not.b32 %r1237, %r1237;
}

	// end inline asm
	and.b32  	%r1261, %r1237, %r1234;
	mov.b32 	%r1242, 4;
	// begin inline asm
	{
    .reg .pred p;
    and.b32 %r1240, %r1256, %r1242;    setp.ne.u32 p, %r1240, 0;
    vote.ballot.sync.b32 %r1240, p, 0xffffffff;
    @!p not.b32 %r1240, %r1240;
}

	// end inline asm
	and.b32  	%r1262, %r1240, %r1261;
	mov.b32 	%r1245, 8;
	// begin inline asm
	{
    .reg .pred p;
    and.b32 %r1243, %r1256, %r1245;    setp.ne.u32 p, %r1243, 0;
    vote.ballot.sync.b32 %r1243, p, 0xffffffff;
    @!p not.b32 %r1243, %r1243;
}

	// end inline asm
	and.b32  	%r1263, %r1243, %r1262;
	mov.b32 	%r1248, 16;
	// begin inline asm
	{
    .reg .pred p;
    and.b32 %r1246, %r1256, %r1248;    setp.ne.u32 p, %r1246, 0;
    vote.ballot.sync.b32 %r1246, p, 0xffffffff;
    @!p not.b32 %r1246, %r1246;
}

	// end inline asm
	and.b32  	%r1264, %r1246, %r1263;
	mov.b32 	%r1251, 32;
	// begin inline asm
	{
    .reg .pred p;
    and.b32 %r1249, %r1256, %r1251;    setp.ne.u32 p, %r1249, 0;
    vote.ballot.sync.b32 %r1249, p, 0xffffffff;
    @!p not.b32 %r1249, %r1249;
}

	// end inline asm
	and.b32  	%r1265, %r1249, %r1264;
	mov.b32 	%r1254, 64;
	// begin inline asm
	{
    .reg .pred p;
    and.b32 %r1252, %r1256, %r1254;    setp.ne.u32 p, %r1252, 0;
    vote.ballot.sync.b32 %r1252, p, 0xffffffff;
    @!p not.b32 %r1252, %r1252;
}

	// end inline asm
	and.b32  	%r1266, %r1252, %r1265;
	mov.b32 	%r1257, 128;
	// begin inline asm
	{
    .reg .pred p;
    and.b32 %r1255, %r1256, %r1257;    setp.ne.u32 p, %r1255, 0;
    vote.ballot.sync.b32 %r1255, p, 0xffffffff;
    @!p not.b32 %r1255, %r1255;
}

	// end inline asm
	and.b32  	%r1267, %r1255, %r1266;
	clz.b32 	%r1268, %r1267;
	sub.s32 	%r262, 31, %r1268;
	and.b32  	%r1269, %r803, %r1267;
	popc.b32 	%r263, %r1269;
	setp.ne.s32 	%p129, %r402, %r262;
	mov.b32 	%r1970, 0;
	@%p129 bra 	$L__BB14_205;
	shl.b32 	%r1270, %r1, 5;
	and.b32  	%r1271, %r1270, 31744;
	mov.u32 	%r1272, _ZZN3cub18CUB_300001_SM_10006detail10radix_sort29DeviceRadixSortOnesweepKernelINS1_5radix10policy_hubIjjyE10Policy1000ELNS0_9SortOrderE0EjjyiiNS1_21identity_decomposer_tEEEvPT5_SB_PT3_PKSC_PT1_PKSG_PT2_PKSK_T4_iiT6_E1s;
	add.s32 	%r1273, %r1272, %r1271;
	shr.u32 	%r1274, %r1899, %r400;
	and.b32  	%r1275, %r1274, %r75;
	shl.b32 	%r1276, %r1275, 2;
	add.s32 	%r1277, %r1273, %r1276;
	atom.shared.add.u32 	%r1970, [%r1277], %r263;
$L__BB14_205:
	shfl.sync.idx.b32	%r1303|%p130, %r1970, %r262, 31, -1;
	add.s32 	%r266, %r263, %r1303;
	shr.u32 	%r1304, %r1898, %r400;
	and.b32  	%r1300, %r1304, %r75;
	mov.b32 	%r1280, 1;
	// begin inline asm
	{
    .reg .pred p;
    and.b32 %r1278, %r1300, %r1280;    setp.ne.u32 p, %r1278, 0;
    vote.ballot.sync.b32 %r1278, p, 0xffffffff;
    @!p not.b32 %r1278, %r1278;
}

	// end inline asm
	mov.b32 	%r1283, 2;
	// begin inline asm
	{
    .reg .pred p;
    and.b32 %r1281, %r1300, %r1283;    setp.ne.u32 p, %r1281, 0;
    vote.ballot.sync.b32 %r1281, p, 0xffffffff;
    @!p not.b32 %r1281, %r1281;
}

	// end inline asm
	and.b32  	%r1305, %r1281, %r1278;
	mov.b32 	%r1286, 4;
	// begin inline asm
	{
    .reg .pred p;
    and.b32 %r1284, %r1300, %r1286;    setp.ne.u32 p, %r1284, 0;
    vote.ballot.sync.b32 %r1284, p, 0xffffffff;
    @!p not.b32 %r1284, %r1284;
}

	// end inline asm
	and.b32  	%r1306, %r1284, %r1305;
	mov.b32 	%r1289, 8;
	// begin inline asm
	{
    .reg .pred p;
    and.b32 %r1287, %r1300, %r1289;    setp.ne.u32 p, %r1287, 0;
    vote.ballot.sync.b32 %r1287, p, 0xffffffff;
    @!p not.b32 %r1287, %r1287;
}

	// end inline asm
	and.b32  	%r1307, %r1287, %r1306;
	mov.b32 	%r1292, 16;
	// begin inline asm
	{
    .reg .pred p;
    and.b32 %r1290, %r1300, %r1292;    setp.ne.u32 p, %r1290, 0;
    vote.ballot.sync.b32 %r1290, p, 0xffffffff;
    @!p not.b32 %r1290, %r1290;
}

	// end inline asm
	and.b32  	%r1308, %r1290, %r1307;
	mov.b32 	%r1295, 32;
	// begin inline asm
	{
    .reg .pred p;
    and.b32 %r1293, %r1300, %r1295;    setp.ne.u32 p, %r1293, 0;
    vote.ballot.sync.b32 %r1293, p, 0xffffffff;
    @!p not.b32 %r1293, %r1293;
}

	// end inline asm
	and.b32  	%r1309, %r1293, %r1308;
	mov.b32 	%r1298, 64;
	// begin inline asm
	{
    .reg .pred p;
    and.b32 %r1296, %r1300, %r1298;    setp.ne.u32 p, %r1296, 0;
    vote.ballot.sync.b32 %r1296, p, 0xffffffff;
    @!p not.b32 %r1296, %r1296;
}

	// end inline asm
	and.b32  	%r1310, %r1296, %r1309;
	mov.b32 	%r1301, 128;
	// begin inline asm
	{
    .reg .pred p;
    and.b32 %r1299, %r1300, %r1301;    setp.ne.u32 p, %r1299, 0;
    vote.ballot.sync.b32 %r1299, p, 0xffffffff;
    @!p not.b32 %r1299, %r1299;
}

	// end inline asm
	and.b32  	%r1311, %r1299, %r1310;
	clz.b32 	%r1312, %r1311;
	sub.s32 	%r267, 31, %r1312;
	and.b32  	%r1313, %r803, %r1311;
	popc.b32 	%r268, %r1313;
	setp.ne.s32 	%p131, %r402, %r267;
	mov.b32 	%r1971, 0;
	@%p131 bra 	$L__BB14_207;
	atom.shared.add.u32 	%r1971, [%r113], %r268;
$L__BB14_207:
	shfl.sync.idx.b32	%r1339|%p132, %r1971, %r267, 31, -1;
	add.s32 	%r271, %r268, %r1339;
	shr.u32 	%r1340, %r1897, %r400;
	and.b32  	%r1336, %r1340, %r75;
	mov.b32 	%r1316, 1;
	// begin inline asm
	{
    .reg .pred p;
    and.b32 %r1314, %r1336, %r1316;    setp.ne.u32 p, %r1314, 0;
    vote.ballot.sync.b32 %r1314, p, 0xffffffff;
    @!p not.b32 %r1314, %r1314;
}

	// end inline asm
	mov.b32 	%r1319, 2;
	// begin inline asm
	{
    .reg .pred p;
    and.b32 %r1317, %r1336, %r1319;    setp.ne.u32 p, %r1317, 0;
    vote.ballot.sync.b32 %r1317, p, 0xffffffff;
    @!p not.b32 %r1317, %r1317;
}

	// end inline asm
	and.b32  	%r1341, %r1317, %r1314;
	mov.b32 	%r1322, 4;
	// begin inline asm
	{
    .reg .pred p;
    and.b32 %r1320, %r1336, %r1322;    setp.ne.u32 p, %r1320, 0;
    vote.ballot.sync.b32 %r1320, p, 0xffffffff;
    @!p not.b32 %r1320, %r1320;
}

	// end inline asm
	and.b32  	%r1342, %r1320, %r1341;
	mov.b32 	%r1325, 8;
	// begin inline asm
	{
    .reg .pred p;
    and.b32 %r1323, %r1336, %r1325;    setp.ne.u32 p, %r1323, 0;
    vote.ballot.sync.b32 %r1323, p, 0xffffffff;
    @!p not.b32 %r1323, %r1323;
}

	// end inline asm
	and.b32  	%r1343, %r1323, %r1342;
	mov.b32 	%r1328, 16;
	// begin inline asm
	{
    .reg .pred p;
    and.b32 %r1326, %r1336, %r1328;    setp.ne.u32 p, %r1326, 0;
    vote.ballot.sync.b32 %r1326, p, 0xffffffff;
    @!p not.b32 %r1326, %r1326;
}

	// end inline asm
	and.b32  	%r1344, %r1326, %r1343;
	mov.b32 	%r1331, 32;
	// begin inline asm
	{
    .reg .pred p;
    and.b32 %r1329, %r1336, %r1331;    setp.ne.u32 p, %r1329, 0;
    vote.ballot.sync.b32 %r1329, p, 0xffffffff;
    @!p not.b32 %r1329, %r1329;
}

	// end inline asm
	and.b32  	%r1345, %r1329, %r1344;
	mov.b32 	%r1334, 64;
	// begin inline asm
	{
    .reg .pred p;
    and.b32 %r1332, %r1336, %r1334;    setp.ne.u32 p, %r1332, 0;
    vote.ballot.sync.b32 %r1332, p, 0xffffffff;
    @!p not.b32 %r1332, %r1332;
}

	// end inline asm
	and.b32  	%r1346, %r1332, %r1345;
	mov.b32 	%r1337, 128;
	// begin inline asm
	{
    .reg .pred p;
    and.b32 %r1335, %r1336, %r1337;    setp.ne.u32 p, %r1335, 0;
    vote.ballot.sync.b32 %r1335, p, 0xffffffff;
    @!p not.b32 %r1335, %r1335;
}

	// end inline asm
	and.b32  	%r1347, %r1335, %r1346;
	clz.b32 	%r1348, %r1347;
	sub.s32 	%r272, 31, %r1348;
	and.b32  	%r1349, %r803, %r1347;
	popc.b32 	%r273, %r1349;
	setp.ne.s32 	%p133, %r402, %r272;
	mov.b32 	%r1972, 0;
	@%p133 bra 	$L__BB14_209;
	atom.shared.add.u32 	%r1972, [%r114], %r273;
$L__BB14_209:
	shfl.sync.idx.b32	%r1375|%p134, %r1972, %r272, 31, -1;
	add.s32 	%r276, %r273, %r1375;
	shr.u32 	%r1376, %r1896, %r400;
	and.b32  	%r1372, %r1376, %r75;
	mov.b32 	%r1352, 1;
	// begin inline asm
	{
    .reg .pred p;
    and.b32 %r1350, %r1372, %r1352;    setp.ne.u32 p, %r1350, 0;
    vote.ballot.sync.b32 %r1350, p, 0xffffffff;
    @!p not.b32 %r1350, %r1350;
}

	// end inline asm
	mov.b32 	%r1355, 2;
	// begin inline asm
	{
    .reg .pred p;
    and.b32 %r1353, %r1372, %r1355;    setp.ne.u32 p, %r1353, 0;
    vote.ballot.sync.b32 %r1353, p, 0xffffffff;
    @!p not.b32 %r1353, %r1353;
}

	// end inline asm
	and.b32  	%r1377, %r1353, %r1350;
	mov.b32 	%r1358, 4;
	// begin inline asm
	{
    .reg .pred p;
    and.b32 %r1356, %r1372, %r1358;    setp.ne.u32 p, %r1356, 0;
    vote.ballot.sync.b32 %r1356, p, 0xffffffff;
    @!p not.b32 %r1356, %r1356;
}

	// end inline asm
	and.b32  	%r1378, %r1356, %r1377;
	mov.b32 	%r1361, 8;
	// begin inline asm
	{
    .reg .pred p;
    and.b32 %r1359, %r1372, %r1361;    setp.ne.u32 p, %r1359, 0;
    vote.ballot.sync.b32 %r1359, p, 0xffffffff;
    @!p not.b32 %r1359, %r1359;
}

	// end inline asm
	and.b32  	%r1379, %r1359, %r1378;
	mov.b32 	%r1364, 16;
	// begin inline asm
	{
    .reg .pred p;
    and.b32 %r1362, %r1372, %r1364;    setp.ne.u32 p, %r1362, 0;
    vote.ballot.sync.b32 %r1362, p, 0xffffffff;
    @!p not.b32 %r1362, %r1362;
}

	// end inline asm
	and.b32  	%r1380, %r1362, %r1379;
	mov.b32 	%r1367, 32;
	// begin inline asm
	{
    .reg .pred p;
    and.b32 %r1365, %r1372, %r1367;    setp.ne.u32 p, %r1365, 0;
    vote.ballot.sync.b32 %r1365, p, 0xffffffff;
    @!p not.b32 %r1365, %r1365;
}

	// end inline asm
	and.b32  	%r1381, %r1365, %r1380;
	mov.b32 	%r1370, 64;
	// begin inline asm
	{
    .reg .pred p;
    and.b32 %r1368, %r1372, %r1370;    setp.ne.u32 p, %r1368, 0;
    vote.ballot.sync.b32 %r1368, p, 0xffffffff;
    @!p not.b32 %r1368, %r1368;
}

	// end inline asm
	and.b32  	%r1382, %r1368, %r1381;
	mov.b32 	%r1373, 128;
	// begin inline asm
	{
    .reg .pred p;
    and.b32 %r1371, %r1372, %r1373;    setp.ne.u32 p, %r1371, 0;
    vote.ballot.sync.b32 %r1371, p, 0xffffffff;
    @!p not.b32 %r1371, %r1371;
}

	// end inline asm
	and.b32  	%r1383, %r1371, %r1382;
	clz.b32 	%r1384, %r1383;
	sub.s32 	%r277, 31, %r1384;
	and.b32  	%r1385, %r803, %r1383;
	popc.b32 	%r278, %r1385;
	setp.ne.s32 	%p135, %r402, %r277;
	mov.b32 	%r1973, 0;
	@%p135 bra 	$L__BB14_211;
	atom.shared.add.u32 	%r1973, [%r115], %r278;
$L__BB14_211:
	shfl.sync.idx.b32	%r1411|%p136, %r1973, %r277, 31, -1;
	add.s32 	%r281, %r278, %r1411;
	shr.u32 	%r1412, %r1895, %r400;
	and.b32  	%r1408, %r1412, %r75;
	mov.b32 	%r1388, 1;
	// begin inline asm
	{
    .reg .pred p;
    and.b32 %r1386, %r1408, %r1388;    setp.ne.u32 p, %r1386, 0;
    vote.ballot.sync.b32 %r1386, p, 0xffffffff;
    @!p not.b32 %r1386, %r1386;
}

	// end inline asm
	mov.b32 	%r1391, 2;
	// begin inline asm
	{
    .reg .pred p;
    and.b32 %r1389, %r1408, %r1391;    setp.ne.u32 p, %r1389, 0;
    vote.ballot.sync.b32 %r1389, p, 0xffffffff;
    @!p not.b32 %r1389, %r1389;
}

	// end inline asm
	and.b32  	%r1413, %r1389, %r1386;
	mov.b32 	%r1394, 4;
	// begin inline asm
	{
    .reg .pred p;
    and.b32 %r1392, %r1408, %r1394;    setp.ne.u32 p, %r1392, 0;
    vote.ballot.sync.b32 %r1392, p, 0xffffffff;
    @!p not.b32 %r1392, %r1392;
}

	// end inline asm
	and.b32  	%r1414, %r1392, %r1413;
	mov.b32 	%r1397, 8;
	// begin inline asm
	{
    .reg .pred p;
    and.b32 %r1395, %r1408, %r1397;    setp.ne.u32 p, %r1395, 0;
    vote.ballot.sync.b32 %r1395, p, 0xffffffff;
    @!p not.b32 %r1395, %r1395;
}

	// end inline asm
	and.b32  	%r1415, %r1395, %r1414;
	mov.b32 	%r1400, 16;
	// begin inline asm
	{
    .reg .pred p;
    and.b32 %r1398, %r1408, %r1400;    setp.ne.u32 p, %r1398, 0;
    vote.ballot.sync.b32 %r1398, p, 0xffffffff;
    @!p not.b32 %r1398, %r1398;
}

	// end inline asm
	and.b32  	%r1416, %r1398, %r1415;
	mov.b32 	%r1403, 32;
	// begin inline asm
	{
    .reg .pred p;
    and.b32 %r1401, %r1408, %r1403;    setp.ne.u32 p, %r1401, 0;
    vote.ballot.sync.b32 %r1401, p, 0xffffffff;
    @!p not.b32 %r1401, %r1401;
}

	// end inline asm
	and.b32  	%r1417, %r1401, %r1416;
	mov.b32 	%r1406, 64;
	// begin inline asm
	{
    .reg .pred p;
    and.b32 %r1404, %r1408, %r1406;    setp.ne.u32 p, %r1404, 0;
    vote.ballot.sync.b32 %r1404, p, 0xffffffff;
    @!p not.b32 %r1404, %r1404;
}

	// end inline asm
	and.b32  	%r1418, %r1404, %r1417;
	mov.b32 	%r1409, 128;
	// begin inline asm
	{
    .reg .pred p;
    and.b32 %r1407, %r1408, %r1409;    setp.ne.u32 p, %r1407, 0;
    vote.ballot.sync.b32 %r1407, p, 0xffffffff;
    @!p not.b32 %r1407, %r1407;
}

	// end inline asm
	and.b32  	%r1419, %r1407, %r1418;
	clz.b32 	%r1420, %r1419;
	sub.s32 	%r282, 31, %r1420;
	and.b32  	%r1421, %r803, %r1419;
	popc.b32 	%r283, %r1421;
	setp.ne.s32 	%p137, %r402, %r282;
	mov.b32 	%r1974, 0;
	@%p137 bra 	$L__BB14_213;
	atom.shared.add.u32 	%r1974, [%r116], %r283;
$L__BB14_213:
	shfl.sync.idx.b32	%r1422|%p139, %r1974, %r282, 31, -1;
	add.s32 	%r1423, %r283, %r1422;
	bar.sync 	0;
	shl.b32 	%r1424, %r206, 2;
	mov.u32 	%r1425, _ZZN3cub18CUB_300001_SM_10006detail10radix_sort29DeviceRadixSortOnesweepKernelINS1_5radix10policy_hubIjjyE10Policy1000ELNS0_9SortOrderE0EjjyiiNS1_21identity_decomposer_tEEEvPT5_SB_PT3_PKSC_PT1_PKSG_PT2_PKSK_T4_iiT6_E1s;
	add.s32 	%r286, %r1425, %r1424;
	st.shared.u32 	[%r286+-4], %r1911;
	shl.b32 	%r1426, %r211, 2;
	add.s32 	%r287, %r1425, %r1426;
	st.shared.u32 	[%r287+-4], %r1910;
	shl.b32 	%r1427, %r216, 2;
	add.s32 	%r288, %r1425, %r1427;
	st.shared.u32 	[%r288+-4], %r1909;
	shl.b32 	%r1428, %r221, 2;
	add.s32 	%r289, %r1425, %r1428;
	st.shared.u32 	[%r289+-4], %r1908;
	shl.b32 	%r1429, %r226, 2;
	add.s32 	%r290, %r1425, %r1429;
	st.shared.u32 	[%r290+-4], %r1907;
	shl.b32 	%r1430, %r231, 2;
	add.s32 	%r291, %r1425, %r1430;
	st.shared.u32 	[%r291+-4], %r1906;
	shl.b32 	%r1431, %r236, 2;
	add.s32 	%r292, %r1425, %r1431;
	st.shared.u32 	[%r292+-4], %r1905;
	shl.b32 	%r1432, %r241, 2;
	add.s32 	%r293, %r1425, %r1432;
	st.shared.u32 	[%r293+-4], %r1904;
	shl.b32 	%r1433, %r246, 2;
	add.s32 	%r294, %r1425, %r1433;
	st.shared.u32 	[%r294+-4], %r1903;
	shl.b32 	%r1434, %r251, 2;
	add.s32 	%r295, %r1425, %r1434;
	st.shared.u32 	[%r295+-4], %r1902;
	shl.b32 	%r1435, %r256, 2;
	add.s32 	%r296, %r1425, %r1435;
	st.shared.u32 	[%r296+-4], %r1901;
	shl.b32 	%r1436, %r261, 2;
	add.s32 	%r297, %r1425, %r1436;
	st.shared.u32 	[%r297+-4], %r1900;
	shl.b32 	%r1437, %r266, 2;
	add.s32 	%r298, %r1425, %r1437;
	st.shared.u32 	[%r298+-4], %r1899;
	shl.b32 	%r1438, %r271, 2;
	add.s32 	%r299, %r1425, %r1438;
	st.shared.u32 	[%r299+-4], %r1898;
	shl.b32 	%r1439, %r276, 2;
	add.s32 	%r300, %r1425, %r1439;
	st.shared.u32 	[%r300+-4], %r1897;
	shl.b32 	%r1440, %r281, 2;
	add.s32 	%r301, %r1425, %r1440;
	st.shared.u32 	[%r301+-4], %r1896;
	shl.b32 	%r1441, %r1423, 2;
	add.s32 	%r302, %r1425, %r1441;
	st.shared.u32 	[%r302+-4], %r1895;
	shl.b32 	%r1442, %r1, 3;
	add.s32 	%r1443, %r1425, %r1442;
	add.s32 	%r303, %r1443, 26112;
	@%p29 bra 	$L__BB14_221;
	ld.param.u64 	%rd368, [_ZN3cub18CUB_300001_SM_10006detail10radix_sort29DeviceRadixSortOnesweepKernelINS1_5radix10policy_hubIjjyE10Policy1000ELNS0_9SortOrderE0EjjyiiNS1_21identity_decomposer_tEEEvPT5_SB_PT3_PKSC_PT1_PKSG_PT2_PKSK_T4_iiT6__param_3];
	cvta.to.global.u64 	%rd85, %rd368;
	shl.b64 	%rd86, %rd10, 3;
	add.s64 	%rd87, %rd85, %rd86;
	ld.global.u64 	%rd88, [%rd87];
	cvt.s64.s32 	%rd89, %r200;
	sub.s64 	%rd371, %rd88, %rd89;
	st.shared.u64 	[%r303], %rd371;
	setp.lt.s32 	%p140, %r4, 1;
	mov.u32 	%r1978, %r1920;
	@%p140 bra 	$L__BB14_220;
	mov.b32 	%r1976, -1;
	mov.u32 	%r1975, %r4;
	mov.u32 	%r1978, %r1920;
$L__BB14_216:
	ld.param.u64 	%rd361, [_ZN3cub18CUB_300001_SM_10006detail10radix_sort29DeviceRadixSortOnesweepKernelINS1_5radix10policy_hubIjjyE10Policy1000ELNS0_9SortOrderE0EjjyiiNS1_21identity_decomposer_tEEEvPT5_SB_PT3_PKSC_PT1_PKSG_PT2_PKSK_T4_iiT6__param_0];
	add.s32 	%r307, %r1975, -1;
	shl.b32 	%r1445, %r307, 8;
	add.s32 	%r1446, %r1445, %r1;
	cvta.to.global.u64 	%rd90, %rd361;
	mul.wide.s32 	%rd91, %r1446, 4;
	add.s64 	%rd21, %rd90, %rd91;
$L__BB14_217:
	membar.cta;
	ld.volatile.global.u32 	%r308, [%rd21];
	setp.eq.s32 	%p141, %r308, 0;
	@%p141 bra 	$L__BB14_217;
	and.b32  	%r1447, %r308, 1073741823;
	add.s32 	%r1978, %r1447, %r1978;
	setp.gt.s32 	%p142, %r308, -1;
	vote.sync.ballot.b32 	%r1976, %p142, %r1976;
	setp.gt.u32 	%p144, %r1975, 1;
	and.pred  	%p145, %p142, %p144;
	mov.u32 	%r1975, %r307;
	@%p145 bra 	$L__BB14_216;
	ld.shared.u64 	%rd371, [%r303];
$L__BB14_220:
	ld.param.u64 	%rd362, [_ZN3cub18CUB_300001_SM_10006detail10radix_sort29DeviceRadixSortOnesweepKernelINS1_5radix10policy_hubIjjyE10Policy1000ELNS0_9SortOrderE0EjjyiiNS1_21identity_decomposer_tEEEvPT5_SB_PT3_PKSC_PT1_PKSG_PT2_PKSK_T4_iiT6__param_0];
	or.b32  	%r1448, %r1978, -2147483648;
	cvta.to.global.u64 	%rd92, %rd362;
	shl.b32 	%r1449, %r4, 8;
	add.s32 	%r1450, %r1449, %r1;
	mul.wide.s32 	%rd93, %r1450, 4;
	add.s64 	%rd94, %rd92, %rd93;
	st.volatile.global.u32 	[%rd94], %r1448;
	sub.s32 	%r1451, %r1978, %r1920;
	cvt.s64.s32 	%rd95, %r1451;
	add.s64 	%rd96, %rd371, %rd95;
	st.shared.u64 	[%r303], %rd96;
$L__BB14_221:
	ld.param.u64 	%rd365, [_ZN3cub18CUB_300001_SM_10006detail10radix_sort29DeviceRadixSortOnesweepKernelINS1_5radix10policy_hubIjjyE10Policy1000ELNS0_9SortOrderE0EjjyiiNS1_21identity_decomposer_tEEEvPT5_SB_PT3_PKSC_PT1_PKSG_PT2_PKSK_T4_iiT6__param_2];
	setp.gt.u32 	%p146, %r1, 255;
	setp.lt.s32 	%p147, %r5, %r399;
	setp.eq.s64 	%p148, %rd365, 0;
	or.pred  	%p149, %p148, %p147;
	or.pred  	%p150, %p146, %p149;
	@%p150 bra 	$L__BB14_223;
	ld.param.u64 	%rd366, [_ZN3cub18CUB_300001_SM_10006detail10radix_sort29DeviceRadixSortOnesweepKernelINS1_5radix10policy_hubIjjyE10Policy1000ELNS0_9SortOrderE0EjjyiiNS1_21identity_decomposer_tEEEvPT5_SB_PT3_PKSC_PT1_PKSG_PT2_PKSK_T4_iiT6__param_2];
	ld.shared.u64 	%rd97, [%r303];
	cvt.s64.s32 	%rd98, %r1920;
	cvt.s64.s32 	%rd99, %r200;
	add.s64 	%rd100, %rd99, %rd98;
	add.s64 	%rd101, %rd100, %rd97;
	cvta.to.global.u64 	%rd102, %rd366;
	shl.b64 	%rd103, %rd10, 3;
	add.s64 	%rd104, %rd102, %rd103;
	st.global.u64 	[%rd104], %rd101;
$L__BB14_223:
	setp.gt.s32 	%p151, %r5, %r399;
	bar.sync 	0;
	@%p151 bra 	$L__BB14_225;
	ld.shared.u32 	%r1452, [%r117];
	shr.u32 	%r1453, %r1452, %r400;
	and.b32  	%r1454, %r1453, %r75;
	shl.b32 	%r1455, %r1454, 3;
	add.s32 	%r1457, %r1425, 26112;
	add.s32 	%r1458, %r1457, %r1455;
	ld.shared.u64 	%rd105, [%r1458];
	add.s64 	%rd106, %rd105, %rd10;
	shl.b64 	%rd107, %rd106, 2;
	add.s64 	%rd108, %rd2, %rd107;
	st.global.u32 	[%rd108], %r1452;
	bar.warp.sync 	-1;
	ld.shared.u32 	%r1459, [%r117+1536];
	shr.u32 	%r1460, %r1459, %r400;
	and.b32  	%r1461, %r1460, %r75;
	shl.b32 	%r1462, %r1461, 3;
	add.s32 	%r1463, %r1457, %r1462;
	ld.shared.u64 	%rd109, [%r1463];
	add.s64 	%rd110, %rd109, %rd10;
	shl.b64 	%rd111, %rd110, 2;
	add.s64 	%rd112, %rd2, %rd111;
	st.global.u32 	[%rd112+1536], %r1459;
	bar.warp.sync 	-1;
	ld.shared.u32 	%r1464, [%r117+3072];
	shr.u32 	%r1465, %r1464, %r400;
	and.b32  	%r1466, %r1465, %r75;
	shl.b32 	%r1467, %r1466, 3;
	add.s32 	%r1468, %r1457, %r1467;
	ld.shared.u64 	%rd113, [%r1468];
	add.s64 	%rd114, %rd113, %rd10;
	shl.b64 	%rd115, %rd114, 2;
	add.s64 	%rd116, %rd2, %rd115;
	st.global.u32 	[%rd116+3072], %r1464;
	bar.warp.sync 	-1;
	ld.shared.u32 	%r1469, [%r117+4608];
	shr.u32 	%r1470, %r1469, %r400;
	and.b32  	%r1471, %r1470, %r75;
	shl.b32 	%r1472, %r1471, 3;
	add.s32 	%r1473, %r1457, %r1472;
	ld.shared.u64 	%rd117, [%r1473];
	add.s64 	%rd118, %rd117, %rd10;
	shl.b64 	%rd119, %rd118, 2;
	add.s64 	%rd120, %rd2, %rd119;
	st.global.u32 	[%rd120+4608], %r1469;
	bar.warp.sync 	-1;
	ld.shared.u32 	%r1474, [%r117+6144];
	shr.u32 	%r1475, %r1474, %r400;
	and.b32  	%r1476, %r1475, %r75;
	shl.b32 	%r1477, %r1476, 3;
	add.s32 	%r1478, %r1457, %r1477;
	ld.shared.u64 	%rd121, [%r1478];
	add.s64 	%rd122, %rd121, %rd10;
	shl.b64 	%rd123, %rd122, 2;
	add.s64 	%rd124, %rd2, %rd123;
	st.global.u32 	[%rd124+6144], %r1474;
	bar.warp.sync 	-1;
	ld.shared.u32 	%r1479, [%r117+7680];
	shr.u32 	%r1480, %r1479, %r400;
	and.b32  	%r1481, %r1480, %r75;
	shl.b32 	%r1482, %r1481, 3;
	add.s32 	%r1483, %r1457, %r1482;
	ld.shared.u64 	%rd125, [%r1483];
	add.s64 	%rd126, %rd125, %rd10;
	shl.b64 	%rd127, %rd126, 2;
	add.s64 	%rd128, %rd2, %rd127;
	st.global.u32 	[%rd128+7680], %r1479;
	bar.warp.sync 	-1;
	ld.shared.u32 	%r1484, [%r117+9216];
	shr.u32 	%r1485, %r1484, %r400;
	and.b32  	%r1486, %r1485, %r75;
	shl.b32 	%r1487, %r1486, 3;
	add.s32 	%r1488, %r1457, %r1487;
	ld.shared.u64 	%rd129, [%r1488];
	add.s64 	%rd130, %rd129, %rd10;
	shl.b64 	%rd131, %rd130, 2;
	add.s64 	%rd132, %rd2, %rd131;
	st.global.u32 	[%rd132+9216], %r1484;
	bar.warp.sync 	-1;
	ld.shared.u32 	%r1489, [%r117+10752];
	shr.u32 	%r1490, %r1489, %r400;
	and.b32  	%r1491, %r1490, %r75;
	shl.b32 	%r1492, %r1491, 3;
	add.s32 	%r1493, %r1457, %r1492;
	ld.shared.u64 	%rd133, [%r1493];
	add.s64 	%rd134, %rd133, %rd10;
	shl.b64 	%rd135, %rd134, 2;
	add.s64 	%rd136, %rd2, %rd135;
	st.global.u32 	[%rd136+10752], %r1489;
	bar.warp.sync 	-1;
	ld.shared.u32 	%r1494, [%r117+12288];
	shr.u32 	%r1495, %r1494, %r400;
	and.b32  	%r1496, %r1495, %r75;
	shl.b32 	%r1497, %r1496, 3;
	add.s32 	%r1498, %r1457, %r1497;
	ld.shared.u64 	%rd137, [%r1498];
	add.s64 	%rd138, %rd137, %rd10;
	shl.b64 	%rd139, %rd138, 2;
	add.s64 	%rd140, %rd2, %rd139;
	st.global.u32 	[%rd140+12288], %r1494;
	bar.warp.sync 	-1;
	ld.shared.u32 	%r1499, [%r117+13824];
	shr.u32 	%r1500, %r1499, %r400;
	and.b32  	%r1501, %r1500, %r75;
	shl.b32 	%r1502, %r1501, 3;
	add.s32 	%r1503, %r1457, %r1502;
	ld.shared.u64 	%rd141, [%r1503];
	add.s64 	%rd142, %rd141, %rd10;
	shl.b64 	%rd143, %rd142, 2;
	add.s64 	%rd144, %rd2, %rd143;
	st.global.u32 	[%rd144+13824], %r1499;
	bar.warp.sync 	-1;
	ld.shared.u32 	%r1504, [%r117+15360];
	shr.u32 	%r1505, %r1504, %r400;
	and.b32  	%r1506, %r1505, %r75;
	shl.b32 	%r1507, %r1506, 3;
	add.s32 	%r1508, %r1457, %r1507;
	ld.shared.u64 	%rd145, [%r1508];
	add.s64 	%rd146, %rd145, %rd10;
	shl.b64 	%rd147, %rd146, 2;
	add.s64 	%rd148, %rd2, %rd147;
	st.global.u32 	[%rd148+15360], %r1504;
	bar.warp.sync 	-1;
	ld.shared.u32 	%r1509, [%r117+16896];
	shr.u32 	%r1510, %r1509, %r400;
	and.b32  	%r1511, %r1510, %r75;
	shl.b32 	%r1512, %r1511, 3;
	add.s32 	%r1513, %r1457, %r1512;
	ld.shared.u64 	%rd149, [%r1513];
	add.s64 	%rd150, %rd149, %rd10;
	shl.b64 	%rd151, %rd150, 2;
	add.s64 	%rd152, %rd2, %rd151;
	st.global.u32 	[%rd152+16896], %r1509;
	bar.warp.sync 	-1;
	ld.shared.u32 	%r1514, [%r117+18432];
	shr.u32 	%r1515, %r1514, %r400;
	and.b32  	%r1516, %r1515, %r75;
	shl.b32 	%r1517, %r1516, 3;
	add.s32 	%r1518, %r1457, %r1517;
	ld.shared.u64 	%rd153, [%r1518];
	add.s64 	%rd154, %rd153, %rd10;
	shl.b64 	%rd155, %rd154, 2;
	add.s64 	%rd156, %rd2, %rd155;
	st.global.u32 	[%rd156+18432], %r1514;
	bar.warp.sync 	-1;
	ld.shared.u32 	%r1519, [%r117+19968];
	shr.u32 	%r1520, %r1519, %r400;
	and.b32  	%r1521, %r1520, %r75;
	shl.b32 	%r1522, %r1521, 3;
	add.s32 	%r1523, %r1457, %r1522;
	ld.shared.u64 	%rd157, [%r1523];
	add.s64 	%rd158, %rd157, %rd10;
	shl.b64 	%rd159, %rd158, 2;
	add.s64 	%rd160, %rd2, %rd159;
	st.global.u32 	[%rd160+19968], %r1519;
	bar.warp.sync 	-1;
	ld.shared.u32 	%r1524, [%r117+21504];
	shr.u32 	%r1525, %r1524, %r400;
	and.b32  	%r1526, %r1525, %r75;
	shl.b32 	%r1527, %r1526, 3;
	add.s32 	%r1528, %r1457, %r1527;
	ld.shared.u64 	%rd161, [%r1528];
	add.s64 	%rd162, %rd161, %rd10;
	shl.b64 	%rd163, %rd162, 2;
	add.s64 	%rd164, %rd2, %rd163;
	st.global.u32 	[%rd164+21504], %r1524;
	bar.warp.sync 	-1;
	ld.shared.u32 	%r1529, [%r117+23040];
	shr.u32 	%r1530, %r1529, %r400;
	and.b32  	%r1531, %r1530, %r75;
	shl.b32 	%r1532, %r1531, 3;
	add.s32 	%r1533, %r1457, %r1532;
	ld.shared.u64 	%rd165, [%r1533];
	add.s64 	%rd166, %rd165, %rd10;
	shl.b64 	%rd167, %rd166, 2;
	add.s64 	%rd168, %rd2, %rd167;
	st.global.u32 	[%rd168+23040], %r1529;
	bar.warp.sync 	-1;
	ld.shared.u32 	%r1534, [%r117+24576];
	shr.u32 	%r1535, %r1534, %r400;
	and.b32  	%r1536, %r1535, %r75;
	shl.b32 	%r1537, %r1536, 3;
	add.s32 	%r1538, %r1457, %r1537;
	ld.shared.u64 	%rd169, [%r1538];
	add.s64 	%rd170, %rd169, %rd10;
	shl.b64 	%rd171, %rd170, 2;
	add.s64 	%rd172, %rd2, %rd171;
	st.global.u32 	[%rd172+24576], %r1534;
	bar.warp.sync 	-1;
	bra.uni 	$L__BB14_260;
$L__BB14_225:
	mad.lo.s32 	%r312, %r4, -6528, %r399;
	setp.ge.s32 	%p152, %r1, %r312;
	@%p152 bra 	$L__BB14_227;
	ld.shared.u32 	%r1539, [%r117];
	shr.u32 	%r1540, %r1539, %r400;
	and.b32  	%r1541, %r1540, %r75;
	shl.b32 	%r1542, %r1541, 3;
	add.s32 	%r1544, %r1425, %r1542;
	ld.shared.u64 	%rd173, [%r1544+26112];
	add.s64 	%rd174, %rd173, %rd10;
	shl.b64 	%rd175, %rd174, 2;
	add.s64 	%rd176, %rd2, %rd175;
	st.global.u32 	[%rd176], %r1539;
$L__BB14_227:
	bar.warp.sync 	-1;
	add.s32 	%r1545, %r1, 384;
	setp.ge.s32 	%p153, %r1545, %r312;
	@%p153 bra 	$L__BB14_229;
	ld.shared.u32 	%r1546, [%r117+1536];
	shr.u32 	%r1547, %r1546, %r400;
	and.b32  	%r1548, %r1547, %r75;
	shl.b32 	%r1549, %r1548, 3;
	add.s32 	%r1551, %r1425, %r1549;
	ld.shared.u64 	%rd177, [%r1551+26112];
	add.s64 	%rd178, %rd177, %rd10;
	shl.b64 	%rd179, %rd178, 2;
	add.s64 	%rd180, %rd2, %rd179;
	st.global.u32 	[%rd180+1536], %r1546;
$L__BB14_229:
	bar.warp.sync 	-1;
	add.s32 	%r1552, %r1, 768;
	setp.ge.s32 	%p154, %r1552, %r312;
	@%p154 bra 	$L__BB14_231;
	ld.shared.u32 	%r1553, [%r117+3072];
	shr.u32 	%r1554, %r1553, %r400;
	and.b32  	%r1555, %r1554, %r75;
	shl.b32 	%r1556, %r1555, 3;
	add.s32 	%r1558, %r1425, %r1556;
	ld.shared.u64 	%rd181, [%r1558+26112];
	add.s64 	%rd182, %rd181, %rd10;
	shl.b64 	%rd183, %rd182, 2;
	add.s64 	%rd184, %rd2, %rd183;
	st.global.u32 	[%rd184+3072], %r1553;
$L__BB14_231:
	bar.warp.sync 	-1;
	add.s32 	%r1559, %r1, 1152;
	setp.ge.s32 	%p155, %r1559, %r312;
	@%p155 bra 	$L__BB14_233;
	ld.shared.u32 	%r1560, [%r117+4608];
	shr.u32 	%r1561, %r1560, %r400;
	and.b32  	%r1562, %r1561, %r75;
	shl.b32 	%r1563, %r1562, 3;
	add.s32 	%r1565, %r1425, %r1563;
	ld.shared.u64 	%rd185, [%r1565+26112];
	add.s64 	%rd186, %rd185, %rd10;
	shl.b64 	%rd187, %rd186, 2;
	add.s64 	%rd188, %rd2, %rd187;
	st.global.u32 	[%rd188+4608], %r1560;
$L__BB14_233:
	bar.warp.sync 	-1;
	add.s32 	%r1566, %r1, 1536;
	setp.ge.s32 	%p156, %r1566, %r312;
	@%p156 bra 	$L__BB14_235;
	ld.shared.u32 	%r1567, [%r117+6144];
	shr.u32 	%r1568, %r1567, %r400;
	and.b32  	%r1569, %r1568, %r75;
	shl.b32 	%r1570, %r1569, 3;
	add.s32 	%r1572, %r1425, %r1570;
	ld.shared.u64 	%rd189, [%r1572+26112];
	add.s64 	%rd190, %rd189, %rd10;
	shl.b64 	%rd191, %rd190, 2;
	add.s64 	%rd192, %rd2, %rd191;
	st.global.u32 	[%rd192+6144], %r1567;
$L__BB14_235:
	bar.warp.sync 	-1;
	add.s32 	%r1573, %r1, 1920;
	setp.ge.s32 	%p157, %r1573, %r312;
	@%p157 bra 	$L__BB14_237;
	ld.shared.u32 	%r1574, [%r117+7680];
	shr.u32 	%r1575, %r1574, %r400;
	and.b32  	%r1576, %r1575, %r75;
	shl.b32 	%r1577, %r1576, 3;
	add.s32 	%r1579, %r1425, %r1577;
	ld.shared.u64 	%rd193, [%r1579+26112];
	add.s64 	%rd194, %rd193, %rd10;
	shl.b64 	%rd195, %rd194, 2;
	add.s64 	%rd196, %rd2, %rd195;
	st.global.u32 	[%rd196+7680], %r1574;
$L__BB14_237:
	bar.warp.sync 	-1;
	add.s32 	%r1580, %r1, 2304;
	setp.ge.s32 	%p158, %r1580, %r312;
	@%p158 bra 	$L__BB14_239;
	ld.shared.u32 	%r1581, [%r117+9216];
	shr.u32 	%r1582, %r1581, %r400;
	and.b32  	%r1583, %r1582, %r75;
	shl.b32 	%r1584, %r1583, 3;
	add.s32 	%r1586, %r1425, %r1584;
	ld.shared.u64 	%rd197, [%r1586+26112];
	add.s64 	%rd198, %rd197, %rd10;
	shl.b64 	%rd199, %rd198, 2;
	add.s64 	%rd200, %rd2, %rd199;
	st.global.u32 	[%rd200+9216], %r1581;
$L__BB14_239:
	bar.warp.sync 	-1;
	add.s32 	%r1587, %r1, 2688;
	setp.ge.s32 	%p159, %r1587, %r312;
	@%p159 bra 	$L__BB14_241;
	ld.shared.u32 	%r1588, [%r117+10752];
	shr.u32 	%r1589, %r1588, %r400;
	and.b32  	%r1590, %r1589, %r75;
	shl.b32 	%r1591, %r1590, 3;
	add.s32 	%r1593, %r1425, %r1591;
	ld.shared.u64 	%rd201, [%r1593+26112];
	add.s64 	%rd202, %rd201, %rd10;
	shl.b64 	%rd203, %rd202, 2;
	add.s64 	%rd204, %rd2, %rd203;
	st.global.u32 	[%rd204+10752], %r1588;
$L__BB14_241:
	bar.warp.sync 	-1;
	or.b32  	%r1594, %r1, 3072;
	setp.ge.s32 	%p160, %r1594, %r312;
	@%p160 bra 	$L__BB14_243;
	ld.shared.u32 	%r1595, [%r117+12288];
	shr.u32 	%r1596, %r1595, %r400;
	and.b32  	%r1597, %r1596, %r75;
	shl.b32 	%r1598, %r1597, 3;
	add.s32 	%r1600, %r1425, %r1598;
	ld.shared.u64 	%rd205, [%r1600+26112];
	add.s64 	%rd206, %rd205, %rd10;
	shl.b64 	%rd207, %rd206, 2;
	add.s64 	%rd208, %rd2, %rd207;
	st.global.u32 	[%rd208+12288], %r1595;
$L__BB14_243:
	bar.warp.sync 	-1;
	add.s32 	%r1601, %r1, 3456;
	setp.ge.s32 	%p161, %r1601, %r312;
	@%p161 bra 	$L__BB14_245;
	ld.shared.u32 	%r1602, [%r117+13824];
	shr.u32 	%r1603, %r1602, %r400;
	and.b32  	%r1604, %r1603, %r75;
	shl.b32 	%r1605, %r1604, 3;
	add.s32 	%r1607, %r1425, %r1605;
	ld.shared.u64 	%rd209, [%r1607+26112];
	add.s64 	%rd210, %rd209, %rd10;
	shl.b64 	%rd211, %rd210, 2;
	add.s64 	%rd212, %rd2, %rd211;
	st.global.u32 	[%rd212+13824], %r1602;
$L__BB14_245:
	bar.warp.sync 	-1;
	add.s32 	%r1608, %r1, 3840;
	setp.ge.s32 	%p162, %r1608, %r312;
	@%p162 bra 	$L__BB14_247;
	ld.shared.u32 	%r1609, [%r117+15360];
	shr.u32 	%r1610, %r1609, %r400;
	and.b32  	%r1611, %r1610, %r75;
	shl.b32 	%r1612, %r1611, 3;
	add.s32 	%r1614, %r1425, %r1612;
	ld.shared.u64 	%rd213, [%r1614+26112];
	add.s64 	%rd214, %rd213, %rd10;
	shl.b64 	%rd215, %rd214, 2;
	add.s64 	%rd216, %rd2, %rd215;
	st.global.u32 	[%rd216+15360], %r1609;
$L__BB14_247:
	bar.warp.sync 	-1;
	add.s32 	%r1615, %r1, 4224;
	setp.ge.s32 	%p163, %r1615, %r312;
	@%p163 bra 	$L__BB14_249;
	ld.shared.u32 	%r1616, [%r117+16896];
	shr.u32 	%r1617, %r1616, %r400;
	and.b32  	%r1618, %r1617, %r75;
	shl.b32 	%r1619, %r1618, 3;
	add.s32 	%r1621, %r1425, %r1619;
	ld.shared.u64 	%rd217, [%r1621+26112];
	add.s64 	%rd218, %rd217, %rd10;
	shl.b64 	%rd219, %rd218, 2;
	add.s64 	%rd220, %rd2, %rd219;
	st.global.u32 	[%rd220+16896], %r1616;
$L__BB14_249:
	bar.warp.sync 	-1;
	add.s32 	%r1622, %r1, 4608;
	setp.ge.s32 	%p164, %r1622, %r312;
	@%p164 bra 	$L__BB14_251;
	ld.shared.u32 	%r1623, [%r117+18432];
	shr.u32 	%r1624, %r1623, %r400;
	and.b32  	%r1625, %r1624, %r75;
	shl.b32 	%r1626, %r1625, 3;
	add.s32 	%r1628, %r1425, %r1626;
	ld.shared.u64 	%rd221, [%r1628+26112];
	add.s64 	%rd222, %rd221, %rd10;
	shl.b64 	%rd223, %rd222, 2;
	add.s64 	%rd224, %rd2, %rd223;
	st.global.u32 	[%rd224+18432], %r1623;
$L__BB14_251:
	bar.warp.sync 	-1;
	add.s32 	%r1629, %r1, 4992;
	setp.ge.s32 	%p165, %r1629, %r312;
	@%p165 bra 	$L__BB14_253;
	ld.shared.u32 	%r1630, [%r117+19968];
	shr.u32 	%r1631, %r1630, %r400;
	and.b32  	%r1632, %r1631, %r75;
	shl.b32 	%r1633, %r1632, 3;
	add.s32 	%r1635, %r1425, %r1633;
	ld.shared.u64 	%rd225, [%r1635+26112];
	add.s64 	%rd226, %rd225, %rd10;
	shl.b64 	%rd227, %rd226, 2;
	add.s64 	%rd228, %rd2, %rd227;
	st.global.u32 	[%rd228+19968], %r1630;
$L__BB14_253:
	bar.warp.sync 	-1;
	add.s32 	%r1636, %r1, 5376;
	setp.ge.s32 	%p166, %r1636, %r312;
	@%p166 bra 	$L__BB14_255;
	ld.shared.u32 	%r1637, [%r117+21504];
	shr.u32 	%r1638, %r1637, %r400;
	and.b32  	%r1639, %r1638, %r75;
	shl.b32 	%r1640, %r1639, 3;
	add.s32 	%r1642, %r1425, %r1640;
	ld.shared.u64 	%rd229, [%r1642+26112];
	add.s64 	%rd230, %rd229, %rd10;
	shl.b64 	%rd231, %rd230, 2;
	add.s64 	%rd232, %rd2, %rd231;
	st.global.u32 	[%rd232+21504], %r1637;
$L__BB14_255:
	bar.warp.sync 	-1;
	add.s32 	%r1643, %r1, 5760;
	setp.ge.s32 	%p167, %r1643, %r312;
	@%p167 bra 	$L__BB14_257;
	ld.shared.u32 	%r1644, [%r117+23040];
	shr.u32 	%r1645, %r1644, %r400;
	and.b32  	%r1646, %r1645, %r75;
	shl.b32 	%r1647, %r1646, 3;
	add.s32 	%r1649, %r1425, %r1647;
	ld.shared.u64 	%rd233, [%r1649+26112];
	add.s64 	%rd234, %rd233, %rd10;
	shl.b64 	%rd235, %rd234, 2;
	add.s64 	%rd236, %rd2, %rd235;
	st.global.u32 	[%rd236+23040], %r1644;
$L__BB14_257:
	bar.warp.sync 	-1;
	or.b32  	%r1650, %r1, 6144;
	setp.ge.s32 	%p168, %r1650, %r312;
	@%p168 bra 	$L__BB14_259;
	ld.shared.u32 	%r1651, [%r117+24576];
	shr.u32 	%r1652, %r1651, %r400;
	and.b32  	%r1653, %r1652, %r75;
	shl.b32 	%r1654, %r1653, 3;
	add.s32 	%r1656, %r1425, %r1654;
	ld.shared.u64 	%rd237, [%r1656+26112];
	add.s64 	%rd238, %rd237, %rd10;
	shl.b64 	%rd239, %rd238, 2;
	add.s64 	%rd240, %rd2, %rd239;
	st.global.u32 	[%rd240+24576], %r1651;
$L__BB14_259:
	bar.warp.sync 	-1;
$L__BB14_260:
	setp.gt.s32 	%p169, %r5, %r399;
	ld.shared.u32 	%r1657, [%r117];
	shr.u32 	%r1658, %r1657, %r400;
	and.b32  	%r313, %r1658, %r75;
	ld.shared.u32 	%r1659, [%r117+1536];
	shr.u32 	%r1660, %r1659, %r400;
	and.b32  	%r314, %r1660, %r75;
	ld.shared.u32 	%r1661, [%r117+3072];
	shr.u32 	%r1662, %r1661, %r400;
	and.b32  	%r315, %r1662, %r75;
	ld.shared.u32 	%r1663, [%r117+4608];
	shr.u32 	%r1664, %r1663, %r400;
	and.b32  	%r316, %r1664, %r75;
	ld.shared.u32 	%r1665, [%r117+6144];
	shr.u32 	%r1666, %r1665, %r400;
	and.b32  	%r317, %r1666, %r75;
	ld.shared.u32 	%r1667, [%r117+7680];
	shr.u32 	%r1668, %r1667, %r400;
	and.b32  	%r318, %r1668, %r75;
	ld.shared.u32 	%r1669, [%r117+9216];
	shr.u32 	%r1670, %r1669, %r400;
	and.b32  	%r319, %r1670, %r75;
	ld.shared.u32 	%r1671, [%r117+10752];
	shr.u32 	%r1672, %r1671, %r400;
	and.b32  	%r320, %r1672, %r75;
	ld.shared.u32 	%r1673, [%r117+12288];
	shr.u32 	%r1674, %r1673, %r400;
	and.b32  	%r321, %r1674, %r75;
	ld.shared.u32 	%r1675, [%r117+13824];
	shr.u32 	%r1676, %r1675, %r400;
	and.b32  	%r322, %r1676, %r75;
	ld.shared.u32 	%r1677, [%r117+15360];
	shr.u32 	%r1678, %r1677, %r400;
	and.b32  	%r323, %r1678, %r75;
	ld.shared.u32 	%r1679, [%r117+16896];
	shr.u32 	%r1680, %r1679, %r400;
	and.b32  	%r324, %r1680, %r75;
	ld.shared.u32 	%r1681, [%r117+18432];
	shr.u32 	%r1682, %r1681, %r400;
	and.b32  	%r325, %r1682, %r75;
	ld.shared.u32 	%r1683, [%r117+19968];
	shr.u32 	%r1684, %r1683, %r400;
	and.b32  	%r326, %r1684, %r75;
	ld.shared.u32 	%r1685, [%r117+21504];
	shr.u32 	%r1686, %r1685, %r400;
	and.b32  	%r327, %r1686, %r75;
	ld.shared.u32 	%r1687, [%r117+23040];
	shr.u32 	%r1688, %r1687, %r400;
	and.b32  	%r328, %r1688, %r75;
	ld.shared.u32 	%r1689, [%r117+24576];
	shr.u32 	%r1690, %r1689, %r400;
	and.b32  	%r329, %r1690, %r75;
	@%p169 bra 	$L__BB14_262;
	ld.global.u32 	%r1995, [%rd9];
	ld.global.u32 	%r1996, [%rd9+128];
	ld.global.u32 	%r1997, [%rd9+256];
	ld.global.u32 	%r1998, [%rd9+384];
	ld.global.u32 	%r1999, [%rd9+512];
	ld.global.u32 	%r2000, [%rd9+640];
	ld.global.u32 	%r2001, [%rd9+768];
	ld.global.u32 	%r2002, [%rd9+896];
	ld.global.u32 	%r2003, [%rd9+1024];
	ld.global.u32 	%r2004, [%rd9+1152];
	ld.global.u32 	%r2005, [%rd9+1280];
	ld.global.u32 	%r2006, [%rd9+1408];
	ld.global.u32 	%r2007, [%rd9+1536];
	ld.global.u32 	%r2008, [%rd9+1664];
	ld.global.u32 	%r2009, [%rd9+1792];
	ld.global.u32 	%r2010, [%rd9+1920];
	ld.global.u32 	%r2011, [%rd9+2048];
	bra.uni 	$L__BB14_296;
$L__BB14_262:
	cvt.u32.u64 	%r1692, %rd8;
	mul.lo.s32 	%r1693, %r4, 6528;
	sub.s32 	%r347, %r399, %r1693;
	setp.ge.s32 	%p170, %r1692, %r347;
	@%p170 bra 	$L__BB14_264;
	ld.global.u32 	%r1995, [%rd9];
$L__BB14_264:
	add.s32 	%r1696, %r1692, 32;
	setp.ge.s32 	%p171, %r1696, %r347;
	@%p171 bra 	$L__BB14_266;
	ld.global.u32 	%r1996, [%rd9+128];
$L__BB14_266:
	add.s32 	%r1699, %r1692, 64;
	setp.ge.s32 	%p172, %r1699, %r347;
	@%p172 bra 	$L__BB14_268;
	ld.global.u32 	%r1997, [%rd9+256];
$L__BB14_268:
	add.s32 	%r1702, %r1692, 96;
	setp.ge.s32 	%p173, %r1702, %r347;
	@%p173 bra 	$L__BB14_270;
	ld.global.u32 	%r1998, [%rd9+384];
$L__BB14_270:
	add.s32 	%r1705, %r1692, 128;
	setp.ge.s32 	%p174, %r1705, %r347;
	@%p174 bra 	$L__BB14_272;
	ld.global.u32 	%r1999, [%rd9+512];
$L__BB14_272:
	add.s32 	%r1708, %r1692, 160;
	setp.ge.s32 	%p175, %r1708, %r347;
	@%p175 bra 	$L__BB14_274;
	ld.global.u32 	%r2000, [%rd9+640];
$L__BB14_274:
	add.s32 	%r1711, %r1692, 192;
	setp.ge.s32 	%p176, %r1711, %r347;
	@%p176 bra 	$L__BB14_276;
	ld.global.u32 	%r2001, [%rd9+768];
$L__BB14_276:
	cvt.u32.u64 	%r1713, %rd8;
	add.s32 	%r1714, %r1713, 224;
	setp.ge.s32 	%p177, %r1714, %r347;
	@%p177 bra 	$L__BB14_278;
	ld.global.u32 	%r2002, [%rd9+896];
$L__BB14_278:
	cvt.u32.u64 	%r1716, %rd8;
	add.s32 	%r1717, %r1716, 256;
	setp.ge.s32 	%p178, %r1717, %r347;
	@%p178 bra 	$L__BB14_280;
	ld.global.u32 	%r2003, [%rd9+1024];
$L__BB14_280:
	cvt.u32.u64 	%r1719, %rd8;
	add.s32 	%r1720, %r1719, 288;
	setp.ge.s32 	%p179, %r1720, %r347;
	@%p179 bra 	$L__BB14_282;
	ld.global.u32 	%r2004, [%rd9+1152];
$L__BB14_282:
	cvt.u32.u64 	%r1722, %rd8;
	add.s32 	%r1723, %r1722, 320;
	setp.ge.s32 	%p180, %r1723, %r347;
	@%p180 bra 	$L__BB14_284;
	ld.global.u32 	%r2005, [%rd9+1280];
$L__BB14_284:
	cvt.u32.u64 	%r1725, %rd8;
	add.s32 	%r1726, %r1725, 352;
	setp.ge.s32 	%p181, %r1726, %r347;
	@%p181 bra 	$L__BB14_286;
	ld.global.u32 	%r2006, [%rd9+1408];
$L__BB14_286:
	cvt.u32.u64 	%r1728, %rd8;
	add.s32 	%r1729, %r1728, 384;
	setp.ge.s32 	%p182, %r1729, %r347;
	@%p182 bra 	$L__BB14_288;
	ld.global.u32 	%r2007, [%rd9+1536];
$L__BB14_288:
	cvt.u32.u64 	%r1731, %rd8;
	add.s32 	%r1732, %r1731, 416;
	setp.ge.s32 	%p183, %r1732, %r347;
	@%p183 bra 	$L__BB14_290;
	ld.global.u32 	%r2008, [%rd9+1664];
$L__BB14_290:
	cvt.u32.u64 	%r1734, %rd8;
	add.s32 	%r1735, %r1734, 448;
	setp.ge.s32 	%p184, %r1735, %r347;
	@%p184 bra 	$L__BB14_292;
	ld.global.u32 	%r2009, [%rd9+1792];
$L__BB14_292:
	cvt.u32.u64 	%r1737, %rd8;
	add.s32 	%r1738, %r1737, 480;
	setp.ge.s32 	%p185, %r1738, %r347;
	@%p185 bra 	$L__BB14_294;
	ld.global.u32 	%r2010, [%rd9+1920];
$L__BB14_294:
	cvt.u32.u64 	%r1740, %rd8;
	add.s32 	%r1741, %r1740, 512;
	setp.ge.s32 	%p186, %r1741, %r347;
	@%p186 bra 	$L__BB14_296;
	ld.global.u32 	%r2011, [%rd9+2048];
$L__BB14_296:
	bar.sync 	0;
	st.shared.u32 	[%r286+-4], %r1995;
	st.shared.u32 	[%r287+-4], %r1996;
	st.shared.u32 	[%r288+-4], %r1997;
	st.shared.u32 	[%r289+-4], %r1998;
	st.shared.u32 	[%r290+-4], %r1999;
	st.shared.u32 	[%r291+-4], %r2000;
	st.shared.u32 	[%r292+-4], %r2001;
	st.shared.u32 	[%r293+-4], %r2002;
	st.shared.u32 	[%r294+-4], %r2003;
	st.shared.u32 	[%r295+-4], %r2004;
	st.shared.u32 	[%r296+-4], %r2005;
	st.shared.u32 	[%r297+-4], %r2006;
	st.shared.u32 	[%r298+-4], %r2007;
	st.shared.u32 	[%r299+-4], %r2008;
	st.shared.u32 	[%r300+-4], %r2009;
	st.shared.u32 	[%r301+-4], %r2010;
	st.shared.u32 	[%r302+-4], %r2011;
	bar.sync 	0;
	@%p169 bra 	$L__BB14_298;
	ld.shared.u32 	%r1742, [%r117];
	shl.b32 	%r1743, %r313, 3;
	mov.u32 	%r1744, _ZZN3cub18CUB_300001_SM_10006detail10radix_sort29DeviceRadixSortOnesweepKernelINS1_5radix10policy_hubIjjyE10Policy1000ELNS0_9SortOrderE0EjjyiiNS1_21identity_decomposer_tEEEvPT5_SB_PT3_PKSC_PT1_PKSG_PT2_PKSK_T4_iiT6_E1s;
	add.s32 	%r1745, %r1744, 26112;
	add.s32 	%r1746, %r1745, %r1743;
	ld.shared.u64 	%rd241, [%r1746];
	add.s64 	%rd242, %rd241, %rd10;
	shl.b64 	%rd243, %rd242, 2;
	add.s64 	%rd244, %rd1, %rd243;
	st.global.u32 	[%rd244], %r1742;
	bar.warp.sync 	-1;
	ld.shared.u32 	%r1747, [%r117+1536];
	shl.b32 	%r1748, %r314, 3;
	add.s32 	%r1749, %r1745, %r1748;
	ld.shared.u64 	%rd245, [%r1749];
	add.s64 	%rd246, %rd245, %rd10;
	shl.b64 	%rd247, %rd246, 2;
	add.s64 	%rd248, %rd1, %rd247;
	st.global.u32 	[%rd248+1536], %r1747;
	bar.warp.sync 	-1;
	ld.shared.u32 	%r1750, [%r117+3072];
	shl.b32 	%r1751, %r315, 3;
	add.s32 	%r1752, %r1745, %r1751;
	ld.shared.u64 	%rd249, [%r1752];
	add.s64 	%rd250, %rd249, %rd10;
	shl.b64 	%rd251, %rd250, 2;
	add.s64 	%rd252, %rd1, %rd251;
	st.global.u32 	[%rd252+3072], %r1750;
	bar.warp.sync 	-1;
	ld.shared.u32 	%r1753, [%r117+4608];
	shl.b32 	%r1754, %r316, 3;
	add.s32 	%r1755, %r1745, %r1754;
	ld.shared.u64 	%rd253, [%r1755];
	add.s64 	%rd254, %rd253, %rd10;
	shl.b64 	%rd255, %rd254, 2;
	add.s64 	%rd256, %rd1, %rd255;
	st.global.u32 	[%rd256+4608], %r1753;
	bar.warp.sync 	-1;
	ld.shared.u32 	%r1756, [%r117+6144];
	shl.b32 	%r1757, %r317, 3;
	add.s32 	%r1758, %r1745, %r1757;
	ld.shared.u64 	%rd257, [%r1758];
	add.s64 	%rd258, %rd257, %rd10;
	shl.b64 	%rd259, %rd258, 2;
	add.s64 	%rd260, %rd1, %rd259;
	st.global.u32 	[%rd260+6144], %r1756;
	bar.warp.sync 	-1;
	ld.shared.u32 	%r1759, [%r117+7680];
	shl.b32 	%r1760, %r318, 3;
	add.s32 	%r1761, %r1745, %r1760;
	ld.shared.u64 	%rd261, [%r1761];
	add.s64 	%rd262, %rd261, %rd10;
	shl.b64 	%rd263, %rd262, 2;
	add.s64 	%rd264, %rd1, %rd263;
	st.global.u32 	[%rd264+7680], %r1759;
	bar.warp.sync 	-1;
	ld.shared.u32 	%r1762, [%r117+9216];
	shl.b32 	%r1763, %r319, 3;
	add.s32 	%r1764, %r1745, %r1763;
	ld.shared.u64 	%rd265, [%r1764];
	add.s64 	%rd266, %rd265, %rd10;
	shl.b64 	%rd267, %rd266, 2;
	add.s64 	%rd268, %rd1, %rd267;
	st.global.u32 	[%rd268+9216], %r1762;
	bar.warp.sync 	-1;
	ld.shared.u32 	%r1765, [%r117+10752];
	shl.b32 	%r1766, %r320, 3;
	add.s32 	%r1767, %r1745, %r1766;
	ld.shared.u64 	%rd269, [%r1767];
	add.s64 	%rd270, %rd269, %rd10;
	shl.b64 	%rd271, %rd270, 2;
	add.s64 	%rd272, %rd1, %rd271;
	st.global.u32 	[%rd272+10752], %r1765;
	bar.warp.sync 	-1;
	ld.shared.u32 	%r1768, [%r117+12288];
	shl.b32 	%r1769, %r321, 3;
	add.s32 	%r1770, %r1745, %r1769;
	ld.shared.u64 	%rd273, [%r1770];
	add.s64 	%rd274, %rd273, %rd10;
	shl.b64 	%rd275, %rd274, 2;
	add.s64 	%rd276, %rd1, %rd275;
	st.global.u32 	[%rd276+12288], %r1768;
	bar.warp.sync 	-1;
	ld.shared.u32 	%r1771, [%r117+13824];
	shl.b32 	%r1772, %r322, 3;
	add.s32 	%r1773, %r1745, %r1772;
	ld.shared.u64 	%rd277, [%r1773];
	add.s64 	%rd278, %rd277, %rd10;
	shl.b64 	%rd279, %rd278, 2;
	add.s64 	%rd280, %rd1, %rd279;
	st.global.u32 	[%rd280+13824], %r1771;
	bar.warp.sync 	-1;
	ld.shared.u32 	%r1774, [%r117+15360];
	shl.b32 	%r1775, %r323, 3;
	add.s32 	%r1776, %r1745, %r1775;
	ld.shared.u64 	%rd281, [%r1776];
	add.s64 	%rd282, %rd281, %rd10;
	shl.b64 	%rd283, %rd282, 2;
	add.s64 	%rd284, %rd1, %rd283;
	st.global.u32 	[%rd284+15360], %r1774;
	bar.warp.sync 	-1;
	ld.shared.u32 	%r1777, [%r117+16896];
	shl.b32 	%r1778, %r324, 3;
	add.s32 	%r1779, %r1745, %r1778;
	ld.shared.u64 	%rd285, [%r1779];
	add.s64 	%rd286, %rd285, %rd10;
	shl.b64 	%rd287, %rd286, 2;
	add.s64 	%rd288, %rd1, %rd287;
	st.global.u32 	[%rd288+16896], %r1777;
	bar.warp.sync 	-1;
	ld.shared.u32 	%r1780, [%r117+18432];
	shl.b32 	%r1781, %r325, 3;
	add.s32 	%r1782, %r1745, %r1781;
	ld.shared.u64 	%rd289, [%r1782];
	add.s64 	%rd290, %rd289, %rd10;
	shl.b64 	%rd291, %rd290, 2;
	add.s64 	%rd292, %rd1, %rd291;
	st.global.u32 	[%rd292+18432], %r1780;
	bar.warp.sync 	-1;
	ld.shared.u32 	%r1783, [%r117+19968];
	shl.b32 	%r1784, %r326, 3;
	add.s32 	%r1785, %r1745, %r1784;
	ld.shared.u64 	%rd293, [%r1785];
	add.s64 	%rd294, %rd293, %rd10;
	shl.b64 	%rd295, %rd294, 2;
	add.s64 	%rd296, %rd1, %rd295;
	st.global.u32 	[%rd296+19968], %r1783;
	bar.warp.sync 	-1;
	ld.shared.u32 	%r1786, [%r117+21504];
	shl.b32 	%r1787, %r327, 3;
	add.s32 	%r1788, %r1745, %r1787;
	ld.shared.u64 	%rd297, [%r1788];
	add.s64 	%rd298, %rd297, %rd10;
	shl.b64 	%rd299, %rd298, 2;
	add.s64 	%rd300, %rd1, %rd299;
	st.global.u32 	[%rd300+21504], %r1786;
	bar.warp.sync 	-1;
	ld.shared.u32 	%r1789, [%r117+23040];
	shl.b32 	%r1790, %r328, 3;
	add.s32 	%r1791, %r1745, %r1790;
	ld.shared.u64 	%rd301, [%r1791];
	add.s64 	%rd302, %rd301, %rd10;
	shl.b64 	%rd303, %rd302, 2;
	add.s64 	%rd304, %rd1, %rd303;
	st.global.u32 	[%rd304+23040], %r1789;
	bar.warp.sync 	-1;
	ld.shared.u32 	%r1792, [%r117+24576];
	shl.b32 	%r1793, %r329, 3;
	add.s32 	%r1794, %r1745, %r1793;
	ld.shared.u64 	%rd305, [%r1794];
	add.s64 	%rd306, %rd305, %rd10;
	shl.b64 	%rd307, %rd306, 2;
	add.s64 	%rd308, %rd1, %rd307;
	st.global.u32 	[%rd308+24576], %r1792;
	bar.warp.sync 	-1;
	bra.uni 	$L__BB14_333;
$L__BB14_298:
	mad.lo.s32 	%r398, %r4, -6528, %r399;
	shl.b32 	%r1795, %r313, 3;
	mov.u32 	%r1796, _ZZN3cub18CUB_300001_SM_10006detail10radix_sort29DeviceRadixSortOnesweepKernelINS1_5radix10policy_hubIjjyE10Policy1000ELNS0_9SortOrderE0EjjyiiNS1_21identity_decomposer_tEEEvPT5_SB_PT3_PKSC_PT1_PKSG_PT2_PKSK_T4_iiT6_E1s;
	add.s32 	%r1797, %r1796, %r1795;
	ld.shared.u64 	%rd24, [%r1797+26112];
	setp.ge.s32 	%p188, %r1, %r398;
	@%p188 bra 	$L__BB14_300;
	ld.shared.u32 	%r1798, [%r117];
	add.s64 	%rd309, %rd24, %rd10;
	shl.b64 	%rd310, %rd309, 2;
	add.s64 	%rd311, %rd1, %rd310;
	st.global.u32 	[%rd311], %r1798;
$L__BB14_300:
	bar.warp.sync 	-1;
	shl.b32 	%r1799, %r314, 3;
	add.s32 	%r1801, %r1796, %r1799;
	ld.shared.u64 	%rd25, [%r1801+26112];
	add.s32 	%r1802, %r1, 384;
	setp.ge.s32 	%p189, %r1802, %r398;
	@%p189 bra 	$L__BB14_302;
	ld.shared.u32 	%r1803, [%r117+1536];
	add.s64 	%rd312, %rd25, %rd10;
	shl.b64 	%rd313, %rd312, 2;
	add.s64 	%rd314, %rd1, %rd313;
	st.global.u32 	[%rd314+1536], %r1803;
$L__BB14_302:
	bar.warp.sync 	-1;
	shl.b32 	%r1804, %r315, 3;
	add.s32 	%r1806, %r1796, %r1804;
	ld.shared.u64 	%rd26, [%r1806+26112];
	add.s32 	%r1807, %r1, 768;
	setp.ge.s32 	%p190, %r1807, %r398;
	@%p190 bra 	$L__BB14_304;
	ld.shared.u32 	%r1808, [%r117+3072];
	add.s64 	%rd315, %rd26, %rd10;
	shl.b64 	%rd316, %rd315, 2;
	add.s64 	%rd317, %rd1, %rd316;
	st.global.u32 	[%rd317+3072], %r1808;
$L__BB14_304:
	bar.warp.sync 	-1;
	shl.b32 	%r1809, %r316, 3;
	add.s32 	%r1811, %r1796, %r1809;
	ld.shared.u64 	%rd27, [%r1811+26112];
	add.s32 	%r1812, %r1, 1152;
	setp.ge.s32 	%p191, %r1812, %r398;
	@%p191 bra 	$L__BB14_306;
	ld.shared.u32 	%r1813, [%r117+4608];
	add.s64 	%rd318, %rd27, %rd10;
	shl.b64 	%rd319, %rd318, 2;
	add.s64 	%rd320, %rd1, %rd319;
	st.global.u32 	[%rd320+4608], %r1813;
$L__BB14_306:
	bar.warp.sync 	-1;
	shl.b32 	%r1814, %r317, 3;
	add.s32 	%r1816, %r1796, %r1814;
	ld.shared.u64 	%rd28, [%r1816+26112];
	add.s32 	%r1817, %r1, 1536;
	setp.ge.s32 	%p192, %r1817, %r398;
	@%p192 bra 	$L__BB14_308;
	ld.shared.u32 	%r1818, [%r117+6144];
	add.s64 	%rd321, %rd28, %rd10;
	shl.b64 	%rd322, %rd321, 2;
	add.s64 	%rd323, %rd1, %rd322;
	st.global.u32 	[%rd323+6144], %r1818;
$L__BB14_308:
	bar.warp.sync 	-1;
	shl.b32 	%r1819, %r318, 3;
	add.s32 	%r1821, %r1796, %r1819;
	ld.shared.u64 	%rd29, [%r1821+26112];
	add.s32 	%r1822, %r1, 1920;
	setp.ge.s32 	%p193, %r1822, %r398;
	@%p193 bra 	$L__BB14_310;
	ld.shared.u32 	%r1823, [%r117+7680];
	add.s64 	%rd324, %rd29, %rd10;
	shl.b64 	%rd325, %rd324, 2;
	add.s64 	%rd326, %rd1, %rd325;
	st.global.u32 	[%rd326+7680], %r1823;
$L__BB14_310:
	bar.warp.sync 	-1;
	shl.b32 	%r1824, %r319, 3;
	add.s32 	%r1826, %r1796, %r1824;
	ld.shared.u64 	%rd30, [%r1826+26112];
	add.s32 	%r1827, %r1, 2304;
	setp.ge.s32 	%p194, %r1827, %r398;
	@%p194 bra 	$L__BB14_312;
	ld.shared.u32 	%r1828, [%r117+9216];
	add.s64 	%rd327, %rd30, %rd10;
	shl.b64 	%rd328, %rd327, 2;
	add.s64 	%rd329, %rd1, %rd328;
	st.global.u32 	[%rd329+9216], %r1828;
$L__BB14_312:
	bar.warp.sync 	-1;
	shl.b32 	%r1829, %r320, 3;
	add.s32 	%r1831, %r1796, %r1829;
	ld.shared.u64 	%rd31, [%r1831+26112];
	add.s32 	%r1832, %r1, 2688;
	setp.ge.s32 	%p195, %r1832, %r398;
	@%p195 bra 	$L__BB14_314;
	ld.shared.u32 	%r1833, [%r117+10752];
	add.s64 	%rd330, %rd31, %rd10;
	shl.b64 	%rd331, %rd330, 2;
	add.s64 	%rd332, %rd1, %rd331;
	st.global.u32 	[%rd332+10752], %r1833;
$L__BB14_314:
	bar.warp.sync 	-1;
	shl.b32 	%r1834, %r321, 3;
	add.s32 	%r1836, %r1796, %r1834;
	ld.shared.u64 	%rd32, [%r1836+26112];
	or.b32  	%r1837, %r1, 3072;
	setp.ge.s32 	%p196, %r1837, %r398;
	@%p196 bra 	$L__BB14_316;
	ld.shared.u32 	%r1838, [%r117+12288];
	add.s64 	%rd333, %rd32, %rd10;
	shl.b64 	%rd334, %rd333, 2;
	add.s64 	%rd335, %rd1, %rd334;
	st.global.u32 	[%rd335+12288], %r1838;
$L__BB14_316:
	bar.warp.sync 	-1;
	shl.b32 	%r1839, %r322, 3;
	add.s32 	%r1841, %r1796, %r1839;
	ld.shared.u64 	%rd33, [%r1841+26112];
	add.s32 	%r1842, %r1, 3456;
	setp.ge.s32 	%p197, %r1842, %r398;
	@%p197 bra 	$L__BB14_318;
	ld.shared.u32 	%r1843, [%r117+13824];
	add.s64 	%rd336, %rd33, %rd10;
	shl.b64 	%rd337, %rd336, 2;
	add.s64 	%rd338, %rd1, %rd337;
	st.global.u32 	[%rd338+13824], %r1843;
$L__BB14_318:
	bar.warp.sync 	-1;
	shl.b32 	%r1844, %r323, 3;
	add.s32 	%r1846, %r1796, %r1844;
	ld.shared.u64 	%rd34, [%r1846+26112];
	add.s32 	%r1847, %r1, 3840;
	setp.ge.s32 	%p198, %r1847, %r398;
	@%p198 bra 	$L__BB14_320;
	ld.shared.u32 	%r1848, [%r117+15360];
	add.s64 	%rd339, %rd34, %rd10;
	shl.b64 	%rd340, %rd339, 2;
	add.s64 	%rd341, %rd1, %rd340;
	st.global.u32 	[%rd341+15360], %r1848;
$L__BB14_320:
	bar.warp.sync 	-1;
	shl.b32 	%r1849, %r324, 3;
	add.s32 	%r1851, %r1796, %r1849;
	ld.shared.u64 	%rd35, [%r1851+26112];
	add.s32 	%r1852, %r1, 4224;
	setp.ge.s32 	%p199, %r1852, %r398;
	@%p199 bra 	$L__BB14_322;
	ld.shared.u32 	%r1853, [%r117+16896];
	add.s64 	%rd342, %rd35, %rd10;
	shl.b64 	%rd343, %rd342, 2;
	add.s64 	%rd344, %rd1, %rd343;
	st.global.u32 	[%rd344+16896], %r1853;
$L__BB14_322:
	bar.warp.sync 	-1;
	shl.b32 	%r1854, %r325, 3;
	add.s32 	%r1856, %r1796, %r1854;
	ld.shared.u64 	%rd36, [%r1856+26112];
	add.s32 	%r1857, %r1, 4608;
	setp.ge.s32 	%p200, %r1857, %r398;
	@%p200 bra 	$L__BB14_324;
	ld.shared.u32 	%r1858, [%r117+18432];
	add.s64 	%rd345, %rd36, %rd10;
	shl.b64 	%rd346, %rd345, 2;
	add.s64 	%rd347, %rd1, %rd346;
	st.global.u32 	[%rd347+18432], %r1858;
$L__BB14_324:
	bar.warp.sync 	-1;
	shl.b32 	%r1859, %r326, 3;
	add.s32 	%r1861, %r1796, %r1859;
	ld.shared.u64 	%rd37, [%r1861+26112];
	add.s32 	%r1862, %r1, 4992;
	setp.ge.s32 	%p201, %r1862, %r398;
	@%p201 bra 	$L__BB14_326;
	ld.shared.u32 	%r1863, [%r117+19968];
	add.s64 	%rd348, %rd37, %rd10;
	shl.b64 	%rd349, %rd348, 2;
	add.s64 	%rd350, %rd1, %rd349;
	st.global.u32 	[%rd350+19968], %r1863;
$L__BB14_326:
	bar.warp.sync 	-1;
	shl.b32 	%r1864, %r327, 3;
	add.s32 	%r1866, %r1796, %r1864;
	ld.shared.u64 	%rd38, [%r1866+26112];
	add.s32 	%r1867, %r1, 5376;
	setp.ge.s32 	%p202, %r1867, %r398;
	@%p202 bra 	$L__BB14_328;
	ld.shared.u32 	%r1868, [%r117+21504];
	add.s64 	%rd351, %rd38, %rd10;
	shl.b64 	%rd352, %rd351, 2;
	add.s64 	%rd353, %rd1, %rd352;
	st.global.u32 	[%rd353+21504], %r1868;
$L__BB14_328:
	bar.warp.sync 	-1;
	shl.b32 	%r1869, %r328, 3;
	add.s32 	%r1871, %r1796, %r1869;
	ld.shared.u64 	%rd39, [%r1871+26112];
	add.s32 	%r1872, %r1, 5760;
	setp.ge.s32 	%p203, %r1872, %r398;
	@%p203 bra 	$L__BB14_330;
	ld.shared.u32 	%r1873, [%r117+23040];
	add.s64 	%rd354, %rd39, %rd10;
	shl.b64 	%rd355, %rd354, 2;
	add.s64 	%rd356, %rd1, %rd355;
	st.global.u32 	[%rd356+23040], %r1873;
$L__BB14_330:
	bar.warp.sync 	-1;
	shl.b32 	%r1874, %r329, 3;
	add.s32 	%r1876, %r1796, %r1874;
	ld.shared.u64 	%rd357, [%r1876+26112];
	add.s64 	%rd40, %rd357, %rd10;
	or.b32  	%r1877, %r1, 6144;
	setp.ge.s32 	%p204, %r1877, %r398;
	@%p204 bra 	$L__BB14_332;
	ld.shared.u32 	%r1878, [%r117+24576];
	shl.b64 	%rd358, %rd40, 2;
	add.s64 	%rd359, %rd1, %rd358;
	st.global.u32 	[%rd359+24576], %r1878;
$L__BB14_332:
	bar.warp.sync 	-1;
$L__BB14_333:
	ret;

}


// ===== COMPILED SASS (sm_100) =====

	.target	sm_100

	.elftype	@"ET_EXEC"


//--------------------- .note.nv.tkinfo           --------------------------
	.section	.note.nv.tkinfo,"",@"SHT_NOTE"
	.sectionflags	@"SHF_NOTE_NV_TKINFO"
	.tkinfo
        /*0018*/ 	.word	0x00000002
        /*0030*/ 	.string	""
        /*0030*/ 	.string	"ptxas"
        /*0030*/ 	.string	"Cuda compilation tools, release 13.0, V13.0.88"
        /*0030*/ 	.string	"Build cuda_13.0.r13.0/compiler.36424714_0"
        /*0030*/ 	.string	"-arch sm_100 -m 64 "



//--------------------- .note.nv.cuinfo           --------------------------
	.section	.note.nv.cuinfo,"",@"SHT_NOTE"
	.sectionflags	@"SHF_NOTE_NV_CUINFO"
        /*0018*/ 	.short	0x0002
        /*001a*/ 	.short	0x0064
        /*001c*/ 	.short	0x0082
	.zero		2


//--------------------- .nv.info                  --------------------------
	.section	.nv.info,"",@"SHT_CUDA_INFO"
	.align	4


	//----- nvinfo : EIATTR_REGCOUNT
	.align		4
        /*0000*/ 	.byte	0x04, 0x2f
        /*0002*/ 	.short	(.L_55 - .L_54)
	.align		4
.L_54:
        /*0004*/ 	.word	index@(_Z18compute_aes_kernelm)
        /*0008*/ 	.word	0x000000a8


	//----- nvinfo : EIATTR_FRAME_SIZE
	.align		4
.L_55:
        /*000c*/ 	.byte	0x04, 0x11
        /*000e*/ 	.short	(.L_57 - .L_56)
	.align		4
.L_56:
        /*0010*/ 	.word	index@(_Z18compute_aes_kernelm)
        /*0014*/ 	.word	0x00000000


	//----- nvinfo : EIATTR_REGCOUNT
	.align		4
.L_57:
        /*0018*/ 	.byte	0x04, 0x2f
        /*001a*/ 	.short	(.L_59 - .L_58)
	.align		4
.L_58:
        /*001c*/ 	.word	index@(_Z18check_pairs_kernelv)
        /*0020*/ 	.word	0x00000020


	//----- nvinfo : EIATTR_FRAME_SIZE
	.align		4
.L_59:
        /*0024*/ 	.byte	0x04, 0x11
        /*0026*/ 	.short	(.L_61 - .L_60)
	.align		4
.L_60:
        /*0028*/ 	.word	index@(_Z18check_pairs_kernelv)
        /*002c*/ 	.word	0x00000000


	//----- nvinfo : EIATTR_REGCOUNT
	.align		4
.L_61:
        /*0030*/ 	.byte	0x04, 0x2f
        /*0032*/ 	.short	(.L_63 - .L_62)
	.align		4
.L_62:
        /*0034*/ 	.word	index@(_ZN3cub18CUB_300001_SM_10006detail11EmptyKernelIvEEvv)
        /*0038*/ 	.word	0x00000004


	//----- nvinfo : EIATTR_FRAME_SIZE
	.align		4
.L_63:
        /*003c*/ 	.byte	0x04, 0x11
        /*003e*/ 	.short	(.L_65 - .L_64)
	.align		4
.L_64:
        /*0040*/ 	.word	index@(_ZN3cub18CUB_300001_SM_10006detail11EmptyKernelIvEEvv)
        /*0044*/ 	.word	0x00000000


	//----- nvinfo : EIATTR_REGCOUNT
	.align		4
.L_65:
        /*0048*/ 	.byte	0x04, 0x2f
        /*004a*/ 	.short	(.L_67 - .L_66)
	.align		4
.L_66:
        /*004c*/ 	.word	index@(_ZN3cub18CUB_300001_SM_10006detail9transform16transform_kernelINS2_10policy_hubILb1EN4cuda3std3__45tupleIJN6thrust24THRUST_300001_SM_1000_NS12zip_iteratorINS8_IJNSA_10device_ptrI8aes_pairEENSC_ImEEEEEEEEEEE10policy1000EiNS7_10__identityENSA_7pointerINS8_IJSD_mEEENSA_8cuda_cub3tagENSA_11use_defaultESQ_EEJSH_EEEvT0_iT1_T2_DpNS2_10kernel_argIT3_EE)
        /*0050*/ 	.word	0x00000028


	//----- nvinfo : EIATTR_FRAME_SIZE
	.align		4
.L_67:
        /*0054*/ 	.byte	0x04, 0x11
        /*0056*/ 	.short	(.L_69 - .L_68)
	.align		4
.L_68:
        /*0058*/ 	.word	index@(_ZN3cub18CUB_300001_SM_10006detail9transform16transform_kernelINS2_10policy_hubILb1EN4cuda3std3__45tupleIJN6thrust24THRUST_300001_SM_1000_NS12zip_iteratorINS8_IJNSA_10device_ptrI8aes_pairEENSC_ImEEEEEEEEEEE10policy1000EiNS7_10__identityENSA_7pointerINS8_IJSD_mEEENSA_8cuda_cub3tagENSA_11use_defaultESQ_EEJSH_EEEvT0_iT1_T2_DpNS2_10kernel_argIT3_EE)
        /*005c*/ 	.word	0x00000000


	//----- nvinfo : EIATTR_REGCOUNT
	.align		4
.L_69:
        /*0060*/ 	.byte	0x04, 0x2f
        /*0062*/ 	.short	(.L_71 - .L_70)
	.align		4
.L_70:
        /*0064*/ 	.word	index@(_ZN3cub18CUB_300001_SM_10006detail9transform16transform_kernelINS2_10policy_hubILb1EN4cuda3std3__45tupleIJN6thrust24THRUST_300001_SM_1000_NS12zip_iteratorINS8_IJNSA_10device_ptrI8aes_pairEENSC_ImEEEEEEEEEEE10policy1000ElNS7_10__identityENSA_7pointerINS8_IJSD_mEEENSA_8cuda_cub3tagENSA_11use_defaultESQ_EEJSH_EEEvT0_iT1_T2_DpNS2_10kernel_argIT3_EE)
        /*0068*/ 	.word	0x00000028


	//----- nvinfo : EIATTR_FRAME_SIZE
	.align		4
.L_71:
        /*006c*/ 	.byte	0x04, 0x11
        /*006e*/ 	.short	(.L_73 - .L_72)
	.align		4
.L_72:
        /*0070*/ 	.word	index@(_ZN3cub18CUB_300001_SM_10006detail9transform16transform_kernelINS2_10policy_hubILb1EN4cuda3std3__45tupleIJN6thrust24THRUST_300001_SM_1000_NS12zip_iteratorINS8_IJNSA_10device_ptrI8aes_pairEENSC_ImEEEEEEEEEEE10policy1000ElNS7_10__identityENSA_7pointerINS8_IJSD_mEEENSA_8cuda_cub3tagENSA_11use_defaultESQ_EEJSH_EEEvT0_iT1_T2_DpNS2_10kernel_argIT3_EE)
        /*0074*/ 	.word	0x00000000


	//----- nvinfo : EIATTR_REGCOUNT
	.align		4
.L_73:
        /*0078*/ 	.byte	0x04, 0x2f
        /*007a*/ 	.short	(.L_75 - .L_74)
	.align		4
.L_74:
        /*007c*/ 	.word	index@(_ZN3cub18CUB_300001_SM_10006detail9transform16transform_kernelINS2_10policy_hubILb1EN4cuda3std3__45tupleIJN6thrust24THRUST_300001_SM_1000_NS6detail15normal_iteratorINSA_7pointerINS8_IJ8aes_pairmEEENSA_8cuda_cub3tagENSA_11use_defaultESI_EEEEEEEE10policy1000EiNS7_10__identityENSA_12zip_iteratorINS8_IJNSA_10device_ptrISE_EENSQ_ImEEEEEEEJPSF_EEEvT0_iT1_T2_DpNS2_10kernel_argIT3_EE)
        /*0080*/ 	.word	0x00000020


	//----- nvinfo : EIATTR_FRAME_SIZE
	.align		4
.L_75:
        /*0084*/ 	.byte	0x04, 0x11
        /*0086*/ 	.short	(.L_77 - .L_76)
	.align		4
.L_76:
        /*0088*/ 	.word	index@(_ZN3cub18CUB_300001_SM_10006detail9transform16transform_kernelINS2_10policy_hubILb1EN4cuda3std3__45tupleIJN6thrust24THRUST_300001_SM_1000_NS6detail15normal_iteratorINSA_7pointerINS8_IJ8aes_pairmEEENSA_8cuda_cub3tagENSA_11use_defaultESI_EEEEEEEE10policy1000EiNS7_10__identityENSA_12zip_iteratorINS8_IJNSA_10device_ptrISE_EENSQ_ImEEEEEEEJPSF_EEEvT0_iT1_T2_DpNS2_10kernel_argIT3_EE)
        /*008c*/ 	.word	0x00000000


	//----- nvinfo : EIATTR_REGCOUNT
	.align		4
.L_77:
        /*0090*/ 	.byte	0x04, 0x2f
        /*0092*/ 	.short	(.L_79 - .L_78)
	.align		4
.L_78:
        /*0094*/ 	.word	index@(_ZN3cub18CUB_300001_SM_10006detail9transform16transform_kernelINS2_10policy_hubILb1EN4cuda3std3__45tupleIJN6thrust24THRUST_300001_SM_1000_NS6detail15normal_iteratorINSA_7pointerINS8_IJ8aes_pairmEEENSA_8cuda_cub3tagENSA_11use_defaultESI_EEEEEEEE10policy1000ElNS7_10__identityENSA_12zip_iteratorINS8_IJNSA_10device_ptrISE_EENSQ_ImEEEEEEEJPSF_EEEvT0_iT1_T2_DpNS2_10kernel_argIT3_EE)
        /*0098*/ 	.word	0x00000020


	//----- nvinfo : EIATTR_FRAME_SIZE
	.align		4
.L_79:
        /*009c*/ 	.byte	0x04, 0x11
        /*009e*/ 	.short	(.L_81 - .L_80)
	.align		4
.L_80:
        /*00a0*/ 	.word	index@(_ZN3cub18CUB_300001_SM_10006detail9transform16transform_kernelINS2_10policy_hubILb1EN4cuda3std3__45tupleIJN6thrust24THRUST_300001_SM_1000_NS6detail15normal_iteratorINSA_7pointerINS8_IJ8aes_pairmEEENSA_8cuda_cub3tagENSA_11use_defaultESI_EEEEEEEE10policy1000ElNS7_10__identityENSA_12zip_iteratorINS8_IJNSA_10device_ptrISE_EENSQ_ImEEEEEEEJPSF_EEEvT0_iT1_T2_DpNS2_10kernel_argIT3_EE)
        /*00a4*/ 	.word	0x00000000


	//----- nvinfo : EIATTR_REGCOUNT
	.align		4
.L_81:
        /*00a8*/ 	.byte	0x04, 0x2f
        /*00aa*/ 	.short	(.L_83 - .L_82)
	.align		4
.L_82:
        /*00ac*/ 	.word	index@(_ZN3cub18CUB_300001_SM_10006detail10radix_sort31DeviceRadixSortSingleTileKernelINS1_5radix10policy_hubIjN4cuda3std3__45tupleIJ8aes_pairmEEEyE10Policy1000ELNS0_9SortOrderE0EjSB_yNS1_21identity_decomposer_tEEEvPKT1_PSG_PKT2_PSK_T3_iiT4_)
        /*00b0*/ 	.word	0x00000048


	//----- nvinfo : EIATTR_FRAME_SIZE
	.align		4
.L_83:
        /*00b4*/ 	.byte	0x04, 0x11
        /*00b6*/ 	.short	(.L_85 - .L_84)
	.align		4
.L_84:
        /*00b8*/ 	.word	index@(_ZN3cub18CUB_300001_SM_10006detail10radix_sort31DeviceRadixSortSingleTileKernelINS1_5radix10policy_hubIjN4cuda3std3__45tupleIJ8aes_pairmEEEyE10Policy1000ELNS0_9SortOrderE0EjSB_yNS1_21identity_decomposer_tEEEvPKT1_PSG_PKT2_PSK_T3_iiT4_)
        /*00bc*/ 	.word	0x00000000


	//----- nvinfo : EIATTR_REGCOUNT
	.align		4
.L_85:
        /*00c0*/ 	.byte	0x04, 0x2f
        /*00c2*/ 	.short	(.L_87 - .L_86)
	.align		4
.L_86:
        /*00c4*/ 	.word	index@(_ZN3cub18CUB_300001_SM_10006detail10radix_sort30DeviceRadixSortHistogramKernelINS1_5radix10policy_hubIjN4cuda3std3__45tupleIJ8aes_pairmEEEyE10Policy1000ELNS0_9SortOrderE0EjyNS1_21identity_decomposer_tEEEvPT2_PKT1_SG_iiT3_)
        /*00c8*/ 	.word	0x00000020


	//----- nvinfo : EIATTR_FRAME_SIZE
	.align		4
.L_87:
        /*00cc*/ 	.byte	0x04, 0x11
        /*00ce*/ 	.short	(.L_89 - .L_88)
	.align		4
.L_88:
        /*00d0*/ 	.word	index@(_ZN3cub18CUB_300001_SM_10006detail10radix_sort30DeviceRadixSortHistogramKernelINS1_5radix10policy_hubIjN4cuda3std3__45tupleIJ8aes_pairmEEEyE10Policy1000ELNS0_9SortOrderE0EjyNS1_21identity_decomposer_tEEEvPT2_PKT1_SG_iiT3_)
        /*00d4*/ 	.word	0x00000000


	//----- nvinfo : EIATTR_REGCOUNT
	.align		4
.L_89:
        /*00d8*/ 	.byte	0x04, 0x2f
        /*00da*/ 	.short	(.L_91 - .L_90)
	.align		4
.L_90:
        /*00dc*/ 	.word	index@(_ZN3cub18CUB_300001_SM_10006detail10radix_sort33DeviceRadixSortExclusiveSumKernelINS1_5radix10policy_hubIjN4cuda3std3__45tupleIJ8aes_pairmEEEyE10Policy1000EyEEvPT0_)
        /*00e0*/ 	.word	0x00000020


	//----- nvinfo : EIATTR_FRAME_SIZE
	.align		4
.L_91:
        /*00e4*/ 	.byte	0x04, 0x11
        /*00e6*/ 	.short	(.L_93 - .L_92)
	.align		4
.L_92:
        /*00e8*/ 	.word	index@(_ZN3cub18CUB_300001_SM_10006detail10radix_sort33DeviceRadixSortExclusiveSumKernelINS1_5radix10policy_hubIjN4cuda3std3__45tupleIJ8aes_pairmEEEyE10Policy1000EyEEvPT0_)
        /*00ec*/ 	.word	0x00000000


	//----- nvinfo : EIATTR_REGCOUNT
	.align		4
.L_93:
        /*00f0*/ 	.byte	0x04, 0x2f
        /*00f2*/ 	.short	(.L_95 - .L_94)
	.align		4
.L_94:
        /*00f4*/ 	.word	index@(_ZN3cub18CUB_300001_SM_10006detail10radix_sort29DeviceRadixSortOnesweepKernelINS1_5radix10policy_hubIjN4cuda3std3__45tupleIJ8aes_pairmEEEyE10Policy1000ELNS0_9SortOrderE0EjSB_yiiNS1_21identity_decomposer_tEEEvPT5_SH_PT3_PKSI_PT1_PKSM_PT2_PKSQ_T4_iiT6_)
        /*00f8*/ 	.word	0x00000028


	//----- nvinfo : EIATTR_FRAME_SIZE
	.align		4
.L_95:
        /*00fc*/ 	.byte	0x04, 0x11
        /*00fe*/ 	.short	(.L_97 - .L_96)
	.align		4
.L_96:
        /*0100*/ 	.word	index@(_ZN3cub18CUB_300001_SM_10006detail10radix_sort29DeviceRadixSortOnesweepKernelINS1_5radix10policy_hubIjN4cuda3std3__45tupleIJ8aes_pairmEEEyE10Policy1000ELNS0_9SortOrderE0EjSB_yiiNS1_21identity_decomposer_tEEEvPT5_SH_PT3_PKSI_PT1_PKSM_PT2_PKSQ_T4_iiT6_)
        /*0104*/ 	.word	0x00000000


	//----- nvinfo : EIATTR_REGCOUNT
	.align		4
.L_97:
        /*0108*/ 	.byte	0x04, 0x2f
        /*010a*/ 	.short	(.L_99 - .L_98)
	.align		4
.L_98:
        /*010c*/ 	.word	index@(_ZN3cub18CUB_300001_SM_10006detail10radix_sort31DeviceRadixSortSingleTileKernelINS1_5radix10policy_hubIjjyE10Policy1000ELNS0_9SortOrderE0EjjyNS1_21identity_decomposer_tEEEvPKT1_PSA_PKT2_PSE_T3_iiT4_)
        /*0110*/ 	.word	0x00000099


	//----- nvinfo : EIATTR_FRAME_SIZE
	.align		4
.L_99:
        /*0114*/ 	.byte	0x04, 0x11
        /*0116*/ 	.short	(.L_101 - .L_100)
	.align		4
.L_100:
        /*0118*/ 	.word	index@(_ZN3cub18CUB_300001_SM_10006detail10radix_sort31DeviceRadixSortSingleTileKernelINS1_5radix10policy_hubIjjyE10Policy1000ELNS0_9SortOrderE0EjjyNS1_21identity_decomposer_tEEEvPKT1_PSA_PKT2_PSE_T3_iiT4_)
        /*011c*/ 	.word	0x00000000


	//----- nvinfo : EIATTR_REGCOUNT
	.align		4
.L_101:
        /*0120*/ 	.byte	0x04, 0x2f
        /*0122*/ 	.short	(.L_103 - .L_102)
	.align		4
.L_102:
        /*0124*/ 	.word	index@(_ZN3cub18CUB_300001_SM_10006detail10radix_sort30DeviceRadixSortHistogramKernelINS1_5radix10policy_hubIjjyE10Policy1000ELNS0_9SortOrderE0EjyNS1_21identity_decomposer_tEEEvPT2_PKT1_SA_iiT3_)
        /*0128*/ 	.word	0x00000020


	//----- nvinfo : EIATTR_FRAME_SIZE
	.align		4
.L_103:
        /*012c*/ 	.byte	0x04, 0x11
        /*012e*/ 	.short	(.L_105 - .L_104)
	.align		4
.L_104:
        /*0130*/ 	.word	index@(_ZN3cub18CUB_300001_SM_10006detail10radix_sort30DeviceRadixSortHistogramKernelINS1_5radix10policy_hubIjjyE10Policy1000ELNS0_9SortOrderE0EjyNS1_21identity_decomposer_tEEEvPT2_PKT1_SA_iiT3_)
        /*0134*/ 	.word	0x00000000


	//----- nvinfo : EIATTR_REGCOUNT
	.align		4
.L_105:
        /*0138*/ 	.byte	0x04, 0x2f
        /*013a*/ 	.short	(.L_107 - .L_106)
	.align		4
.L_106:
        /*013c*/ 	.word	index@(_ZN3cub18CUB_300001_SM_10006detail10radix_sort33DeviceRadixSortExclusiveSumKernelINS1_5radix10policy_hubIjjyE10Policy1000EyEEvPT0_)
        /*0140*/ 	.word	0x00000020


	//----- nvinfo : EIATTR_FRAME_SIZE
	.align		4
.L_107:
        /*0144*/ 	.byte	0x04, 0x11
        /*0146*/ 	.short	(.L_109 - .L_108)
	.align		4
.L_108:
        /*0148*/ 	.word	index@(_ZN3cub18CUB_300001_SM_10006detail10radix_sort33DeviceRadixSortExclusiveSumKernelINS1_5radix10policy_hubIjjyE10Policy1000EyEEvPT0_)
        /*014c*/ 	.word	0x00000000


	//----- nvinfo : EIATTR_REGCOUNT
	.align		4
.L_109:
        /*0150*/ 	.byte	0x04, 0x2f
        /*0152*/ 	.short	(.L_111 - .L_110)
	.align		4
.L_110:
        /*0154*/ 	.word	index@(_ZN3cub18CUB_300001_SM_10006detail10radix_sort29DeviceRadixSortOnesweepKernelINS1_5radix10policy_hubIjjyE10Policy1000ELNS0_9SortOrderE0EjjyiiNS1_21identity_decomposer_tEEEvPT5_SB_PT3_PKSC_PT1_PKSG_PT2_PKSK_T4_iiT6_)
        /*0158*/ 	.word	0x00000050


	//----- nvinfo : EIATTR_FRAME_SIZE
	.align		4
.L_111:
        /*015c*/ 	.byte	0x04, 0x11
        /*015e*/ 	.short	(.L_113 - .L_112)
	.align		4
.L_112:
        /*0160*/ 	.word	index@(_ZN3cub18CUB_300001_SM_10006detail10radix_sort29DeviceRadixSortOnesweepKernelINS1_5radix10policy_hubIjjyE10Policy1000ELNS0_9SortOrderE0EjjyiiNS1_21identity_decomposer_tEEEvPT5_SB_PT3_PKSC_PT1_PKSG_PT2_PKSK_T4_iiT6_)
        /*0164*/ 	.word	0x00000008


	//----- nvinfo : EIATTR_MIN_STACK_SIZE
	.align		4
.L_113:
        /*0168*/ 	.byte	0x04, 0x12
        /*016a*/ 	.short	(.L_115 - .L_114)
	.align		4
.L_114:
        /*016c*/ 	.word	index@(_ZN3cub18CUB_300001_SM_10006detail10radix_sort29DeviceRadixSortOnesweepKernelINS1_5radix10policy_hubIjjyE10Policy1000ELNS0_9SortOrderE0EjjyiiNS1_21identity_decomposer_tEEEvPT5_SB_PT3_PKSC_PT1_PKSG_PT2_PKSK_T4_iiT6_)
        /*0170*/ 	.word	0x00000008


	//----- nvinfo : EIATTR_MIN_STACK_SIZE
	.align		4
.L_115:
        /*0174*/ 	.byte	0x04, 0x12
        /*0176*/ 	.short	(.L_117 - .L_116)
	.align		4
.L_116:
        /*0178*/ 	.word	index@(_ZN3cub18CUB_300001_SM_10006detail10radix_sort33DeviceRadixSortExclusiveSumKernelINS1_5radix10policy_hubIjjyE10Policy1000EyEEvPT0_)
        /*017c*/ 	.word	0x00000000


	//----- nvinfo : EIATTR_MIN_STACK_SIZE
	.align		4
.L_117:
        /*0180*/ 	.byte	0x04, 0x12
        /*0182*/ 	.short	(.L_119 - .L_118)
	.align		4
.L_118:
        /*0184*/ 	.word	index@(_ZN3cub18CUB_300001_SM_10006detail10radix_sort30DeviceRadixSortHistogramKernelINS1_5radix10policy_hubIjjyE10Policy1000ELNS0_9SortOrderE0EjyNS1_21identity_decomposer_tEEEvPT2_PKT1_SA_iiT3_)
        /*0188*/ 	.word	0x00000000


	//----- nvinfo : EIATTR_MIN_STACK_SIZE
	.align		4
.L_119:
        /*018c*/ 	.byte	0x04, 0x12
        /*018e*/ 	.short	(.L_121 - .L_120)
	.align		4
.L_120:
        /*0190*/ 	.word	index@(_ZN3cub18CUB_300001_SM_10006detail10radix_sort31DeviceRadixSortSingleTileKernelINS1_5radix10policy_hubIjjyE10Policy1000ELNS0_9SortOrderE0EjjyNS1_21identity_decomposer_tEEEvPKT1_PSA_PKT2_PSE_T3_iiT4_)
        /*0194*/ 	.word	0x00000000


	//----- nvinfo : EIATTR_MIN_STACK_SIZE
	.align		4
.L_121:
        /*0198*/ 	.byte	0x04, 0x12
        /*019a*/ 	.short	(.L_123 - .L_122)
	.align		4
.L_122:
        /*019c*/ 	.word	index@(_ZN3cub18CUB_300001_SM_10006detail10radix_sort29DeviceRadixSortOnesweepKernelINS1_5radix10policy_hubIjN4cuda3std3__45tupleIJ8aes_pairmEEEyE10Policy1000ELNS0_9SortOrderE0EjSB_yiiNS1_21identity_decomposer_tEEEvPT5_SH_PT3_PKSI_PT1_PKSM_PT2_PKSQ_T4_iiT6_)
        /*01a0*/ 	.word	0x00000000


	//----- nvinfo : EIATTR_MIN_STACK_SIZE
	.align		4
.L_123:
        /*01a4*/ 	.byte	0x04, 0x12
        /*01a6*/ 	.short	(.L_125 - .L_124)
	.align		4
.L_124:
        /*01a8*/ 	.word	index@(_ZN3cub18CUB_300001_SM_10006detail10radix_sort33DeviceRadixSortExclusiveSumKernelINS1_5radix10policy_hubIjN4cuda3std3__45tupleIJ8aes_pairmEEEyE10Policy1000EyEEvPT0_)
        /*01ac*/ 	.word	0x00000000


	//----- nvinfo : EIATTR_MIN_STACK_SIZE
	.align		4
.L_125:
        /*01b0*/ 	.byte	0x04, 0x12
        /*01b2*/ 	.short	(.L_127 - .L_126)
	.align		4
.L_126:
        /*01b4*/ 	.word	index@(_ZN3cub18CUB_300001_SM_10006detail10radix_sort30DeviceRadixSortHistogramKernelINS1_5radix10policy_hubIjN4cuda3std3__45tupleIJ8aes_pairmEEEyE10Policy1000ELNS0_9SortOrderE0EjyNS1_21identity_decomposer_tEEEvPT2_PKT1_SG_iiT3_)
        /*01b8*/ 	.word	0x00000000


	//----- nvinfo : EIATTR_MIN_STACK_SIZE
	.align		4
.L_127:
        /*01bc*/ 	.byte	0x04, 0x12
        /*01be*/ 	.short	(.L_129 - .L_128)
	.align		4
.L_128:
        /*01c0*/ 	.word	index@(_ZN3cub18CUB_300001_SM_10006detail10radix_sort31DeviceRadixSortSingleTileKernelINS1_5radix10policy_hubIjN4cuda3std3__45tupleIJ8aes_pairmEEEyE10Policy1000ELNS0_9SortOrderE0EjSB_yNS1_21identity_decomposer_tEEEvPKT1_PSG_PKT2_PSK_T3_iiT4_)
        /*01c4*/ 	.word	0x00000000


	//----- nvinfo : EIATTR_MIN_STACK_SIZE
	.align		4
.L_129:
        /*01c8*/ 	.byte	0x04, 0x12
        /*01ca*/ 	.short	(.L_131 - .L_130)
	.align		4
.L_130:
        /*01cc*/ 	.word	index@(_ZN3cub18CUB_300001_SM_10006detail9transform16transform_kernelINS2_10policy_hubILb1EN4cuda3std3__45tupleIJN6thrust24THRUST_300001_SM_1000_NS6detail15normal_iteratorINSA_7pointerINS8_IJ8aes_pairmEEENSA_8cuda_cub3tagENSA_11use_defaultESI_EEEEEEEE10policy1000ElNS7_10__identityENSA_12zip_iteratorINS8_IJNSA_10device_ptrISE_EENSQ_ImEEEEEEEJPSF_EEEvT0_iT1_T2_DpNS2_10kernel_argIT3_EE)
        /*01d0*/ 	.word	0x00000000


	//----- nvinfo : EIATTR_MIN_STACK_SIZE
	.align		4
.L_131:
        /*01d4*/ 	.byte	0x04, 0x12
        /*01d6*/ 	.short	(.L_133 - .L_132)
	.align		4
.L_132:
        /*01d8*/ 	.word	index@(_ZN3cub18CUB_300001_SM_10006detail9transform16transform_kernelINS2_10policy_hubILb1EN4cuda3std3__45tupleIJN6thrust24THRUST_300001_SM_1000_NS6detail15normal_iteratorINSA_7pointerINS8_IJ8aes_pairmEEENSA_8cuda_cub3tagENSA_11use_defaultESI_EEEEEEEE10policy1000EiNS7_10__identityENSA_12zip_iteratorINS8_IJNSA_10device_ptrISE_EENSQ_ImEEEEEEEJPSF_EEEvT0_iT1_T2_DpNS2_10kernel_argIT3_EE)
        /*01dc*/ 	.word	0x00000000


	//----- nvinfo : EIATTR_MIN_STACK_SIZE
	.align		4
.L_133:
        /*01e0*/ 	.byte	0x04, 0x12
        /*01e2*/ 	.short	(.L_135 - .L_134)
	.align		4
.L_134:
        /*01e4*/ 	.word	index@(_ZN3cub18CUB_300001_SM_10006detail9transform16transform_kernelINS2_10policy_hubILb1EN4cuda3std3__45tupleIJN6thrust24THRUST_300001_SM_1000_NS12zip_iteratorINS8_IJNSA_10device_ptrI8aes_pairEENSC_ImEEEEEEEEEEE10policy1000ElNS7_10__identityENSA_7pointerINS8_IJSD_mEEENSA_8cuda_cub3tagENSA_11use_defaultESQ_EEJSH_EEEvT0_iT1_T2_DpNS2_10kernel_argIT3_EE)
        /*01e8*/ 	.word	0x00000000


	//----- nvinfo : EIATTR_MIN_STACK_SIZE
	.align		4
.L_135:
        /*01ec*/ 	.byte	0x04, 0x12
        /*01ee*/ 	.short	(.L_137 - .L_136)
	.align		4
.L_136:
        /*01f0*/ 	.word	index@(_ZN3cub18CUB_300001_SM_10006detail9transform16transform_kernelINS2_10policy_hubILb1EN4cuda3std3__45tupleIJN6thrust24THRUST_300001_SM_1000_NS12zip_iteratorINS8_IJNSA_10device_ptrI8aes_pairEENSC_ImEEEEEEEEEEE10policy1000EiNS7_10__identityENSA_7pointerINS8_IJSD_mEEENSA_8cuda_cub3tagENSA_11use_defaultESQ_EEJSH_EEEvT0_iT1_T2_DpNS2_10kernel_argIT3_EE)
        /*01f4*/ 	.word	0x00000000


	//----- nvinfo : EIATTR_MIN_STACK_SIZE
	.align		4
.L_137:
        /*01f8*/ 	.byte	0x04, 0x12
        /*01fa*/ 	.short	(.L_139 - .L_138)
	.align		4
.L_138:
        /*01fc*/ 	.word	index@(_ZN3cub18CUB_300001_SM_10006detail11EmptyKernelIvEEvv)
        /*0200*/ 	.word	0x00000000


	//----- nvinfo : EIATTR_MIN_STACK_SIZE
	.align		4
.L_139:
        /*0204*/ 	.byte	0x04, 0x12
        /*0206*/ 	.short	(.L_141 - .L_140)
	.align		4
.L_140:
        /*0208*/ 	.word	index@(_Z18check_pairs_kernelv)
        /*020c*/ 	.word	0x00000000


	//----- nvinfo : EIATTR_MIN_STACK_SIZE
	.align		4
.L_141:
        /*0210*/ 	.byte	0x04, 0x12
        /*0212*/ 	.short	(.L_143 - .L_142)
	.align		4
.L_142:
        /*0214*/ 	.word	index@(_Z18compute_aes_kernelm)
        /*0218*/ 	.word	0x00000000
.L_143:


//--------------------- .nv.compat                --------------------------
	.section	.nv.compat,"",@"SHT_CUDA_COMPAT_INFO"
	.align	4
        /*0000*/ 	.byte	0x02, 0x09, 0x00, 0x00, 0x02, 0x02, 0x01, 0x00, 0x02, 0x05, 0x05, 0x00, 0x03, 0x07, 0x01, 0x01
        /*0010*/ 	.byte	0x02, 0x03, 0x00, 0x00, 0x02, 0x06, 0x01, 0x00, 0x04, 0x0b, 0x08, 0x00, 0x09, 0x00, 0x00, 0x00
        /*0020*/ 	.byte	0x00, 0x00, 0x00, 0x00


//--------------------- .nv.info._ZN3cub18CUB_300001_SM_10006detail10radix_sort29DeviceRadixSortOnesweepKernelINS1_5radix10policy_hubIjjyE10Policy1000ELNS0_9SortOrderE0EjjyiiNS1_21identity_decomposer_tEEEvPT5_SB_PT3_PKSC_PT1_PKSG_PT2_PKSK_T4_iiT6_ --------------------------
	.section	.nv.info._ZN3cub18CUB_300001_SM_10006detail10radix_sort29DeviceRadixSortOnesweepKernelINS1_5radix10policy_hubIjjyE10Policy1000ELNS0_9SortOrderE0EjjyiiNS1_21identity_decomposer_tEEEvPT5_SB_PT3_PKSC_PT1_PKSG_PT2_PKSK_T4_iiT6_,"",@"SHT_CUDA_INFO"
	.sectionflags	@""
	.align	4


	//----- nvinfo : EIATTR_CUDA_API_VERSION
	.align		4
        /*0000*/ 	.byte	0x04, 0x37
        /*0002*/ 	.short	(.L_145 - .L_144)
.L_144:
        /*0004*/ 	.word	0x00000082


	//----- nvinfo : EIATTR_KPARAM_INFO
	.align		4
.L_145:
        /*0008*/ 	.byte	0x04, 0x17
        /*000a*/ 	.short	(.L_147 - .L_146)
.L_146:
        /*000c*/ 	.word	0x00000000
        /*0010*/ 	.short	0x000b
        /*0012*/ 	.short	0x004c
        /*0014*/ 	.byte	0x00, 0xf0, 0x05, 0x00


	//----- nvinfo : EIATTR_KPARAM_INFO
	.align		4
.L_147:
        /*0018*/ 	.byte	0x04, 0x17
        /*001a*/ 	.short	(.L_149 - .L_148)
.L_148:
        /*001c*/ 	.word	0x00000000
        /*0020*/ 	.short	0x000a
        /*0022*/ 	.short	0x0048
        /*0024*/ 	.byte	0x00, 0xf0, 0x11, 0x00


	//----- nvinfo : EIATTR_KPARAM_INFO
	.align		4
.L_149:
        /*0028*/ 	.byte	0x04, 0x17
        /*002a*/ 	.short	(.L_151 - .L_150)
.L_150:
        /*002c*/ 	.word	0x00000000
        /*0030*/ 	.short	0x0009
        /*0032*/ 	.short	0x0044
        /*0034*/ 	.byte	0x00, 0xf0, 0x11, 0x00


	//----- nvinfo : EIATTR_KPARAM_INFO
	.align		4
.L_151:
        /*0038*/ 	.byte	0x04, 0x17
        /*003a*/ 	.short	(.L_153 - .L_152)
.L_152:
        /*003c*/ 	.word	0x00000000
        /*0040*/ 	.short	0x0008
        /*0042*/ 	.short	0x0040
        /*0044*/ 	.byte	0x00, 0xf0, 0x11, 0x00


	//----- nvinfo : EIATTR_KPARAM_INFO
	.align		4
.L_153:
        /*0048*/ 	.byte	0x04, 0x17
        /*004a*/ 	.short	(.L_155 - .L_154)
.L_154:
        /*004c*/ 	.word	0x00000000
        /*0050*/ 	.short	0x0007
        /*0052*/ 	.short	0x0038
        /*0054*/ 	.byte	0x00, 0xf5, 0x21, 0x00


	//----- nvinfo : EIATTR_KPARAM_INFO
	.align		4
.L_155:
        /*0058*/ 	.byte	0x04, 0x17
        /*005a*/ 	.short	(.L_157 - .L_156)
.L_156:
        /*005c*/ 	.word	0x00000000
        /*0060*/ 	.short	0x0006
        /*0062*/ 	.short	0x0030
        /*0064*/ 	.byte	0x00, 0xf5, 0x21, 0x00


	//----- nvinfo : EIATTR_KPARAM_INFO
	.align		4
.L_157:
        /*0068*/ 	.byte	0x04, 0x17
        /*006a*/ 	.short	(.L_159 - .L_158)
.L_158:
        /*006c*/ 	.word	0x00000000
        /*0070*/ 	.short	0x0005
        /*0072*/ 	.short	0x0028
        /*0074*/ 	.byte	0x00, 0xf5, 0x21, 0x00


	//----- nvinfo : EIATTR_KPARAM_INFO
	.align		4
.L_159:
        /*0078*/ 	.byte	0x04, 0x17
        /*007a*/ 	.short	(.L_161 - .L_160)
.L_160:
        /*007c*/ 	.word	0x00000000
        /*0080*/ 	.short	0x0004
        /*0082*/ 	.short	0x0020
        /*0084*/ 	.byte	0x00, 0xf5, 0x21, 0x00


	//----- nvinfo : EIATTR_KPARAM_INFO
	.align		4
.L_161:
        /*0088*/ 	.byte	0x04, 0x17
        /*008a*/ 	.short	(.L_163 - .L_162)
.L_162:
        /*008c*/ 	.word	0x00000000
        /*0090*/ 	.short	0x0003
        /*0092*/ 	.short	0x0018
        /*0094*/ 	.byte	0x00, 0xf5, 0x21, 0x00


	//----- nvinfo : EIATTR_KPARAM_INFO
	.align		4
.L_163:
        /*0098*/ 	.byte	0x04, 0x17
        /*009a*/ 	.short	(.L_165 - .L_164)
.L_164:
        /*009c*/ 	.word	0x00000000
        /*00a0*/ 	.short	0x0002
        /*00a2*/ 	.short	0x0010
        /*00a4*/ 	.byte	0x00, 0xf5, 0x21, 0x00


	//----- nvinfo : EIATTR_KPARAM_INFO
	.align		4
.L_165:
        /*00a8*/ 	.byte	0x04, 0x17
        /*00aa*/ 	.short	(.L_167 - .L_166)
.L_166:
        /*00ac*/ 	.word	0x00000000
        /*00b0*/ 	.short	0x0001
        /*00b2*/ 	.short	0x0008
        /*00b4*/ 	.byte	0x00, 0xf5, 0x21, 0x00


	//----- nvinfo : EIATTR_KPARAM_INFO
	.align		4
.L_167:
        /*00b8*/ 	.byte	0x04, 0x17
        /*00ba*/ 	.short	(.L_169 - .L_168)
.L_168:
        /*00bc*/ 	.word	0x00000000
        /*00c0*/ 	.short	0x0000
        /*00c2*/ 	.short	0x0000
        /*00c4*/ 	.byte	0x00, 0xf5, 0x21, 0x00


	//----- nvinfo : EIATTR_SPARSE_MMA_MASK
	.align		4
.L_169:
        /*00c8*/ 	.byte	0x03, 0x50
        /*00ca*/ 	.short	0x0000


	//----- nvinfo : EIATTR_MAXREG_COUNT
	.align		4
        /*00cc*/ 	.byte	0x03, 0x1b
        /*00ce*/ 	.short	0x00a8


	//----- nvinfo : EIATTR_NUM_BARRIERS
	.align		4
        /*00d0*/ 	.byte	0x02, 0x4c
        /*00d2*/ 	.byte	0x01
	.zero		1


	//----- nvinfo : EIATTR_ANNOTATIONS
	.align		4
        /*00d4*/ 	.byte	0x04, 0x55
        /*00d6*/ 	.short	(.L_171 - .L_170)


	//   ....[0]....
.L_170:
        /*00d8*/ 	.word	0x00000001
        /*00dc*/ 	.byte	0xa0, 0x0d, 0x00, 0x00, 0x01, 0x00, 0x00, 0x00, 0xe0, 0x2b, 0x00, 0x00


	//----- nvinfo : EIATTR_MERCURY_ISA_VERSION
	.align		4
.L_171:
        /*00e8*/ 	.byte	0x03, 0x5f
        /*00ea*/ 	.short	0x0101


	//----- nvinfo : EIATTR_COOP_GROUP_MASK_REGIDS
	.align		4
        /*00ec*/ 	.byte	0x04, 0x29
        /*00ee*/ 	.short	(.L_173 - .L_172)


	//   ....[0]....
.L_172:
        /*00f0*/ 	.word	0xffffffff


	//   ....[1]....
        /*00f4*/ 	.word	0x05000000


	//   ....[2]....
        /*00f8*/ 	.word	0xffffffff


	//   ....[3]....
        /*00fc*/ 	.word	0xffffffff


	//   ....[4]....
        /*0100*/ 	.word	0xffffffff


	//   ....[5]....
        /*0104*/ 	.word	0xffffffff


	//   ....[6]....
        /*0108*/ 	.word	0xffffffff


	//   ....[7]....
        /*010c*/ 	.word	0xffffffff


	//   ....[8]....
        /*0110*/ 	.word	0xffffffff


	//   ....[9]....
        /*0114*/ 	.word	0xffffffff


	//   ....[10]....
        /*0118*/ 	.word	0xffffffff


	//   ....[11]....
        /*011c*/ 	.word	0xffffffff


	//   ....[12]....
        /*0120*/ 	.word	0xffffffff


	//   ....[13]....
        /*0124*/ 	.word	0xffffffff


	//   ....[14]....
        /*0128*/ 	.word	0xffffffff


	//   ....[15]....
        /*012c*/ 	.word	0xffffffff


	//   ....[16]....
        /*0130*/ 	.word	0xffffffff


	//   ....[17]....
        /*0134*/ 	.word	0xffffffff


	//   ....[18]....
        /*0138*/ 	.word	0xffffffff


	//   ....[19]....
        /*013c*/ 	.word	0xffffffff


	//   ....[20]....
        /*0140*/ 	.word	0xffffffff


	//   ....[21]....
        /*0144*/ 	.word	0xffffffff


	//   ....[22]....
        /*0148*/ 	.word	0xffffffff


	//   ....[23]....
        /*014c*/ 	.word	0xffffffff


	//   ....[24]....
        /*0150*/ 	.word	0xffffffff


	//   ....[25]....
        /*0154*/ 	.word	0xffffffff


	//   ....[26]....
        /*0158*/ 	.word	0xffffffff


	//   ....[27]....
        /*015c*/ 	.word	0xffffffff


	//   ....[28]....
        /*0160*/ 	.word	0xffffffff


	//   ....[29]....
        /*0164*/ 	.word	0xffffffff


	//   ....[30]....
        /*0168*/ 	.word	0xffffffff


	//   ....[31]....
        /*016c*/ 	.word	0xffffffff


	//   ....[32]....
        /*0170*/ 	.word	0xffffffff


	//   ....[33]....
        /*0174*/ 	.word	0xffffffff


	//   ....[34]....
        /*0178*/ 	.word	0xffffffff


	//   ....[35]....
        /*017c*/ 	.word	0xffffffff


	//   ....[36]....
        /*0180*/ 	.word	0xffffffff


	//   ....[37]....
        /*0184*/ 	.word	0xffffffff


	//   ....[38]....
        /*0188*/ 	.word	0xffffffff


	//   ....[39]....
        /*018c*/ 	.word	0xffffffff


	//   ....[40]....
        /*0190*/ 	.word	0xffffffff


	//   ....[41]....
        /*0194*/ 	.word	0xffffffff


	//   ....[42]....
        /*0198*/ 	.word	0xffffffff


	//   ....[43]....
        /*019c*/ 	.word	0xffffffff


	//   ....[44]....
        /*01a0*/ 	.word	0xffffffff


	//   ....[45]....
        /*01a4*/ 	.word	0xffffffff


	//   ....[46]....
        /*01a8*/ 	.word	0xffffffff


	//   ....[47]....
        /*01ac*/ 	.word	0xffffffff


	//   ....[48]....
        /*01b0*/ 	.word	0xffffffff


	//   ....[49]....
        /*01b4*/ 	.word	0xffffffff


	//   ....[50]....
        /*01b8*/ 	.word	0xffffffff


	//   ....[51]....
        /*01bc*/ 	.word	0xffffffff


	//   ....[52]....
        /*01c0*/ 	.word	0xffffffff


	//   ....[53]....
        /*01c4*/ 	.word	0xffffffff


	//   ....[54]....
        /*01c8*/ 	.word	0xffffffff


	//   ....[55]....
        /*01cc*/ 	.word	0xffffffff


	//   ....[56]....
        /*01d0*/ 	.word	0xffffffff


	//   ....[57]....
        /*01d4*/ 	.word	0xffffffff


	//   ....[58]....
        /*01d8*/ 	.word	0xffffffff


	//   ....[59]....
        /*01dc*/ 	.word	0xffffffff


	//   ....[60]....
        /*01e0*/ 	.word	0xffffffff


	//   ....[61]....
        /*01e4*/ 	.word	0xffffffff


	//   ....[62]....
        /*01e8*/ 	.word	0xffffffff


	//   ....[63]....
        /*01ec*/ 	.word	0xffffffff


	//   ....[64]....
        /*01f0*/ 	.word	0xffffffff


	//   ....[65]....
        /*01f4*/ 	.word	0xffffffff


	//   ....[66]....
        /*01f8*/ 	.word	0xffffffff


	//   ....[67]....
        /*01fc*/ 	.word	0xffffffff


	//   ....[68]....
        /*0200*/ 	.word	0xffffffff


	//   ....[69]....
        /*0204*/ 	.word	0xffffffff


	//   ....[70]....
        /*0208*/ 	.word	0xffffffff


	//   ....[71]....
        /*020c*/ 	.word	0xffffffff


	//   ....[72]....
        /*0210*/ 	.word	0xffffffff


	//   ....[73]....
        /*0214*/ 	.word	0xffffffff


	//   ....[74]....
        /*0218*/ 	.word	0xffffffff


	//   ....[75]....
        /*021c*/ 	.word	0xffffffff


	//   ....[76]....
        /*0220*/ 	.word	0xffffffff


	//   ....[77]....
        /*0224*/ 	.word	0xffffffff


	//   ....[78]....
        /*0228*/ 	.word	0xffffffff


	//   ....[79]....
        /*022c*/ 	.word	0xffffffff


	//   ....[80]....
        /*0230*/ 	.word	0xffffffff


	//   ....[81]....
        /*0234*/ 	.word	0xffffffff


	//   ....[82]....
        /*0238*/ 	.word	0xffffffff


	//   ....[83]....
        /*023c*/ 	.word	0xffffffff


	//   ....[84]....
        /*0240*/ 	.word	0xffffffff


	//   ....[85]....
        /*0244*/ 	.word	0xffffffff


	//   ....[86]....
        /*0248*/ 	.word	0xffffffff


	//   ....[87]....
        /*024c*/ 	.word	0xffffffff


	//   ....[88]....
        /*0250*/ 	.word	0xffffffff


	//   ....[89]....
        /*0254*/ 	.word	0xffffffff


	//   ....[90]....
        /*0258*/ 	.word	0xffffffff


	//   ....[91]....
        /*025c*/ 	.word	0xffffffff


	//   ....[92]....
        /*0260*/ 	.word	0xffffffff


	//   ....[93]....
        /*0264*/ 	.word	0xffffffff


	//   ....[94]....
        /*0268*/ 	.word	0xffffffff


	//   ....[95]....
        /*026c*/ 	.word	0xffffffff


	//   ....[96]....
        /*0270*/ 	.word	0xffffffff


	//   ....[97]....
        /*0274*/ 	.word	0xffffffff


	//   ....[98]....
        /*0278*/ 	.word	0xffffffff


	//   ....[99]....
        /*027c*/ 	.word	0xffffffff


	//   ....[100]....
        /*0280*/ 	.word	0xffffffff


	//   ....[101]....
        /*0284*/ 	.word	0xffffffff


	//   ....[102]....
        /*0288*/ 	.word	0xffffffff


	//   ....[103]....
        /*028c*/ 	.word	0xffffffff


	//   ....[104]....
        /*0290*/ 	.word	0xffffffff


	//   ....[105]....
        /*0294*/ 	.word	0xffffffff


	//   ....[106]....
        /*0298*/ 	.word	0xffffffff


	//   ....[107]....
        /*029c*/ 	.word	0xffffffff


	//   ....[108]....
        /*02a0*/ 	.word	0xffffffff


	//   ....[109]....
        /*02a4*/ 	.word	0xffffffff


	//   ....[110]....
        /*02a8*/ 	.word	0xffffffff


	//   ....[111]....
        /*02ac*/ 	.word	0xffffffff


	//   ....[112]....
        /*02b0*/ 	.word	0xffffffff


	//   ....[113]....
        /*02b4*/ 	.word	0xffffffff


	//   ....[114]....
        /*02b8*/ 	.word	0xffffffff


	//   ....[115]....
        /*02bc*/ 	.word	0xffffffff


	//   ....[116]....
        /*02c0*/ 	.word	0xffffffff


	//   ....[117]....
        /*02c4*/ 	.word	0xffffffff


	//   ....[118]....
        /*02c8*/ 	.word	0xffffffff


	//   ....[119]....
        /*02cc*/ 	.word	0xffffffff


	//   ....[120]....
        /*02d0*/ 	.word	0xffffffff


	//   ....[121]....
        /*02d4*/ 	.word	0xffffffff


	//   ....[122]....
        /*02d8*/ 	.word	0xffffffff


	//   ....[123]....
        /*02dc*/ 	.word	0xffffffff


	//   ....[124]....
        /*02e0*/ 	.word	0xffffffff


	//   ....[125]....
        /*02e4*/ 	.word	0xffffffff


	//   ....[126]....
        /*02e8*/ 	.word	0xffffffff


	//   ....[127]....
        /*02ec*/ 	.word	0xffffffff


	//   ....[128]....
        /*02f0*/ 	.word	0xffffffff


	//   ....[129]....
        /*02f4*/ 	.word	0xffffffff


	//   ....[130]....
        /*02f8*/ 	.word	0xffffffff


	//   ....[131]....
        /*02fc*/ 	.word	0xffffffff


	//   ....[132]....
        /*0300*/ 	.word	0xffffffff


	//   ....[133]....
        /*0304*/ 	.word	0xffffffff


	//   ....[134]....
        /*0308*/ 	.word	0xffffffff


	//   ....[135]....
        /*030c*/ 	.word	0xffffffff


	//   ....[136]....
        /*0310*/ 	.word	0xffffffff


	//   ....[137]....
        /*0314*/ 	.word	0xffffffff


	//   ....[138]....
        /*0318*/ 	.word	0xffffffff


	//   ....[139]....
        /*031c*/ 	.word	0xffffffff


	//   ....[140]....
        /*0320*/ 	.word	0xffffffff


	//   ....[141]....
        /*0324*/ 	.word	0xffffffff


	//   ....[142]....
        /*0328*/ 	.word	0xffffffff


	//   ....[143]....
        /*032c*/ 	.word	0xffffffff


	//   ....[144]....
        /*0330*/ 	.word	0xffffffff


	//   ....[145]....
        /*0334*/ 	.word	0xffffffff


	//   ....[146]....
        /*0338*/ 	.word	0xffffffff


	//   ....[147]....
        /*033c*/ 	.word	0xffffffff


	//   ....[148]....
        /*0340*/ 	.word	0xffffffff


	//   ....[149]....
        /*0344*/ 	.word	0xffffffff


	//   ....[150]....
        /*0348*/ 	.word	0xffffffff


	//   ....[151]....
        /*034c*/ 	.word	0xffffffff


	//   ....[152]....
        /*0350*/ 	.word	0xffffffff


	//   ....[153]....
        /*0354*/ 	.word	0xffffffff


	//   ....[154]....
        /*0358*/ 	.word	0xffffffff


	//   ....[155]....
        /*035c*/ 	.word	0xffffffff


	//   ....[156]....
        /*0360*/ 	.word	0xffffffff


	//   ....[157]....
        /*0364*/ 	.word	0xffffffff


	//   ....[158]....
        /*0368*/ 	.word	0xffffffff


	//   ....[159]....
        /*036c*/ 	.word	0xffffffff


	//   ....[160]....
        /*0370*/ 	.word	0x0500000c


	//   ....[161]....
        /*0374*/ 	.word	0xffffffff


	//   ....[162]....
        /*0378*/ 	.word	0xffffffff


	//   ....[163]....
        /*037c*/ 	.word	0xffffffff


	//   ....[164]....
        /*0380*/ 	.word	0xffffffff


	//   ....[165]....
        /*0384*/ 	.word	0xffffffff


	//   ....[166]....
        /*0388*/ 	.word	0xffffffff


	//   ....[167]....
        /*038c*/ 	.word	0xffffffff


	//   ....[168]....
        /*0390*/ 	.word	0xffffffff


	//   ....[169]....
        /*0394*/ 	.word	0xffffffff


	//   ....[170]....
        /*0398*/ 	.word	0xffffffff


	//   ....[171]....
        /*039c*/ 	.word	0xffffffff


	//   ....[172]....
        /*03a0*/ 	.word	0xffffffff


	//   ....[173]....
        /*03a4*/ 	.word	0xffffffff


	//   ....[174]....
        /*03a8*/ 	.word	0xffffffff


	//   ....[175]....
        /*03ac*/ 	.word	0xffffffff


	//   ....[176]....
        /*03b0*/ 	.word	0xffffffff


	//   ....[177]....
        /*03b4*/ 	.word	0xffffffff


	//   ....[178]....
        /*03b8*/ 	.word	0xffffffff


	//   ....[179]....
        /*03bc*/ 	.word	0xffffffff


	//   ....[180]....
        /*03c0*/ 	.word	0xffffffff


	//   ....[181]....
        /*03c4*/ 	.word	0xffffffff


	//   ....[182]....
        /*03c8*/ 	.word	0xffffffff


	//   ....[183]....
        /*03cc*/ 	.word	0xffffffff


	//   ....[184]....
        /*03d0*/ 	.word	0xffffffff


	//   ....[185]....
        /*03d4*/ 	.word	0xffffffff


	//   ....[186]....
        /*03d8*/ 	.word	0xffffffff


	//   ....[187]....
        /*03dc*/ 	.word	0xffffffff


	//   ....[188]....
        /*03e0*/ 	.word	0xffffffff


	//   ....[189]....
        /*03e4*/ 	.word	0xffffffff


	//   ....[190]....
        /*03e8*/ 	.word	0xffffffff


	//   ....[191]....
        /*03ec*/ 	.word	0xffffffff


	//   ....[192]....
        /*03f0*/ 	.word	0xffffffff


	//   ....[193]....
        /*03f4*/ 	.word	0xffffffff


	//   ....[194]....
        /*03f8*/ 	.word	0xffffffff


	//   ....[195]....
        /*03fc*/ 	.word	0xffffffff


	//   ....[196]....
        /*0400*/ 	.word	0xffffffff


	//   ....[197]....
        /*0404*/ 	.word	0xffffffff


	//   ....[198]....
        /*0408*/ 	.word	0xffffffff


	//   ....[199]....
        /*040c*/ 	.word	0xffffffff


	//   ....[200]....
        /*0410*/ 	.word	0xffffffff


	//   ....[201]....
        /*0414*/ 	.word	0xffffffff


	//   ....[202]....
        /*0418*/ 	.word	0xffffffff


	//   ....[203]....
        /*041c*/ 	.word	0xffffffff


	//   ....[204]....
        /*0420*/ 	.word	0xffffffff


	//   ....[205]....
        /*0424*/ 	.word	0xffffffff


	//   ....[206]....
        /*0428*/ 	.word	0xffffffff


	//   ....[207]....
        /*042c*/ 	.word	0xffffffff


	//   ....[208]....
        /*0430*/ 	.word	0xffffffff


	//   ....[209]....
        /*0434*/ 	.word	0xffffffff


	//   ....[210]....
        /*0438*/ 	.word	0xffffffff


	//   ....[211]....
        /*043c*/ 	.word	0xffffffff


	//   ....[212]....
        /*0440*/ 	.word	0xffffffff


	//   ....[213]....
        /*0444*/ 	.word	0xffffffff


	//   ....[214]....
        /*0448*/ 	.word	0xffffffff


	//   ....[215]....
        /*044c*/ 	.word	0xffffffff


	//   ....[216]....
        /*0450*/ 	.word	0xffffffff


	//   ....[217]....
        /*0454*/ 	.word	0xffffffff


	//   ....[218]....
        /*0458*/ 	.word	0xffffffff


	//   ....[219]....
        /*045c*/ 	.word	0xffffffff


	//   ....[220]....
        /*0460*/ 	.word	0xffffffff


	//   ....[221]....
        /*0464*/ 	.word	0xffffffff


	//   ....[222]....
        /*0468*/ 	.word	0xffffffff


	//   ....[223]....
        /*046c*/ 	.word	0xffffffff


	//   ....[224]....
        /*0470*/ 	.word	0xffffffff


	//   ....[225]....
        /*0474*/ 	.word	0xffffffff


	//   ....[226]....
        /*0478*/ 	.word	0xffffffff


	//   ....[227]....
        /*047c*/ 	.word	0xffffffff


	//   ....[228]....
        /*0480*/ 	.word	0xffffffff


	//   ....[229]....
        /*0484*/ 	.word	0x0500004c


	//   ....[230]....
        /*0488*/ 	.word	0x0500004c


	//   ....[231]....
        /*048c*/ 	.word	0x0500004c


	//   ....[232]....
        /*0490*/ 	.word	0x0500004c


	//   ....[233]....
        /*0494*/ 	.word	0x0500004c


	//----- nvinfo : EIATTR_COOP_GROUP_INSTR_OFFSETS
	.align		4
.L_173:
        /*0498*/ 	.byte	0x04, 0x28
        /*049a*/ 	.short	(.L_175 - .L_174)


	//   ....[0]....
.L_174:
        /*049c*/ 	.word	0x00000e60


	//   ....[1]....
        /*04a0*/ 	.word	0x00001770


	//   ....[2]....
        /*04a4*/ 	.word	0x000029b0


	//   ....[3]....
        /*04a8*/ 	.word	0x000029d0


	//   ....[4]....
        /*04ac*/ 	.word	0x000029f0


	//   ....[5]....
        /*04b0*/ 	.word	0x00002a10


	//   ....[6]....
        /*04b4*/ 	.word	0x00002a30


	//   ....[7]....
        /*04b8*/ 	.word	0x00002f20


	//   ....[8]....
        /*04bc*/ 	.word	0x00002f30


	//   ....[9]....
        /*04c0*/ 	.word	0x00002f50


	//   ....[10]....
        /*04c4*/ 	.word	0x00002f70


	//   ....[11]....
        /*04c8*/ 	.word	0x00002fc0


	//   ....[12]....
        /*04cc*/ 	.word	0x00003000


	//   ....[13]....
        /*04d0*/ 	.word	0x00003030


	//   ....[14]....
        /*04d4*/ 	.word	0x00003060


	//   ....[15]....
        /*04d8*/ 	.word	0x00003160


	//   ....[16]....
        /*04dc*/ 	.word	0x00003170


	//   ....[17]....
        /*04e0*/ 	.word	0x00003190


	//   ....[18]....
        /*04e4*/ 	.word	0x000031d0


	//   ....[19]....
        /*04e8*/ 	.word	0x00003200


	//   ....[20]....
        /*04ec*/ 	.word	0x00003240


	//   ....[21]....
        /*04f0*/ 	.word	0x00003260


	//   ....[22]....
        /*04f4*/ 	.word	0x00003280


	//   ....[23]....
        /*04f8*/ 	.word	0x000032e0


	//   ....[24]....
        /*04fc*/ 	.word	0x00003380


	//   ....[25]....
        /*0500*/ 	.word	0x00003390


	//   ....[26]....
        /*0504*/ 	.word	0x000033b0


	//   ....[27]....
        /*0508*/ 	.word	0x000033f0


	//   ....[28]....
        /*050c*/ 	.word	0x00003420


	//   ....[29]....
        /*0510*/ 	.word	0x00003460


	//   ....[30]....
        /*0514*/ 	.word	0x00003480


	//   ....[31]....
        /*0518*/ 	.word	0x000034a0


	//   ....[32]....
        /*051c*/ 	.word	0x00003510


	//   ....[33]....
        /*0520*/ 	.word	0x000035c0


	//   ....[34]....
        /*0524*/ 	.word	0x000035d0


	//   ....[35]....
        /*0528*/ 	.word	0x000035f0


	//   ....[36]....
        /*052c*/ 	.word	0x00003630


	//   ....[37]....
        /*0530*/ 	.word	0x00003660


	//   ....[38]....
        /*0534*/ 	.word	0x000036a0


	//   ....[39]....
        /*0538*/ 	.word	0x000036c0


	//   ....[40]....
        /*053c*/ 	.word	0x000036e0


	//   ....[41]....
        /*0540*/ 	.word	0x00003740


	//   ....[42]....
        /*0544*/ 	.word	0x000037e0


	//   ....[43]....
        /*0548*/ 	.word	0x000037f0


	//   ....[44]....
        /*054c*/ 	.word	0x00003810


	//   ....[45]....
        /*0550*/ 	.word	0x00003850


	//   ....[46]....
        /*0554*/ 	.word	0x00003880


	//   ....[47]....
        /*0558*/ 	.word	0x000038c0


	//   ....[48]....
        /*055c*/ 	.word	0x000038e0


	//   ....[49]....
        /*0560*/ 	.word	0x00003900


	//   ....[50]....
        /*0564*/ 	.word	0x00003970


	//   ....[51]....
        /*0568*/ 	.word	0x00003a20


	//   ....[52]....
        /*056c*/ 	.word	0x00003a30


	//   ....[53]....
        /*0570*/ 	.word	0x00003a50


	//   ....[54]....
        /*0574*/ 	.word	0x00003a90


	//   ....[55]....
        /*0578*/ 	.word	0x00003ac0


	//   ....[56]....
        /*057c*/ 	.word	0x00003b00


	//   ....[57]....
        /*0580*/ 	.word	0x00003b20


	//   ....[58]....
        /*0584*/ 	.word	0x00003b40


	//   ....[59]....
        /*0588*/ 	.word	0x00003ba0


	//   ....[60]....
        /*058c*/ 	.word	0x00003c40


	//   ....[61]....
        /*0590*/ 	.word	0x00003c50


	//   ....[62]....
        /*0594*/ 	.word	0x00003c70


	//   ....[63]....
        /*0598*/ 	.word	0x00003cb0


	//   ....[64]....
        /*059c*/ 	.word	0x00003ce0


	//   ....[65]....
        /*05a0*/ 	.word	0x00003cf0


	//   ....[66]....
        /*05a4*/ 	.word	0x00003d30


	//   ....[67]....
        /*05a8*/ 	.word	0x00003d50


	//   ....[68]....
        /*05ac*/ 	.word	0x00003d70


	//   ....[69]....
        /*05b0*/ 	.word	0x00003e80


	//   ....[70]....
        /*05b4*/ 	.word	0x00003e90


	//   ....[71]....
        /*05b8*/ 	.word	0x00003eb0


	//   ....[72]....
        /*05bc*/ 	.word	0x00003ef0


	//   ....[73]....
        /*05c0*/ 	.word	0x00003f20


	//   ....[74]....
        /*05c4*/ 	.word	0x00003f60


	//   ....[75]....
        /*05c8*/ 	.word	0x00003f80


	//   ....[76]....
        /*05cc*/ 	.word	0x00003fa0


	//   ....[77]....
        /*05d0*/ 	.word	0x00004000


	//   ....[78]....
        /*05d4*/ 	.word	0x000040a0


	//   ....[79]....
        /*05d8*/ 	.word	0x000040b0


	//   ....[80]....
        /*05dc*/ 	.word	0x000040d0


	//   ....[81]....
        /*05e0*/ 	.word	0x00004110


	//   ....[82]....
        /*05e4*/ 	.word	0x00004140


	//   ....[83]....
        /*05e8*/ 	.word	0x00004180


	//   ....[84]....
        /*05ec*/ 	.word	0x000041a0


	//   ....[85]....
        /*05f0*/ 	.word	0x000041c0


	//   ....[86]....
        /*05f4*/ 	.word	0x00004230


	//   ....[87]....
        /*05f8*/ 	.word	0x000042e0


	//   ....[88]....
        /*05fc*/ 	.word	0x000042f0


	//   ....[89]....
        /*0600*/ 	.word	0x00004310


	//   ....[90]....
        /*0604*/ 	.word	0x00004350


	//   ....[91]....
        /*0608*/ 	.word	0x00004380


	//   ....[92]....
        /*060c*/ 	.word	0x000043c0


	//   ....[93]....
        /*0610*/ 	.word	0x000043e0


	//   ....[94]....
        /*0614*/ 	.word	0x00004400


	//   ....[95]....
        /*0618*/ 	.word	0x00004460


	//   ....[96]....
        /*061c*/ 	.word	0x00004500


	//   ....[97]....
        /*0620*/ 	.word	0x00004510


	//   ....[98]....
        /*0624*/ 	.word	0x00004530


	//   ....[99]....
        /*0628*/ 	.word	0x00004570


	//   ....[100]....
        /*062c*/ 	.word	0x000045a0


	//   ....[101]....
        /*0630*/ 	.word	0x000045e0


	//   ....[102]....
        /*0634*/ 	.word	0x00004600


	//   ....[103]....
        /*0638*/ 	.word	0x00004620


	//   ....[104]....
        /*063c*/ 	.word	0x00004690


	//   ....[105]....
        /*0640*/ 	.word	0x00004740


	//   ....[106]....
        /*0644*/ 	.word	0x00004750


	//   ....[107]....
        /*0648*/ 	.word	0x00004770


	//   ....[108]....
        /*064c*/ 	.word	0x000047b0


	//   ....[109]....
        /*0650*/ 	.word	0x000047e0


	//   ....[110]....
        /*0654*/ 	.word	0x00004820


	//   ....[111]....
        /*0658*/ 	.word	0x00004840


	//   ....[112]....
        /*065c*/ 	.word	0x00004860


	//   ....[113]....
        /*0660*/ 	.word	0x000048c0


	//   ....[114]....
        /*0664*/ 	.word	0x00004960


	//   ....[115]....
        /*0668*/ 	.word	0x00004970


	//   ....[116]....
        /*066c*/ 	.word	0x00004990


	//   ....[117]....
        /*0670*/ 	.word	0x000049d0


	//   ....[118]....
        /*0674*/ 	.word	0x00004a00


	//   ....[119]....
        /*0678*/ 	.word	0x00004a40


	//   ....[120]....
        /*067c*/ 	.word	0x00004a60


	//   ....[121]....
        /*0680*/ 	.word	0x00004a80


	//   ....[122]....
        /*0684*/ 	.word	0x00004af0


	//   ....[123]....
        /*0688*/ 	.word	0x00004b80


	//   ....[124]....
        /*068c*/ 	.word	0x00004ba0


	//   ....[125]....
        /*0690*/ 	.word	0x00004bb0


	//   ....[126]....
        /*0694*/ 	.word	0x00004bd0


	//   ....[127]....
        /*0698*/ 	.word	0x00004c10


	//   ....[128]....
        /*069c*/ 	.word	0x00004c40


	//   ....[129]....
        /*06a0*/ 	.word	0x00004c80


	//   ....[130]....
        /*06a4*/ 	.word	0x00004ca0


	//   ....[131]....
        /*06a8*/ 	.word	0x00004cc0


	//   ....[132]....
        /*06ac*/ 	.word	0x00004db0


	//   ....[133]....
        /*06b0*/ 	.word	0x00004dd0


	//   ....[134]....
        /*06b4*/ 	.word	0x00004de0


	//   ....[135]....
        /*06b8*/ 	.word	0x00004e00


	//   ....[136]....
        /*06bc*/ 	.word	0x00004e40


	//   ....[137]....
        /*06c0*/ 	.word	0x00004e70


	//   ....[138]....
        /*06c4*/ 	.word	0x00004eb0


	//   ....[139]....
        /*06c8*/ 	.word	0x00004ed0


	//   ....[140]....
        /*06cc*/ 	.word	0x00004ef0


	//   ....[141]....
        /*06d0*/ 	.word	0x00004fe0


	//   ....[142]....
        /*06d4*/ 	.word	0x00005000


	//   ....[143]....
        /*06d8*/ 	.word	0x00005010


	//   ....[144]....
        /*06dc*/ 	.word	0x00005030


	//   ....[145]....
        /*06e0*/ 	.word	0x00005070


	//   ....[146]....
        /*06e4*/ 	.word	0x000050a0


	//   ....[147]....
        /*06e8*/ 	.word	0x000050e0


	//   ....[148]....
        /*06ec*/ 	.word	0x00005100


	//   ....[149]....
        /*06f0*/ 	.word	0x00005120


	//   ....[150]....
        /*06f4*/ 	.word	0x00005210


	//   ....[151]....
        /*06f8*/ 	.word	0x00005230


	//   ....[152]....
        /*06fc*/ 	.word	0x00005240


	//   ....[153]....
        /*0700*/ 	.word	0x00005260


	//   ....[154]....
        /*0704*/ 	.word	0x000052a0


	//   ....[155]....
        /*0708*/ 	.word	0x000052d0


	//   ....[156]....
        /*070c*/ 	.word	0x00005310


	//   ....[157]....
        /*0710*/ 	.word	0x00005330


	//   ....[158]....
        /*0714*/ 	.word	0x00005350


	//   ....[159]....
        /*0718*/ 	.word	0x000054a0


	//   ....[160]....
        /*071c*/ 	.word	0x000059b0


	//   ....[161]....
        /*0720*/ 	.word	0x00005cd0


	//   ....[162]....
        /*0724*/ 	.word	0x00005d80


	//   ....[163]....
        /*0728*/ 	.word	0x00005e30


	//   ....[164]....
        /*072c*/ 	.word	0x00005ee0


	//   ....[165]....
        /*0730*/ 	.word	0x00005f90


	//   ....[166]....
        /*0734*/ 	.word	0x00006040


	//   ....[167]....
        /*0738*/ 	.word	0x000060f0


	//   ....[168]....
        /*073c*/ 	.word	0x000061a0


	//   ....[169]....
        /*0740*/ 	.word	0x00006250


	//   ....[170]....
        /*0744*/ 	.word	0x00006300


	//   ....[171]....
        /*0748*/ 	.word	0x000063b0


	//   ....[172]....
        /*074c*/ 	.word	0x00006460


	//   ....[173]....
        /*0750*/ 	.word	0x00006510


	//   ....[174]....
        /*0754*/ 	.word	0x000065c0


	//   ....[175]....
        /*0758*/ 	.word	0x00006670


	//   ....[176]....
        /*075c*/ 	.word	0x00006720


	//   ....[177]....
        /*0760*/ 	.word	0x000067d0


	//   ....[178]....
        /*0764*/ 	.word	0x000069b0


	//   ....[179]....
        /*0768*/ 	.word	0x00006ad0


	//   ....[180]....
        /*076c*/ 	.word	0x00006bf0


	//   ....[181]....
        /*0770*/ 	.word	0x00006d10


	//   ....[182]....
        /*0774*/ 	.word	0x00006e30


	//   ....[183]....
        /*0778*/ 	.word	0x00006f50


	//   ....[184]....
        /*077c*/ 	.word	0x00007070


	//   ....[185]....
        /*0780*/ 	.word	0x00007190


	//   ....[186]....
        /*0784*/ 	.word	0x000072b0


	//   ....[187]....
        /*0788*/ 	.word	0x000073d0


	//   ....[188]....
        /*078c*/ 	.word	0x000074f0


	//   ....[189]....
        /*0790*/ 	.word	0x00007600


	//   ....[190]....
        /*0794*/ 	.word	0x00007700


	//   ....[191]....
        /*0798*/ 	.word	0x00007800


	//   ....[192]....
        /*079c*/ 	.word	0x00007900


	//   ....[193]....
        /*07a0*/ 	.word	0x00007a00


	//   ....[194]....
        /*07a4*/ 	.word	0x00007b00


	//   ....[195]....
        /*07a8*/ 	.word	0x000085a0


	//   ....[196]....
        /*07ac*/ 	.word	0x00008620


	//   ....[197]....
        /*07b0*/ 	.word	0x000086a0


	//   ....[198]....
        /*07b4*/ 	.word	0x00008720


	//   ....[199]....
        /*07b8*/ 	.word	0x000087a0


	//   ....[200]....
        /*07bc*/ 	.word	0x00008820


	//   ....[201]....
        /*07c0*/ 	.word	0x000088a0


	//   ....[202]....
        /*07c4*/ 	.word	0x00008920


	//   ....[203]....
        /*07c8*/ 	.word	0x000089a0


	//   ....[204]....
        /*07cc*/ 	.word	0x00008a20


	//   ....[205]....
        /*07d0*/ 	.word	0x00008aa0


	//   ....[206]....
        /*07d4*/ 	.word	0x00008b20


	//   ....[207]....
        /*07d8*/ 	.word	0x00008ba0


	//   ....[208]....
        /*07dc*/ 	.word	0x00008c20


	//   ....[209]....
        /*07e0*/ 	.word	0x00008ca0


	//   ....[210]....
        /*07e4*/ 	.word	0x00008d20


	//   ....[211]....
        /*07e8*/ 	.word	0x00008da0


	//   ....[212]....
        /*07ec*/ 	.word	0x00008f80


	//   ....[213]....
        /*07f0*/ 	.word	0x00009020


	//   ....[214]....
        /*07f4*/ 	.word	0x000090d0


	//   ....[215]....
        /*07f8*/ 	.word	0x00009180


	//   ....[216]....
        /*07fc*/ 	.word	0x00009230


	//   ....[217]....
        /*0800*/ 	.word	0x000092f0


	//   ....[218]....
        /*0804*/ 	.word	0x000093b0


	//   ....[219]....
        /*0808*/ 	.word	0x00009460


	//   ....[220]....
        /*080c*/ 	.word	0x00009520


	//   ....[221]....
        /*0810*/ 	.word	0x000095d0


	//   ....[222]....
        /*0814*/ 	.word	0x00009690


	//   ....[223]....
        /*0818*/ 	.word	0x00009740


	//   ....[224]....
        /*081c*/ 	.word	0x00009800


	//   ....[225]....
        /*0820*/ 	.word	0x000098b0


	//   ....[226]....
        /*0824*/ 	.word	0x00009950


	//   ....[227]....
        /*0828*/ 	.word	0x00009a00


	//   ....[228]....
        /*082c*/ 	.word	0x00009aa0


	//   ....[229]....
        /*0830*/ 	.word	0x00009b10


	//   ....[230]....
        /*0834*/ 	.word	0x00009b70


	//   ....[231]....
        /*0838*/ 	.word	0x00009be0


	//   ....[232]....
        /*083c*/ 	.word	0x00009c40


	//   ....[233]....
        /*0840*/ 	.word	0x00009cb0


	//----- nvinfo : EIATTR_VRC_CTA_INIT_COUNT
	.align		4
.L_175:
        /*0844*/ 	.byte	0x02, 0x4a
	.zero		1
	.zero		1


	//----- nvinfo : EIATTR_EXIT_INSTR_OFFSETS
	.align		4
        /*0848*/ 	.byte	0x04, 0x1c
        /*084a*/ 	.short	(.L_177 - .L_176)


	//   ....[0]....
.L_176:
        /*084c*/ 	.word	0x00002450


	//   ....[1]....
        /*0850*/ 	.word	0x000027b0


	//   ....[2]....
        /*0854*/ 	.word	0x000027d0


	//   ....[3]....
        /*0858*/ 	.word	0x00008db0


	//   ....[4]....
        /*085c*/ 	.word	0x00009ab0


	//----- nvinfo : EIATTR_MAX_THREADS
	.align		4
.L_177:
        /*0860*/ 	.byte	0x04, 0x05
        /*0862*/ 	.short	(.L_179 - .L_178)
.L_178:
        /*0864*/ 	.word	0x00000180
        /*0868*/ 	.word	0x00000001
        /*086c*/ 	.word	0x00000001


	//----- nvinfo : EIATTR_CRS_STACK_SIZE
	.align		4
.L_179:
        /*0870*/ 	.byte	0x04, 0x1e
        /*0872*/ 	.short	(.L_181 - .L_180)
.L_180:
        /*0874*/ 	.word	0x00000000


	//----- nvinfo : EIATTR_CBANK_PARAM_SIZE
	.align		4
.L_181:
        /*0878*/ 	.byte	0x03, 0x19
        /*087a*/ 	.short	0x004d


	//----- nvinfo : EIATTR_PARAM_CBANK
	.align		4
        /*087c*/ 	.byte	0x04, 0x0a
        /*087e*/ 	.short	(.L_183 - .L_182)
	.align		4
.L_182:
        /*0880*/ 	.word	index@(.nv.constant0._ZN3cub18CUB_300001_SM_10006detail10radix_sort29DeviceRadixSortOnesweepKernelINS1_5radix10policy_hubIjjyE10Policy1000ELNS0_9SortOrderE0EjjyiiNS1_21identity_decomposer_tEEEvPT5_SB_PT3_PKSC_PT1_PKSG_PT2_PKSK_T4_iiT6_)
        /*0884*/ 	.short	0x0380
        /*0886*/ 	.short	0x004d


	//----- nvinfo : EIATTR_SW_WAR
	.align		4
.L_183:
        /*0888*/ 	.byte	0x04, 0x36
        /*088a*/ 	.short	(.L_185 - .L_184)
.L_184:
        /*088c*/ 	.word	0x00000008
.L_185:


//--------------------- .nv.info._ZN3cub18CUB_300001_SM_10006detail10radix_sort33DeviceRadixSortExclusiveSumKernelINS1_5radix10policy_hubIjjyE10Policy1000EyEEvPT0_ --------------------------
	.section	.nv.info._ZN3cub18CUB_300001_SM_10006detail10radix_sort33DeviceRadixSortExclusiveSumKernelINS1_5radix10policy_hubIjjyE10Policy1000EyEEvPT0_,"",@"SHT_CUDA_INFO"
	.sectionflags	@""
	.align	4


	//----- nvinfo : EIATTR_CUDA_API_VERSION
	.align		4
        /*0000*/ 	.byte	0x04, 0x37
        /*0002*/ 	.short	(.L_187 - .L_186)
.L_186:
        /*0004*/ 	.word	0x00000082


	//----- nvinfo : EIATTR_KPARAM_INFO
	.align		4
.L_187:
        /*0008*/ 	.byte	0x04, 0x17
        /*000a*/ 	.short	(.L_189 - .L_188)
.L_188:
        /*000c*/ 	.word	0x00000000
        /*0010*/ 	.short	0x0000
        /*0012*/ 	.short	0x0000
        /*0014*/ 	.byte	0x00, 0xf5, 0x21, 0x00


	//----- nvinfo : EIATTR_SPARSE_MMA_MASK
	.align		4
.L_189:
        /*0018*/ 	.byte	0x03, 0x50
        /*001a*/ 	.short	0x0000


	//----- nvinfo : EIATTR_MAXREG_COUNT
	.align		4
        /*001c*/ 	.byte	0x03, 0x1b
        /*001e*/ 	.short	0x00ff


	//----- nvinfo : EIATTR_NUM_BARRIERS
	.align		4
        /*0020*/ 	.byte	0x02, 0x4c
        /*0022*/ 	.byte	0x01
	.zero		1


	//----- nvinfo : EIATTR_MERCURY_ISA_VERSION
	.align		4
        /*0024*/ 	.byte	0x03, 0x5f
        /*0026*/ 	.short	0x0101


	//----- nvinfo : EIATTR_COOP_GROUP_MASK_REGIDS
	.align		4
        /*0028*/ 	.byte	0x04, 0x29
        /*002a*/ 	.short	(.L_191 - .L_190)


	//   ....[0]....
.L_190:
        /*002c*/ 	.word	0xffffffff


	//   ....[1]....
        /*0030*/ 	.word	0xffffffff


	//   ....[2]....
        /*0034*/ 	.word	0xffffffff


	//   ....[3]....
        /*0038*/ 	.word	0xffffffff


	//   ....[4]....
        /*003c*/ 	.word	0xffffffff


	//   ....[5]....
        /*0040*/ 	.word	0xffffffff


	//   ....[6]....
        /*0044*/ 	.word	0xffffffff


	//   ....[7]....
        /*0048*/ 	.word	0xffffffff


	//   ....[8]....
        /*004c*/ 	.word	0xffffffff


	//   ....[9]....
        /*0050*/ 	.word	0xffffffff


	//   ....[10]....
        /*0054*/ 	.word	0x05000015


	//   ....[11]....
        /*0058*/ 	.word	0x05000015


	//   ....[12]....
        /*005c*/ 	.word	0x05000015


	//   ....[13]....
        /*0060*/ 	.word	0x05000015


	//   ....[14]....
        /*0064*/ 	.word	0x05000015


	//   ....[15]....
        /*0068*/ 	.word	0x05000015


	//   ....[16]....
        /*006c*/ 	.word	0x05000015


	//   ....[17]....
        /*0070*/ 	.word	0x05000015


	//   ....[18]....
        /*0074*/ 	.word	0x05000015


	//   ....[19]....
        /*0078*/ 	.word	0x05000015


	//----- nvinfo : EIATTR_COOP_GROUP_INSTR_OFFSETS
	.align		4
.L_191:
        /*007c*/ 	.byte	0x04, 0x28
        /*007e*/ 	.short	(.L_193 - .L_192)


	//   ....[0]....
.L_192:
        /*0080*/ 	.word	0x00000250


	//   ....[1]....
        /*0084*/ 	.word	0x00000260


	//   ....[2]....
        /*0088*/ 	.word	0x000002a0


	//   ....[3]....
        /*008c*/ 	.word	0x000002c0


	//   ....[4]....
        /*0090*/ 	.word	0x00000310


	//   ....[5]....
        /*0094*/ 	.word	0x00000320


	//   ....[6]....
        /*0098*/ 	.word	0x00000360


	//   ....[7]....
        /*009c*/ 	.word	0x00000380


	//   ....[8]....
        /*00a0*/ 	.word	0x000003d0


	//   ....[9]....
        /*00a4*/ 	.word	0x000003e0


	//   ....[10]....
        /*00a8*/ 	.word	0x00000660


	//   ....[11]....
        /*00ac*/ 	.word	0x000006b0


	//   ....[12]....
        /*00b0*/ 	.word	0x00000740


	//   ....[13]....
        /*00b4*/ 	.word	0x00000790


	//   ....[14]....
        /*00b8*/ 	.word	0x00000820


	//   ....[15]....
        /*00bc*/ 	.word	0x00000870


	//   ....[16]....
        /*00c0*/ 	.word	0x00000900


	//   ....[17]....
        /*00c4*/ 	.word	0x00000950


	//   ....[18]....
        /*00c8*/ 	.word	0x000009e0


	//   ....[19]....
        /*00cc*/ 	.word	0x00000a30


	//----- nvinfo : EIATTR_VRC_CTA_INIT_COUNT
	.align		4
.L_193:
        /*00d0*/ 	.byte	0x02, 0x4a
	.zero		1
	.zero		1


	//----- nvinfo : EIATTR_EXIT_INSTR_OFFSETS
	.align		4
        /*00d4*/ 	.byte	0x04, 0x1c
        /*00d6*/ 	.short	(.L_195 - .L_194)


	//   ....[0]....
.L_194:
        /*00d8*/ 	.word	0x000005d0


	//   ....[1]....
        /*00dc*/ 	.word	0x00000600


	//----- nvinfo : EIATTR_CRS_STACK_SIZE
	.align		4
.L_195:
        /*00e0*/ 	.byte	0x04, 0x1e
        /*00e2*/ 	.short	(.L_197 - .L_196)
.L_196:
        /*00e4*/ 	.word	0x00000000


	//----- nvinfo : EIATTR_CBANK_PARAM_SIZE
	.align		4
.L_197:
        /*00e8*/ 	.byte	0x03, 0x19
        /*00ea*/ 	.short	0x0008


	//----- nvinfo : EIATTR_PARAM_CBANK
	.align		4
        /*00ec*/ 	.byte	0x04, 0x0a
        /*00ee*/ 	.short	(.L_199 - .L_198)
	.align		4
.L_198:
        /*00f0*/ 	.word	index@(.nv.constant0._ZN3cub18CUB_300001_SM_10006detail10radix_sort33DeviceRadixSortExclusiveSumKernelINS1_5radix10policy_hubIjjyE10Policy1000EyEEvPT0_)
        /*00f4*/ 	.short	0x0380
        /*00f6*/ 	.short	0x0008


	//----- nvinfo : EIATTR_SW_WAR
	.align		4
.L_199:
        /*00f8*/ 	.byte	0x04, 0x36
        /*00fa*/ 	.short	(.L_201 - .L_200)
.L_200:
        /*00fc*/ 	.word	0x00000008
.L_201:


//--------------------- .nv.info._ZN3cub18CUB_300001_SM_10006detail10radix_sort30DeviceRadixSortHistogramKernelINS1_5radix10policy_hubIjjyE10Policy1000ELNS0_9SortOrderE0EjyNS1_21identity_decomposer_tEEEvPT2_PKT1_SA_iiT3_ --------------------------
	.section	.nv.info._ZN3cub18CUB_300001_SM_10006detail10radix_sort30DeviceRadixSortHistogramKernelINS1_5radix10policy_hubIjjyE10Policy1000ELNS0_9SortOrderE0EjyNS1_21identity_decomposer_tEEEvPT2_PKT1_SA_iiT3_,"",@"SHT_CUDA_INFO"
	.sectionflags	@""
	.align	4


	//----- nvinfo : EIATTR_CUDA_API_VERSION
	.align		4
        /*0000*/ 	.byte	0x04, 0x37
        /*0002*/ 	.short	(.L_203 - .L_202)
.L_202:
        /*0004*/ 	.word	0x00000082


	//----- nvinfo : EIATTR_KPARAM_INFO
	.align		4
.L_203:
        /*0008*/ 	.byte	0x04, 0x17
        /*000a*/ 	.short	(.L_205 - .L_204)
.L_204:
        /*000c*/ 	.word	0x00000000
        /*0010*/ 	.short	0x0005
        /*0012*/ 	.short	0x0020
        /*0014*/ 	.byte	0x00, 0xf0, 0x05, 0x00


	//----- nvinfo : EIATTR_KPARAM_INFO
	.align		4
.L_205:
        /*0018*/ 	.byte	0x04, 0x17
        /*001a*/ 	.short	(.L_207 - .L_206)
.L_206:
        /*001c*/ 	.word	0x00000000
        /*0020*/ 	.short	0x0004
        /*0022*/ 	.short	0x001c
        /*0024*/ 	.byte	0x00, 0xf0, 0x11, 0x00


	//----- nvinfo : EIATTR_KPARAM_INFO
	.align		4
.L_207:
        /*0028*/ 	.byte	0x04, 0x17
        /*002a*/ 	.short	(.L_209 - .L_208)
.L_208:
        /*002c*/ 	.word	0x00000000
        /*0030*/ 	.short	0x0003
        /*0032*/ 	.short	0x0018
        /*0034*/ 	.byte	0x00, 0xf0, 0x11, 0x00


	//----- nvinfo : EIATTR_KPARAM_INFO
	.align		4
.L_209:
        /*0038*/ 	.byte	0x04, 0x17
        /*003a*/ 	.short	(.L_211 - .L_210)
.L_210:
        /*003c*/ 	.word	0x00000000
        /*0040*/ 	.short	0x0002
        /*0042*/ 	.short	0x0010
        /*0044*/ 	.byte	0x00, 0xf0, 0x21, 0x00


	//----- nvinfo : EIATTR_KPARAM_INFO
	.align		4
.L_211:
        /*0048*/ 	.byte	0x04, 0x17
        /*004a*/ 	.short	(.L_213 - .L_212)
.L_212:
        /*004c*/ 	.word	0x00000000
        /*0050*/ 	.short	0x0001
        /*0052*/ 	.short	0x0008
        /*0054*/ 	.byte	0x00, 0xf5, 0x21, 0x00


	//----- nvinfo : EIATTR_KPARAM_INFO
	.align		4
.L_213:
        /*0058*/ 	.byte	0x04, 0x17
        /*005a*/ 	.short	(.L_215 - .L_214)
.L_214:
        /*005c*/ 	.word	0x00000000
        /*0060*/ 	.short	0x0000
        /*0062*/ 	.short	0x0000
        /*0064*/ 	.byte	0x00, 0xf5, 0x21, 0x00


	//----- nvinfo : EIATTR_SPARSE_MMA_MASK
	.align		4
.L_215:
        /*0068*/ 	.byte	0x03, 0x50
        /*006a*/ 	.short	0x0000


	//----- nvinfo : EIATTR_MAXREG_COUNT
	.align		4
        /*006c*/ 	.byte	0x03, 0x1b
        /*006e*/ 	.short	0x00ff


	//----- nvinfo : EIATTR_NUM_BARRIERS
	.align		4
        /*0070*/ 	.byte	0x02, 0x4c
        /*0072*/ 	.byte	0x01
	.zero		1


	//----- nvinfo : EIATTR_MERCURY_ISA_VERSION
	.align		4
        /*0074*/ 	.byte	0x03, 0x5f
        /*0076*/ 	.short	0x0101


	//----- nvinfo : EIATTR_VRC_CTA_INIT_COUNT
	.align		4
        /*0078*/ 	.byte	0x02, 0x4a
	.zero		1
	.zero		1


	//----- nvinfo : EIATTR_EXIT_INSTR_OFFSETS
	.align		4
        /*007c*/ 	.byte	0x04, 0x1c
        /*007e*/ 	.short	(.L_217 - .L_216)


	//   ....[0]....
.L_216:
        /*0080*/ 	.word	0x00000040


	//   ....[1]....
        /*0084*/ 	.word	0x00002ec0


	//----- nvinfo : EIATTR_MAX_THREADS
	.align		4
.L_217:
        /*0088*/ 	.byte	0x04, 0x05
        /*008a*/ 	.short	(.L_219 - .L_218)
.L_218:
        /*008c*/ 	.word	0x00000080
        /*0090*/ 	.word	0x00000001
        /*0094*/ 	.word	0x00000001


	//----- nvinfo : EIATTR_CRS_STACK_SIZE
	.align		4
.L_219:
        /*0098*/ 	.byte	0x04, 0x1e
        /*009a*/ 	.short	(.L_221 - .L_220)
.L_220:
        /*009c*/ 	.word	0x00000000


	//----- nvinfo : EIATTR_CBANK_PARAM_SIZE
	.align		4
.L_221:
        /*00a0*/ 	.byte	0x03, 0x19
        /*00a2*/ 	.short	0x0021


	//----- nvinfo : EIATTR_PARAM_CBANK
	.align		4
        /*00a4*/ 	.byte	0x04, 0x0a
        /*00a6*/ 	.short	(.L_223 - .L_222)
	.align		4
.L_222:
        /*00a8*/ 	.word	index@(.nv.constant0._ZN3cub18CUB_300001_SM_10006detail10radix_sort30DeviceRadixSortHistogramKernelINS1_5radix10policy_hubIjjyE10Policy1000ELNS0_9SortOrderE0EjyNS1_21identity_decomposer_tEEEvPT2_PKT1_SA_iiT3_)
        /*00ac*/ 	.short	0x0380
        /*00ae*/ 	.short	0x0021


	//----- nvinfo : EIATTR_SW_WAR
	.align		4
.L_223:
        /*00b0*/ 	.byte	0x04, 0x36
        /*00b2*/ 	.short	(.L_225 - .L_224)
.L_224:
        /*00b4*/ 	.word	0x00000008
.L_225:


//--------------------- .nv.info._ZN3cub18CUB_300001_SM_10006detail10radix_sort31DeviceRadixSortSingleTileKernelINS1_5radix10policy_hubIjjyE10Policy1000ELNS0_9SortOrderE0EjjyNS1_21identity_decomposer_tEEEvPKT1_PSA_PKT2_PSE_T3_iiT4_ --------------------------
	.section	.nv.info._ZN3cub18CUB_300001_SM_10006detail10radix_sort31DeviceRadixSortSingleTileKernelINS1_5radix10policy_hubIjjyE10Policy1000ELNS0_9SortOrderE0EjjyNS1_21identity_decomposer_tEEEvPKT1_PSA_PKT2_PSE_T3_iiT4_,"",@"SHT_CUDA_INFO"
	.sectionflags	@""
	.align	4


	//----- nvinfo : EIATTR_CUDA_API_VERSION
	.align		4
        /*0000*/ 	.byte	0x04, 0x37
        /*0002*/ 	.short	(.L_227 - .L_226)
.L_226:
        /*0004*/ 	.word	0x00000082


	//----- nvinfo : EIATTR_KPARAM_INFO
	.align		4
.L_227:
        /*0008*/ 	.byte	0x04, 0x17
        /*000a*/ 	.short	(.L_229 - .L_228)
.L_228:
        /*000c*/ 	.word	0x00000000
        /*0010*/ 	.short	0x0007
        /*0012*/ 	.short	0x0030
        /*0014*/ 	.byte	0x00, 0xf0, 0x05, 0x00


	//----- nvinfo : EIATTR_KPARAM_INFO
	.align		4
.L_229:
        /*0018*/ 	.byte	0x04, 0x17
        /*001a*/ 	.short	(.L_231 - .L_230)
.L_230:
        /*001c*/ 	.word	0x00000000
        /*0020*/ 	.short	0x0006
        /*0022*/ 	.short	0x002c
        /*0024*/ 	.byte	0x00, 0xf0, 0x11, 0x00


	//----- nvinfo : EIATTR_KPARAM_INFO
	.align		4
.L_231:
        /*0028*/ 	.byte	0x04, 0x17
        /*002a*/ 	.short	(.L_233 - .L_232)
.L_232:
        /*002c*/ 	.word	0x00000000
        /*0030*/ 	.short	0x0005
        /*0032*/ 	.short	0x0028
        /*0034*/ 	.byte	0x00, 0xf0, 0x11, 0x00


	//----- nvinfo : EIATTR_KPARAM_INFO
	.align		4
.L_233:
        /*0038*/ 	.byte	0x04, 0x17
        /*003a*/ 	.short	(.L_235 - .L_234)
.L_234:
        /*003c*/ 	.word	0x00000000
        /*0040*/ 	.short	0x0004
        /*0042*/ 	.short	0x0020
        /*0044*/ 	.byte	0x00, 0xf0, 0x21, 0x00


	//----- nvinfo : EIATTR_KPARAM_INFO
	.align		4
.L_235:
        /*0048*/ 	.byte	0x04, 0x17
        /*004a*/ 	.short	(.L_237 - .L_236)
.L_236:
        /*004c*/ 	.word	0x00000000
        /*0050*/ 	.short	0x0003
        /*0052*/ 	.short	0x0018
        /*0054*/ 	.byte	0x00, 0xf5, 0x21, 0x00


	//----- nvinfo : EIATTR_KPARAM_INFO
	.align		4
.L_237:
        /*0058*/ 	.byte	0x04, 0x17
        /*005a*/ 	.short	(.L_239 - .L_238)
.L_238:
        /*005c*/ 	.word	0x00000000
        /*0060*/ 	.short	0x0002
        /*0062*/ 	.short	0x0010
        /*0064*/ 	.byte	0x00, 0xf5, 0x21, 0x00


	//----- nvinfo : EIATTR_KPARAM_INFO
	.align		4
.L_239:
        /*0068*/ 	.byte	0x04, 0x17
        /*006a*/ 	.short	(.L_241 - .L_240)
.L_240:
        /*006c*/ 	.word	0x00000000
        /*0070*/ 	.short	0x0001
        /*0072*/ 	.short	0x0008
        /*0074*/ 	.byte	0x00, 0xf5, 0x21, 0x00


	//----- nvinfo : EIATTR_KPARAM_INFO
	.align		4
.L_241:
        /*0078*/ 	.byte	0x04, 0x17
        /*007a*/ 	.short	(.L_243 - .L_242)
.L_242:
        /*007c*/ 	.word	0x00000000
        /*0080*/ 	.short	0x0000
        /*0082*/ 	.short	0x0000
        /*0084*/ 	.byte	0x00, 0xf5, 0x21, 0x00


	//----- nvinfo : EIATTR_SPARSE_MMA_MASK
	.align		4
.L_243:
        /*0088*/ 	.byte	0x03, 0x50
        /*008a*/ 	.short	0x0000


	//----- nvinfo : EIATTR_MAXREG_COUNT
	.align		4
        /*008c*/ 	.byte	0x03, 0x1b
        /*008e*/ 	.short	0x00ff


	//----- nvinfo : EIATTR_NUM_BARRIERS
	.align		4
        /*0090*/ 	.byte	0x02, 0x4c
        /*0092*/ 	.byte	0x01
	.zero		1


	//----- nvinfo : EIATTR_MERCURY_ISA_VERSION
	.align		4
        /*0094*/ 	.byte	0x03, 0x5f
        /*0096*/ 	.short	0x0101


	//----- nvinfo : EIATTR_COOP_GROUP_MASK_REGIDS
	.align		4
        /*0098*/ 	.byte	0x04, 0x29
        /*009a*/ 	.short	(.L_245 - .L_244)


	//   ....[0]....
.L_244:
        /*009c*/ 	.word	0xffffffff


	//   ....[1]....
        /*00a0*/ 	.word	0xffffffff


	//   ....[2]....
        /*00a4*/ 	.word	0xffffffff


	//   ....[3]....
        /*00a8*/ 	.word	0xffffffff


	//   ....[4]....
        /*00ac*/ 	.word	0xffffffff


	//----- nvinfo : EIATTR_COOP_GROUP_INSTR_OFFSETS
	.align		4
.L_245:
        /*00b0*/ 	.byte	0x04, 0x28
        /*00b2*/ 	.short	(.L_247 - .L_246)


	//   ....[0]....
.L_246:
        /*00b4*/ 	.word	0x00001d10


	//   ....[1]....
        /*00b8*/ 	.word	0x00001d30


	//   ....[2]....
        /*00bc*/ 	.word	0x00001d50


	//   ....[3]....
        /*00c0*/ 	.word	0x00001d70


	//   ....[4]....
        /*00c4*/ 	.word	0x00001d90


	//----- nvinfo : EIATTR_VRC_CTA_INIT_COUNT
	.align		4
.L_247:
        /*00c8*/ 	.byte	0x02, 0x4a
	.zero		1
	.zero		1


	//----- nvinfo : EIATTR_EXIT_INSTR_OFFSETS
	.align		4
        /*00cc*/ 	.byte	0x04, 0x1c
        /*00ce*/ 	.short	(.L_249 - .L_248)


	//   ....[0]....
.L_248:
        /*00d0*/ 	.word	0x000039a0


	//   ....[1]....
        /*00d4*/ 	.word	0x000039e0


	//----- nvinfo : EIATTR_MAX_THREADS
	.align		4
.L_249:
        /*00d8*/ 	.byte	0x04, 0x05
        /*00da*/ 	.short	(.L_251 - .L_250)
.L_250:
        /*00dc*/ 	.word	0x00000100
        /*00e0*/ 	.word	0x00000001
        /*00e4*/ 	.word	0x00000001


	//----- nvinfo : EIATTR_CBANK_PARAM_SIZE
	.align		4
.L_251:
        /*00e8*/ 	.byte	0x03, 0x19
        /*00ea*/ 	.short	0x0031


	//----- nvinfo : EIATTR_PARAM_CBANK
	.align		4
        /*00ec*/ 	.byte	0x04, 0x0a
        /*00ee*/ 	.short	(.L_253 - .L_252)
	.align		4
.L_252:
        /*00f0*/ 	.word	index@(.nv.constant0._ZN3cub18CUB_300001_SM_10006detail10radix_sort31DeviceRadixSortSingleTileKernelINS1_5radix10policy_hubIjjyE10Policy1000ELNS0_9SortOrderE0EjjyNS1_21identity_decomposer_tEEEvPKT1_PSA_PKT2_PSE_T3_iiT4_)
        /*00f4*/ 	.short	0x0380
        /*00f6*/ 	.short	0x0031


	//----- nvinfo : EIATTR_SW_WAR
	.align		4
.L_253:
        /*00f8*/ 	.byte	0x04, 0x36
        /*00fa*/ 	.short	(.L_255 - .L_254)
.L_254:
        /*00fc*/ 	.word	0x00000008
.L_255:


//--------------------- .nv.info._ZN3cub18CUB_300001_SM_10006detail10radix_sort29DeviceRadixSortOnesweepKernelINS1_5radix10policy_hubIjN4cuda3std3__45tupleIJ8aes_pairmEEEyE10Policy1000ELNS0_9SortOrderE0EjSB_yiiNS1_21identity_decomposer_tEEEvPT5_SH_PT3_PKSI_PT1_PKSM_PT2_PKSQ_T4_iiT6_ --------------------------
	.section	.nv.info._ZN3cub18CUB_300001_SM_10006detail10radix_sort29DeviceRadixSortOnesweepKernelINS1_5radix10policy_hubIjN4cuda3std3__45tupleIJ8aes_pairmEEEyE10Policy1000ELNS0_9SortOrderE0EjSB_yiiNS1_21identity_decomposer_tEEEvPT5_SH_PT3_PKSI_PT1_PKSM_PT2_PKSQ_T4_iiT6_,"",@"SHT_CUDA_INFO"
	.sectionflags	@""
	.align	4


	//----- nvinfo : EIATTR_CUDA_API_VERSION
	.align		4
        /*0000*/ 	.byte	0x04, 0x37
        /*0002*/ 	.short	(.L_257 - .L_256)
.L_256:
        /*0004*/ 	.word	0x00000082


	//----- nvinfo : EIATTR_KPARAM_INFO
	.align		4
.L_257:
        /*0008*/ 	.byte	0x04, 0x17
        /*000a*/ 	.short	(.L_259 - .L_258)
.L_258:
        /*000c*/ 	.word	0x00000000
        /*0010*/ 	.short	0x000b
        /*0012*/ 	.short	0x004c
        /*0014*/ 	.byte	0x00, 0xf0, 0x05, 0x00


	//----- nvinfo : EIATTR_KPARAM_INFO
	.align		4
.L_259:
        /*0018*/ 	.byte	0x04, 0x17
        /*001a*/ 	.short	(.L_261 - .L_260)
.L_260:
        /*001c*/ 	.word	0x00000000
        /*0020*/ 	.short	0x000a
        /*0022*/ 	.short	0x0048
        /*0024*/ 	.byte	0x00, 0xf0, 0x11, 0x00


	//----- nvinfo : EIATTR_KPARAM_INFO
	.align		4
.L_261:
        /*0028*/ 	.byte	0x04, 0x17
        /*002a*/ 	.short	(.L_263 - .L_262)
.L_262:
        /*002c*/ 	.word	0x00000000
        /*0030*/ 	.short	0x0009
        /*0032*/ 	.short	0x0044
        /*0034*/ 	.byte	0x00, 0xf0, 0x11, 0x00


	//----- nvinfo : EIATTR_KPARAM_INFO
	.align		4
.L_263:
        /*0038*/ 	.byte	0x04, 0x17
        /*003a*/ 	.short	(.L_265 - .L_264)
.L_264:
        /*003c*/ 	.word	0x00000000
        /*0040*/ 	.short	0x0008
        /*0042*/ 	.short	0x0040
        /*0044*/ 	.byte	0x00, 0xf0, 0x11, 0x00


	//----- nvinfo : EIATTR_KPARAM_INFO
	.align		4
.L_265:
        /*0048*/ 	.byte	0x04, 0x17
        /*004a*/ 	.short	(.L_267 - .L_266)
.L_266:
        /*004c*/ 	.word	0x00000000
        /*0050*/ 	.short	0x0007
        /*0052*/ 	.short	0x0038
        /*0054*/ 	.byte	0x00, 0xf5, 0x21, 0x00


	//----- nvinfo : EIATTR_KPARAM_INFO
	.align		4
.L_267:
        /*0058*/ 	.byte	0x04, 0x17
        /*005a*/ 	.short	(.L_269 - .L_268)
.L_268:
        /*005c*/ 	.word	0x00000000
        /*0060*/ 	.short	0x0006
        /*0062*/ 	.short	0x0030
        /*0064*/ 	.byte	0x00, 0xf5, 0x21, 0x00


	//----- nvinfo : EIATTR_KPARAM_INFO
	.align		4
.L_269:
        /*0068*/ 	.byte	0x04, 0x17
        /*006a*/ 	.short	(.L_271 - .L_270)
.L_270:
        /*006c*/ 	.word	0x00000000
        /*0070*/ 	.short	0x0005
        /*0072*/ 	.short	0x0028
        /*0074*/ 	.byte	0x00, 0xf5, 0x21, 0x00


	//----- nvinfo : EIATTR_KPARAM_INFO
	.align		4
.L_271:
        /*0078*/ 	.byte	0x04, 0x17
        /*007a*/ 	.short	(.L_273 - .L_272)
.L_272:
        /*007c*/ 	.word	0x00000000
        /*0080*/ 	.short	0x0004
        /*0082*/ 	.short	0x0020
        /*0084*/ 	.byte	0x00, 0xf5, 0x21, 0x00


	//----- nvinfo : EIATTR_KPARAM_INFO
	.align		4
.L_273:
        /*0088*/ 	.byte	0x04, 0x17
        /*008a*/ 	.short	(.L_275 - .L_274)
.L_274:
        /*008c*/ 	.word	0x00000000
        /*0090*/ 	.short	0x0003
        /*0092*/ 	.short	0x0018
        /*0094*/ 	.byte	0x00, 0xf5, 0x21, 0x00


	//----- nvinfo : EIATTR_KPARAM_INFO
	.align		4
.L_275:
        /*0098*/ 	.byte	0x04, 0x17
        /*009a*/ 	.short	(.L_277 - .L_276)
.L_276:
        /*009c*/ 	.word	0x00000000
        /*00a0*/ 	.short	0x0002
        /*00a2*/ 	.short	0x0010
        /*00a4*/ 	.byte	0x00, 0xf5, 0x21, 0x00


	//----- nvinfo : EIATTR_KPARAM_INFO
	.align		4
.L_277:
        /*00a8*/ 	.byte	0x04, 0x17
        /*00aa*/ 	.short	(.L_279 - .L_278)
.L_278:
        /*00ac*/ 	.word	0x00000000
        /*00b0*/ 	.short	0x0001
        /*00b2*/ 	.short	0x0008
        /*00b4*/ 	.byte	0x00, 0xf5, 0x21, 0x00


	//----- nvinfo : EIATTR_KPARAM_INFO
	.align		4
.L_279:
        /*00b8*/ 	.byte	0x04, 0x17
        /*00ba*/ 	.short	(.L_281 - .L_280)
.L_280:
        /*00bc*/ 	.word	0x00000000
        /*00c0*/ 	.short	0x0000
        /*00c2*/ 	.short	0x0000
        /*00c4*/ 	.byte	0x00, 0xf5, 0x21, 0x00


	//----- nvinfo : EIATTR_SPARSE_MMA_MASK
	.align		4
.L_281:
        /*00c8*/ 	.byte	0x03, 0x50
        /*00ca*/ 	.short	0x0000


	//----- nvinfo : EIATTR_MAXREG_COUNT
	.align		4
        /*00cc*/ 	.byte	0x03, 0x1b
        /*00ce*/ 	.short	0x00a8


	//----- nvinfo : EIATTR_NUM_BARRIERS
	.align		4
        /*00d0*/ 	.byte	0x02, 0x4c
        /*00d2*/ 	.byte	0x01
	.zero		1


	//----- nvinfo : EIATTR_MERCURY_ISA_VERSION
	.align		4
        /*00d4*/ 	.byte	0x03, 0x5f
        /*00d6*/ 	.short	0x0101


	//----- nvinfo : EIATTR_COOP_GROUP_MASK_REGIDS
	.align		4
        /*00d8*/ 	.byte	0x04, 0x29
        /*00da*/ 	.short	(.L_283 - .L_282)


	//   ....[0]....
.L_282:
        /*00dc*/ 	.word	0xffffffff


	//   ....[1]....
        /*00e0*/ 	.word	0x0500000e


	//   ....[2]....
        /*00e4*/ 	.word	0xffffffff


	//   ....[3]....
        /*00e8*/ 	.word	0xffffffff


	//   ....[4]....
        /*00ec*/ 	.word	0xffffffff


	//   ....[5]....
        /*00f0*/ 	.word	0xffffffff


	//   ....[6]....
        /*00f4*/ 	.word	0xffffffff


	//   ....[7]....
        /*00f8*/ 	.word	0xffffffff


	//   ....[8]....
        /*00fc*/ 	.word	0xffffffff


	//   ....[9]....
        /*0100*/ 	.word	0xffffffff


	//   ....[10]....
        /*0104*/ 	.word	0xffffffff


	//   ....[11]....
        /*0108*/ 	.word	0xffffffff


	//   ....[12]....
        /*010c*/ 	.word	0xffffffff


	//   ....[13]....
        /*0110*/ 	.word	0xffffffff


	//   ....[14]....
        /*0114*/ 	.word	0xffffffff


	//   ....[15]....
        /*0118*/ 	.word	0xffffffff


	//   ....[16]....
        /*011c*/ 	.word	0xffffffff


	//   ....[17]....
        /*0120*/ 	.word	0xffffffff


	//   ....[18]....
        /*0124*/ 	.word	0xffffffff


	//   ....[19]....
        /*0128*/ 	.word	0xffffffff


	//   ....[20]....
        /*012c*/ 	.word	0xffffffff


	//   ....[21]....
        /*0130*/ 	.word	0xffffffff


	//   ....[22]....
        /*0134*/ 	.word	0xffffffff


	//   ....[23]....
        /*0138*/ 	.word	0xffffffff


	//   ....[24]....
        /*013c*/ 	.word	0xffffffff


	//   ....[25]....
        /*0140*/ 	.word	0x05000008


	//   ....[26]....
        /*0144*/ 	.word	0xffffffff


	//   ....[27]....
        /*0148*/ 	.word	0xffffffff


	//   ....[28]....
        /*014c*/ 	.word	0xffffffff


	//   ....[29]....
        /*0150*/ 	.word	0xffffffff


	//   ....[30]....
        /*0154*/ 	.word	0xffffffff


	//   ....[31]....
        /*0158*/ 	.word	0xffffffff


	//   ....[32]....
        /*015c*/ 	.word	0xffffffff


	//   ....[33]....
        /*0160*/ 	.word	0xffffffff


	//   ....[34]....
        /*0164*/ 	.word	0x05000021


	//   ....[35]....
        /*0168*/ 	.word	0x05000021


	//   ....[36]....
        /*016c*/ 	.word	0x05000021


	//   ....[37]....
        /*0170*/ 	.word	0x05000021


	//   ....[38]....
        /*0174*/ 	.word	0x05000021


	//----- nvinfo : EIATTR_COOP_GROUP_INSTR_OFFSETS
	.align		4
.L_283:
        /*0178*/ 	.byte	0x04, 0x28
        /*017a*/ 	.short	(.L_285 - .L_284)


	//   ....[0]....
.L_284:
        /*017c*/ 	.word	0x00000910


	//   ....[1]....
        /*0180*/ 	.word	0x00000e80


	//   ....[2]....
        /*0184*/ 	.word	0x000018d0


	//   ....[3]....
        /*0188*/ 	.word	0x000018f0


	//   ....[4]....
        /*018c*/ 	.word	0x00001910


	//   ....[5]....
        /*0190*/ 	.word	0x00001930


	//   ....[6]....
        /*0194*/ 	.word	0x00001950


	//   ....[7]....
        /*0198*/ 	.word	0x00001dd0


	//   ....[8]....
        /*019c*/ 	.word	0x00001de0


	//   ....[9]....
        /*01a0*/ 	.word	0x00001e00


	//   ....[10]....
        /*01a4*/ 	.word	0x00001e20


	//   ....[11]....
        /*01a8*/ 	.word	0x00001e70


	//   ....[12]....
        /*01ac*/ 	.word	0x00001e90


	//   ....[13]....
        /*01b0*/ 	.word	0x00001ee0


	//   ....[14]....
        /*01b4*/ 	.word	0x00001f10


	//   ....[15]....
        /*01b8*/ 	.word	0x00001ff0


	//   ....[16]....
        /*01bc*/ 	.word	0x00002010


	//   ....[17]....
        /*01c0*/ 	.word	0x00002020


	//   ....[18]....
        /*01c4*/ 	.word	0x00002040


	//   ....[19]....
        /*01c8*/ 	.word	0x00002080


	//   ....[20]....
        /*01cc*/ 	.word	0x000020c0


	//   ....[21]....
        /*01d0*/ 	.word	0x00002100


	//   ....[22]....
        /*01d4*/ 	.word	0x00002120


	//   ....[23]....
        /*01d8*/ 	.word	0x00002140


	//   ....[24]....
        /*01dc*/ 	.word	0x00002210


	//   ....[25]....
        /*01e0*/ 	.word	0x000024c0


	//   ....[26]....
        /*01e4*/ 	.word	0x00002780


	//   ....[27]....
        /*01e8*/ 	.word	0x00002830


	//   ....[28]....
        /*01ec*/ 	.word	0x00002980


	//   ....[29]....
        /*01f0*/ 	.word	0x00002a80


	//   ....[30]....
        /*01f4*/ 	.word	0x000030e0


	//   ....[31]....
        /*01f8*/ 	.word	0x000031b0


	//   ....[32]....
        /*01fc*/ 	.word	0x00003330


	//   ....[33]....
        /*0200*/ 	.word	0x00003470


	//   ....[34]....
        /*0204*/ 	.word	0x000034e0


	//   ....[35]....
        /*0208*/ 	.word	0x00003550


	//   ....[36]....
        /*020c*/ 	.word	0x000035c0


	//   ....[37]....
        /*0210*/ 	.word	0x00003630


	//   ....[38]....
        /*0214*/ 	.word	0x00003690


	//----- nvinfo : EIATTR_VRC_CTA_INIT_COUNT
	.align		4
.L_285:
        /*0218*/ 	.byte	0x02, 0x4a
	.zero		1
	.zero		1


	//----- nvinfo : EIATTR_EXIT_INSTR_OFFSETS
	.align		4
        /*021c*/ 	.byte	0x04, 0x1c
        /*021e*/ 	.short	(.L_287 - .L_286)


	//   ....[0]....
.L_286:
        /*0220*/ 	.word	0x000015f0


	//   ....[1]....
        /*0224*/ 	.word	0x000016b0


	//   ....[2]....
        /*0228*/ 	.word	0x000016f0


	//   ....[3]....
        /*022c*/ 	.word	0x000031c0


	//   ....[4]....
        /*0230*/ 	.word	0x00003480


	//----- nvinfo : EIATTR_MAX_THREADS
	.align		4
.L_287:
        /*0234*/ 	.byte	0x04, 0x05
        /*0236*/ 	.short	(.L_289 - .L_288)
.L_288:
        /*0238*/ 	.word	0x00000180
        /*023c*/ 	.word	0x00000001
        /*0240*/ 	.word	0x00000001


	//----- nvinfo : EIATTR_CRS_STACK_SIZE
	.align		4
.L_289:
        /*0244*/ 	.byte	0x04, 0x1e
        /*0246*/ 	.short	(.L_291 - .L_290)
.L_290:
        /*0248*/ 	.word	0x00000000


	//----- nvinfo : EIATTR_CBANK_PARAM_SIZE
	.align		4
.L_291:
        /*024c*/ 	.byte	0x03, 0x19
        /*024e*/ 	.short	0x004d


	//----- nvinfo : EIATTR_PARAM_CBANK
	.align		4
        /*0250*/ 	.byte	0x04, 0x0a
        /*0252*/ 	.short	(.L_293 - .L_292)
	.align		4
.L_292:
        /*0254*/ 	.word	index@(.nv.constant0._ZN3cub18CUB_300001_SM_10006detail10radix_sort29DeviceRadixSortOnesweepKernelINS1_5radix10policy_hubIjN4cuda3std3__45tupleIJ8aes_pairmEEEyE10Policy1000ELNS0_9SortOrderE0EjSB_yiiNS1_21identity_decomposer_tEEEvPT5_SH_PT3_PKSI_PT1_PKSM_PT2_PKSQ_T4_iiT6_)
        /*0258*/ 	.short	0x0380
        /*025a*/ 	.short	0x004d


	//----- nvinfo : EIATTR_SW_WAR
	.align		4
.L_293:
        /*025c*/ 	.byte	0x04, 0x36
        /*025e*/ 	.short	(.L_295 - .L_294)
.L_294:
        /*0260*/ 	.word	0x00000008
.L_295:


//--------------------- .nv.info._ZN3cub18CUB_300001_SM_10006detail10radix_sort33DeviceRadixSortExclusiveSumKernelINS1_5radix10policy_hubIjN4cuda3std3__45tupleIJ8aes_pairmEEEyE10Policy1000EyEEvPT0_ --------------------------
	.section	.nv.info._ZN3cub18CUB_300001_SM_10006detail10radix_sort33DeviceRadixSortExclusiveSumKernelINS1_5radix10policy_hubIjN4cuda3std3__45tupleIJ8aes_pairmEEEyE10Policy1000EyEEvPT0_,"",@"SHT_CUDA_INFO"
	.sectionflags	@""
	.align	4


	//----- nvinfo : EIATTR_CUDA_API_VERSION
	.align		4
        /*0000*/ 	.byte	0x04, 0x37
        /*0002*/ 	.short	(.L_297 - .L_296)
.L_296:
        /*0004*/ 	.word	0x00000082


	//----- nvinfo : EIATTR_KPARAM_INFO
	.align		4
.L_297:
        /*0008*/ 	.byte	0x04, 0x17
        /*000a*/ 	.short	(.L_299 - .L_298)
.L_298:
        /*000c*/ 	.word	0x00000000
        /*0010*/ 	.short	0x0000
        /*0012*/ 	.short	0x0000
        /*0014*/ 	.byte	0x00, 0xf5, 0x21, 0x00


	//----- nvinfo : EIATTR_SPARSE_MMA_MASK
	.align		4
.L_299:
        /*0018*/ 	.byte	0x03, 0x50
        /*001a*/ 	.short	0x0000


	//----- nvinfo : EIATTR_MAXREG_COUNT
	.align		4
        /*001c*/ 	.byte	0x03, 0x1b
        /*001e*/ 	.short	0x00ff


	//----- nvinfo : EIATTR_NUM_BARRIERS
	.align		4
        /*0020*/ 	.byte	0x02, 0x4c
        /*0022*/ 	.byte	0x01
	.zero		1


	//----- nvinfo : EIATTR_MERCURY_ISA_VERSION
	.align		4
        /*0024*/ 	.byte	0x03, 0x5f
        /*0026*/ 	.short	0x0101


	//----- nvinfo : EIATTR_COOP_GROUP_MASK_REGIDS
	.align		4
        /*0028*/ 	.byte	0x04, 0x29
        /*002a*/ 	.short	(.L_301 - .L_300)


	//   ....[0]....
.L_300:
        /*002c*/ 	.word	0xffffffff


	//   ....[1]....
        /*0030*/ 	.word	0xffffffff


	//   ....[2]....
        /*0034*/ 	.word	0xffffffff


	//   ....[3]....
        /*0038*/ 	.word	0xffffffff


	//   ....[4]....
        /*003c*/ 	.word	0xffffffff


	//   ....[5]....
        /*0040*/ 	.word	0xffffffff


	//   ....[6]....
        /*0044*/ 	.word	0xffffffff


	//   ....[7]....
        /*0048*/ 	.word	0xffffffff


	//   ....[8]....
        /*004c*/ 	.word	0xffffffff


	//   ....[9]....
        /*0050*/ 	.word	0xffffffff


	//   ....[10]....
        /*0054*/ 	.word	0x05000015


	//   ....[11]....
        /*0058*/ 	.word	0x05000015


	//   ....[12]....
        /*005c*/ 	.word	0x05000015


	//   ....[13]....
        /*0060*/ 	.word	0x05000015


	//   ....[14]....
        /*0064*/ 	.word	0x05000015


	//   ....[15]....
        /*0068*/ 	.word	0x05000015


	//   ....[16]....
        /*006c*/ 	.word	0x05000015


	//   ....[17]....
        /*0070*/ 	.word	0x05000015


	//   ....[18]....
        /*0074*/ 	.word	0x05000015


	//   ....[19]....
        /*0078*/ 	.word	0x05000015


	//----- nvinfo : EIATTR_COOP_GROUP_INSTR_OFFSETS
	.align		4
.L_301:
        /*007c*/ 	.byte	0x04, 0x28
        /*007e*/ 	.short	(.L_303 - .L_302)


	//   ....[0]....
.L_302:
        /*0080*/ 	.word	0x00000250


	//   ....[1]....
        /*0084*/ 	.word	0x00000260


	//   ....[2]....
        /*0088*/ 	.word	0x000002a0


	//   ....[3]....
        /*008c*/ 	.word	0x000002c0


	//   ....[4]....
        /*0090*/ 	.word	0x00000310


	//   ....[5]....
        /*0094*/ 	.word	0x00000320


	//   ....[6]....
        /*0098*/ 	.word	0x00000360


	//   ....[7]....
        /*009c*/ 	.word	0x00000380


	//   ....[8]....
        /*00a0*/ 	.word	0x000003d0


	//   ....[9]....
        /*00a4*/ 	.word	0x000003e0


	//   ....[10]....
        /*00a8*/ 	.word	0x00000660


	//   ....[11]....
        /*00ac*/ 	.word	0x000006b0


	//   ....[12]....
        /*00b0*/ 	.word	0x00000740


	//   ....[13]....
        /*00b4*/ 	.word	0x00000790


	//   ....[14]....
        /*00b8*/ 	.word	0x00000820


	//   ....[15]....
        /*00bc*/ 	.word	0x00000870


	//   ....[16]....
        /*00c0*/ 	.word	0x00000900


	//   ....[17]....
        /*00c4*/ 	.word	0x00000950


	//   ....[18]....
        /*00c8*/ 	.word	0x000009e0


	//   ....[19]....
        /*00cc*/ 	.word	0x00000a30


	//----- nvinfo : EIATTR_VRC_CTA_INIT_COUNT
	.align		4
.L_303:
        /*00d0*/ 	.byte	0x02, 0x4a
	.zero		1
	.zero		1


	//----- nvinfo : EIATTR_EXIT_INSTR_OFFSETS
	.align		4
        /*00d4*/ 	.byte	0x04, 0x1c
        /*00d6*/ 	.short	(.L_305 - .L_304)


	//   ....[0]....
.L_304:
        /*00d8*/ 	.word	0x000005d0


	//   ....[1]....
        /*00dc*/ 	.word	0x00000600


	//----- nvinfo : EIATTR_CRS_STACK_SIZE
	.align		4
.L_305:
        /*00e0*/ 	.byte	0x04, 0x1e
        /*00e2*/ 	.short	(.L_307 - .L_306)
.L_306:
        /*00e4*/ 	.word	0x00000000


	//----- nvinfo : EIATTR_CBANK_PARAM_SIZE
	.align		4
.L_307:
        /*00e8*/ 	.byte	0x03, 0x19
        /*00ea*/ 	.short	0x0008


	//----- nvinfo : EIATTR_PARAM_CBANK
	.align		4
        /*00ec*/ 	.byte	0x04, 0x0a
        /*00ee*/ 	.short	(.L_309 - .L_308)
	.align		4
.L_308:
        /*00f0*/ 	.word	index@(.nv.constant0._ZN3cub18CUB_300001_SM_10006detail10radix_sort33DeviceRadixSortExclusiveSumKernelINS1_5radix10policy_hubIjN4cuda3std3__45tupleIJ8aes_pairmEEEyE10Policy1000EyEEvPT0_)
        /*00f4*/ 	.short	0x0380
        /*00f6*/ 	.short	0x0008


	//----- nvinfo : EIATTR_SW_WAR
	.align		4
.L_309:
        /*00f8*/ 	.byte	0x04, 0x36
        /*00fa*/ 	.short	(.L_311 - .L_310)
.L_310:
        /*00fc*/ 	.word	0x00000008
.L_311:


//--------------------- .nv.info._ZN3cub18CUB_300001_SM_10006detail10radix_sort30DeviceRadixSortHistogramKernelINS1_5radix10policy_hubIjN4cuda3std3__45tupleIJ8aes_pairmEEEyE10Policy1000ELNS0_9SortOrderE0EjyNS1_21identity_decomposer_tEEEvPT2_PKT1_SG_iiT3_ --------------------------
	.section	.nv.info._ZN3cub18CUB_300001_SM_10006detail10radix_sort30DeviceRadixSortHistogramKernelINS1_5radix10policy_hubIjN4cuda3std3__45tupleIJ8aes_pairmEEEyE10Policy1000ELNS0_9SortOrderE0EjyNS1_21identity_decomposer_tEEEvPT2_PKT1_SG_iiT3_,"",@"SHT_CUDA_INFO"
	.sectionflags	@""
	.align	4


	//----- nvinfo : EIATTR_CUDA_API_VERSION
	.align		4
        /*0000*/ 	.byte	0x04, 0x37
        /*0002*/ 	.short	(.L_313 - .L_312)
.L_312:
        /*0004*/ 	.word	0x00000082


	//----- nvinfo : EIATTR_KPARAM_INFO
	.align		4
.L_313:
        /*0008*/ 	.byte	0x04, 0x17
        /*000a*/ 	.short	(.L_315 - .L_314)
.L_314:
        /*000c*/ 	.word	0x00000000
        /*0010*/ 	.short	0x0005
        /*0012*/ 	.short	0x0020
        /*0014*/ 	.byte	0x00, 0xf0, 0x05, 0x00


	//----- nvinfo : EIATTR_KPARAM_INFO
	.align		4
.L_315:
        /*0018*/ 	.byte	0x04, 0x17
        /*001a*/ 	.short	(.L_317 - .L_316)
.L_316:
        /*001c*/ 	.word	0x00000000
        /*0020*/ 	.short	0x0004
        /*0022*/ 	.short	0x001c
        /*0024*/ 	.byte	0x00, 0xf0, 0x11, 0x00


	//----- nvinfo : EIATTR_KPARAM_INFO
	.align		4
.L_317:
        /*0028*/ 	.byte	0x04, 0x17
        /*002a*/ 	.short	(.L_319 - .L_318)
.L_318:
        /*002c*/ 	.word	0x00000000
        /*0030*/ 	.short	0x0003
        /*0032*/ 	.short	0x0018
        /*0034*/ 	.byte	0x00, 0xf0, 0x11, 0x00


	//----- nvinfo : EIATTR_KPARAM_INFO
	.align		4
.L_319:
        /*0038*/ 	.byte	0x04, 0x17
        /*003a*/ 	.short	(.L_321 - .L_320)
.L_320:
        /*003c*/ 	.word	0x00000000
        /*0040*/ 	.short	0x0002
        /*0042*/ 	.short	0x0010
        /*0044*/ 	.byte	0x00, 0xf0, 0x21, 0x00


	//----- nvinfo : EIATTR_KPARAM_INFO
	.align		4
.L_321:
        /*0048*/ 	.byte	0x04, 0x17
        /*004a*/ 	.short	(.L_323 - .L_322)
.L_322:
        /*004c*/ 	.word	0x00000000
        /*0050*/ 	.short	0x0001
        /*0052*/ 	.short	0x0008
        /*0054*/ 	.byte	0x00, 0xf5, 0x21, 0x00


	//----- nvinfo : EIATTR_KPARAM_INFO
	.align		4
.L_323:
        /*0058*/ 	.byte	0x04, 0x17
        /*005a*/ 	.short	(.L_325 - .L_324)
.L_324:
        /*005c*/ 	.word	0x00000000
        /*0060*/ 	.short	0x0000
        /*0062*/ 	.short	0x0000
        /*0064*/ 	.byte	0x00, 0xf5, 0x21, 0x00


	//----- nvinfo : EIATTR_SPARSE_MMA_MASK
	.align		4
.L_325:
        /*0068*/ 	.byte	0x03, 0x50
        /*006a*/ 	.short	0x0000


	//----- nvinfo : EIATTR_MAXREG_COUNT
	.align		4
        /*006c*/ 	.byte	0x03, 0x1b
        /*006e*/ 	.short	0x00ff


	//----- nvinfo : EIATTR_NUM_BARRIERS
	.align		4
        /*0070*/ 	.byte	0x02, 0x4c
        /*0072*/ 	.byte	0x01
	.zero		1


	//----- nvinfo : EIATTR_MERCURY_ISA_VERSION
	.align		4
        /*0074*/ 	.byte	0x03, 0x5f
        /*0076*/ 	.short	0x0101


	//----- nvinfo : EIATTR_VRC_CTA_INIT_COUNT
	.align		4
        /*0078*/ 	.byte	0x02, 0x4a
	.zero		1
	.zero		1


	//----- nvinfo : EIATTR_EXIT_INSTR_OFFSETS
	.align		4
        /*007c*/ 	.byte	0x04, 0x1c
        /*007e*/ 	.short	(.L_327 - .L_326)


	//   ....[0]....
.L_326:
        /*0080*/ 	.word	0x00000040


	//   ....[1]....
        /*0084*/ 	.word	0x00002ec0


	//----- nvinfo : EIATTR_MAX_THREADS
	.align		4
.L_327:
        /*0088*/ 	.byte	0x04, 0x05
        /*008a*/ 	.short	(.L_329 - .L_328)
.L_328:
        /*008c*/ 	.word	0x00000080
        /*0090*/ 	.word	0x00000001
        /*0094*/ 	.word	0x00000001


	//----- nvinfo : EIATTR_CRS_STACK_SIZE
	.align		4
.L_329:
        /*0098*/ 	.byte	0x04, 0x1e
        /*009a*/ 	.short	(.L_331 - .L_330)
.L_330:
        /*009c*/ 	.word	0x00000000


	//----- nvinfo : EIATTR_CBANK_PARAM_SIZE
	.align		4
.L_331:
        /*00a0*/ 	.byte	0x03, 0x19
        /*00a2*/ 	.short	0x0021


	//----- nvinfo : EIATTR_PARAM_CBANK
	.align		4
        /*00a4*/ 	.byte	0x04, 0x0a
        /*00a6*/ 	.short	(.L_333 - .L_332)
	.align		4
.L_332:
        /*00a8*/ 	.word	index@(.nv.constant0._ZN3cub18CUB_300001_SM_10006detail10radix_sort30DeviceRadixSortHistogramKernelINS1_5radix10policy_hubIjN4cuda3std3__45tupleIJ8aes_pairmEEEyE10Policy1000ELNS0_9SortOrderE0EjyNS1_21identity_decomposer_tEEEvPT2_PKT1_SG_iiT3_)
        /*00ac*/ 	.short	0x0380
        /*00ae*/ 	.short	0x0021


	//----- nvinfo : EIATTR_SW_WAR
	.align		4
.L_333:
        /*00b0*/ 	.byte	0x04, 0x36
        /*00b2*/ 	.short	(.L_335 - .L_334)
.L_334:
        /*00b4*/ 	.word	0x00000008
.L_335:


//--------------------- .nv.info._ZN3cub18CUB_300001_SM_10006detail10radix_sort31DeviceRadixSortSingleTileKernelINS1_5radix10policy_hubIjN4cuda3std3__45tupleIJ8aes_pairmEEEyE10Policy1000ELNS0_9SortOrderE0EjSB_yNS1_21identity_decomposer_tEEEvPKT1_PSG_PKT2_PSK_T3_iiT4_ --------------------------
	.section	.nv.info._ZN3cub18CUB_300001_SM_10006detail10radix_sort31DeviceRadixSortSingleTileKernelINS1_5radix10policy_hubIjN4cuda3std3__45tupleIJ8aes_pairmEEEyE10Policy1000ELNS0_9SortOrderE0EjSB_yNS1_21identity_decomposer_tEEEvPKT1_PSG_PKT2_PSK_T3_iiT4_,"",@"SHT_CUDA_INFO"
	.sectionflags	@""
	.align	4


	//----- nvinfo : EIATTR_CUDA_API_VERSION
	.align		4
        /*0000*/ 	.byte	0x04, 0x37
        /*0002*/ 	.short	(.L_337 - .L_336)
.L_336:
        /*0004*/ 	.word	0x00000082


	//----- nvinfo : EIATTR_KPARAM_INFO
	.align		4
.L_337:
        /*0008*/ 	.byte	0x04, 0x17
        /*000a*/ 	.short	(.L_339 - .L_338)
.L_338:
        /*000c*/ 	.word	0x00000000
        /*0010*/ 	.short	0x0007
        /*0012*/ 	.short	0x0030
        /*0014*/ 	.byte	0x00, 0xf0, 0x05, 0x00


	//----- nvinfo : EIATTR_KPARAM_INFO
	.align		4
.L_339:
        /*0018*/ 	.byte	0x04, 0x17
        /*001a*/ 	.short	(.L_341 - .L_340)
.L_340:
        /*001c*/ 	.word	0x00000000
        /*0020*/ 	.short	0x0006
        /*0022*/ 	.short	0x002c
        /*0024*/ 	.byte	0x00, 0xf0, 0x11, 0x00


	//----- nvinfo : EIATTR_KPARAM_INFO
	.align		4
.L_341:
        /*0028*/ 	.byte	0x04, 0x17
        /*002a*/ 	.short	(.L_343 - .L_342)
.L_342:
        /*002c*/ 	.word	0x00000000
        /*0030*/ 	.short	0x0005
        /*0032*/ 	.short	0x0028
        /*0034*/ 	.byte	0x00, 0xf0, 0x11, 0x00


	//----- nvinfo : EIATTR_KPARAM_INFO
	.align		4
.L_343:
        /*0038*/ 	.byte	0x04, 0x17
        /*003a*/ 	.short	(.L_345 - .L_344)
.L_344:
        /*003c*/ 	.word	0x00000000
        /*0040*/ 	.short	0x0004
        /*0042*/ 	.short	0x0020
        /*0044*/ 	.byte	0x00, 0xf0, 0x21, 0x00


	//----- nvinfo : EIATTR_KPARAM_INFO
	.align		4
.L_345:
        /*0048*/ 	.byte	0x04, 0x17
        /*004a*/ 	.short	(.L_347 - .L_346)
.L_346:
        /*004c*/ 	.word	0x00000000
        /*0050*/ 	.short	0x0003
        /*0052*/ 	.short	0x0018
        /*0054*/ 	.byte	0x00, 0xf5, 0x21, 0x00


	//----- nvinfo : EIATTR_KPARAM_INFO
	.align		4
.L_347:
        /*0058*/ 	.byte	0x04, 0x17
        /*005a*/ 	.short	(.L_349 - .L_348)
.L_348:
        /*005c*/ 	.word	0x00000000
        /*0060*/ 	.short	0x0002
        /*0062*/ 	.short	0x0010
        /*0064*/ 	.byte	0x00, 0xf5, 0x21, 0x00


	//----- nvinfo : EIATTR_KPARAM_INFO
	.align		4
.L_349:
        /*0068*/ 	.byte	0x04, 0x17
        /*006a*/ 	.short	(.L_351 - .L_350)
.L_350:
        /*006c*/ 	.word	0x00000000
        /*0070*/ 	.short	0x0001
        /*0072*/ 	.short	0x0008
        /*0074*/ 	.byte	0x00, 0xf5, 0x21, 0x00


	//----- nvinfo : EIATTR_KPARAM_INFO
	.align		4
.L_351:
        /*0078*/ 	.byte	0x04, 0x17
        /*007a*/ 	.short	(.L_353 - .L_352)
.L_352:
        /*007c*/ 	.word	0x00000000
        /*0080*/ 	.short	0x0000
        /*0082*/ 	.short	0x0000
        /*0084*/ 	.byte	0x00, 0xf5, 0x21, 0x00


	//----- nvinfo : EIATTR_SPARSE_MMA_MASK
	.align		4
.L_353:
        /*0088*/ 	.byte	0x03, 0x50
        /*008a*/ 	.short	0x0000


	//----- nvinfo : EIATTR_MAXREG_COUNT
	.align		4
        /*008c*/ 	.byte	0x03, 0x1b
        /*008e*/ 	.short	0x00ff


	//----- nvinfo : EIATTR_NUM_BARRIERS
	.align		4
        /*0090*/ 	.byte	0x02, 0x4c
        /*0092*/ 	.byte	0x01
	.zero		1


	//----- nvinfo : EIATTR_MERCURY_ISA_VERSION
	.align		4
        /*0094*/ 	.byte	0x03, 0x5f
        /*0096*/ 	.short	0x0101


	//----- nvinfo : EIATTR_COOP_GROUP_MASK_REGIDS
	.align		4
        /*0098*/ 	.byte	0x04, 0x29
        /*009a*/ 	.short	(.L_355 - .L_354)


	//   ....[0]....
.L_354:
        /*009c*/ 	.word	0xffffffff


	//   ....[1]....
        /*00a0*/ 	.word	0xffffffff


	//   ....[2]....
        /*00a4*/ 	.word	0xffffffff


	//   ....[3]....
        /*00a8*/ 	.word	0xffffffff


	//   ....[4]....
        /*00ac*/ 	.word	0xffffffff


	//----- nvinfo : EIATTR_COOP_GROUP_INSTR_OFFSETS
	.align		4
.L_355:
        /*00b0*/ 	.byte	0x04, 0x28
        /*00b2*/ 	.short	(.L_357 - .L_356)


	//   ....[0]....
.L_356:
        /*00b4*/ 	.word	0x000009c0


	//   ....[1]....
        /*00b8*/ 	.word	0x000009e0


	//   ....[2]....
        /*00bc*/ 	.word	0x00000a00


	//   ....[3]....
        /*00c0*/ 	.word	0x00000a20


	//   ....[4]....
        /*00c4*/ 	.word	0x00000a40


	//----- nvinfo : EIATTR_VRC_CTA_INIT_COUNT
	.align		4
.L_357:
        /*00c8*/ 	.byte	0x02, 0x4a
	.zero		1
	.zero		1


	//----- nvinfo : EIATTR_EXIT_INSTR_OFFSETS
	.align		4
        /*00cc*/ 	.byte	0x04, 0x1c
        /*00ce*/ 	.short	(.L_359 - .L_358)


	//   ....[0]....
.L_358:
        /*00d0*/ 	.word	0x00001310


	//   ....[1]....
        /*00d4*/ 	.word	0x00001400


	//----- nvinfo : EIATTR_MAX_THREADS
	.align		4
.L_359:
        /*00d8*/ 	.byte	0x04, 0x05
        /*00da*/ 	.short	(.L_361 - .L_360)
.L_360:
        /*00dc*/ 	.word	0x00000100
        /*00e0*/ 	.word	0x00000001
        /*00e4*/ 	.word	0x00000001


	//----- nvinfo : EIATTR_CBANK_PARAM_SIZE
	.align		4
.L_361:
        /*00e8*/ 	.byte	0x03, 0x19
        /*00ea*/ 	.short	0x0031


	//----- nvinfo : EIATTR_PARAM_CBANK
	.align		4
        /*00ec*/ 	.byte	0x04, 0x0a
        /*00ee*/ 	.short	(.L_363 - .L_362)
	.align		4
.L_362:
        /*00f0*/ 	.word	index@(.nv.constant0._ZN3cub18CUB_300001_SM_10006detail10radix_sort31DeviceRadixSortSingleTileKernelINS1_5radix10policy_hubIjN4cuda3std3__45tupleIJ8aes_pairmEEEyE10Policy1000ELNS0_9SortOrderE0EjSB_yNS1_21identity_decomposer_tEEEvPKT1_PSG_PKT2_PSK_T3_iiT4_)
        /*00f4*/ 	.short	0x0380
        /*00f6*/ 	.short	0x0031


	//----- nvinfo : EIATTR_SW_WAR
	.align		4
.L_363:
        /*00f8*/ 	.byte	0x04, 0x36
        /*00fa*/ 	.short	(.L_365 - .L_364)
.L_364:
        /*00fc*/ 	.word	0x00000008
.L_365:


//--------------------- .nv.info._ZN3cub18CUB_300001_SM_10006detail9transform16transform_kernelINS2_10policy_hubILb1EN4cuda3std3__45tupleIJN6thrust24THRUST_300001_SM_1000_NS6detail15normal_iteratorINSA_7pointerINS8_IJ8aes_pairmEEENSA_8cuda_cub3tagENSA_11use_defaultESI_EEEEEEEE10policy1000ElNS7_10__identityENSA_12zip_iteratorINS8_IJNSA_10device_ptrISE_EENSQ_ImEEEEEEEJPSF_EEEvT0_iT1_T2_DpNS2_10kernel_argIT3_EE --------------------------
	.section	.nv.info._ZN3cub18CUB_300001_SM_10006detail9transform16transform_kernelINS2_10policy_hubILb1EN4cuda3std3__45tupleIJN6thrust24THRUST_300001_SM_1000_NS6detail15normal_iteratorINSA_7pointerINS8_IJ8aes_pairmEEENSA_8cuda_cub3tagENSA_11use_defaultESI_EEEEEEEE10policy1000ElNS7_10__identityENSA_12zip_iteratorINS8_IJNSA_10device_ptrISE_EENSQ_ImEEEEEEEJPSF_EEEvT0_iT1_T2_DpNS2_10kernel_argIT3_EE,"",@"SHT_CUDA_INFO"
	.sectionflags	@""
	.align	4


	//----- nvinfo : EIATTR_CUDA_API_VERSION
	.align		4
        /*0000*/ 	.byte	0x04, 0x37
        /*0002*/ 	.short	(.L_367 - .L_366)
.L_366:
        /*0004*/ 	.word	0x00000082


	//----- nvinfo : EIATTR_KPARAM_INFO
	.align		4
.L_367:
        /*0008*/ 	.byte	0x04, 0x17
        /*000a*/ 	.short	(.L_369 - .L_368)
.L_368:
        /*000c*/ 	.word	0x00000000
        /*0010*/ 	.short	0x0004
        /*0012*/ 	.short	0x0020
        /*0014*/ 	.byte	0x00, 0xf0, 0x41, 0x00


	//----- nvinfo : EIATTR_KPARAM_INFO
	.align		4
.L_369:
        /*0018*/ 	.byte	0x04, 0x17
        /*001a*/ 	.short	(.L_371 - .L_370)
.L_370:
        /*001c*/ 	.word	0x00000000
        /*0020*/ 	.short	0x0003
        /*0022*/ 	.short	0x0010
        /*0024*/ 	.byte	0x00, 0xf0, 0x41, 0x00


	//----- nvinfo : EIATTR_KPARAM_INFO
	.align		4
.L_371:
        /*0028*/ 	.byte	0x04, 0x17
        /*002a*/ 	.short	(.L_373 - .L_372)
.L_372:
        /*002c*/ 	.word	0x00000000
        /*0030*/ 	.short	0x0002
        /*0032*/ 	.short	0x000c
        /*0034*/ 	.byte	0x00, 0xf0, 0x05, 0x00


	//----- nvinfo : EIATTR_KPARAM_INFO
	.align		4
.L_373:
        /*0038*/ 	.byte	0x04, 0x17
        /*003a*/ 	.short	(.L_375 - .L_374)
.L_374:
        /*003c*/ 	.word	0x00000000
        /*0040*/ 	.short	0x0001
        /*0042*/ 	.short	0x0008
        /*0044*/ 	.byte	0x00, 0xf0, 0x11, 0x00


	//----- nvinfo : EIATTR_KPARAM_INFO
	.align		4
.L_375:
        /*0048*/ 	.byte	0x04, 0x17
        /*004a*/ 	.short	(.L_377 - .L_376)
.L_376:
        /*004c*/ 	.word	0x00000000
        /*0050*/ 	.short	0x0000
        /*0052*/ 	.short	0x0000
        /*0054*/ 	.byte	0x00, 0xf0, 0x21, 0x00


	//----- nvinfo : EIATTR_SPARSE_MMA_MASK
	.align		4
.L_377:
        /*0058*/ 	.byte	0x03, 0x50
        /*005a*/ 	.short	0x0000


	//----- nvinfo : EIATTR_MAXREG_COUNT
	.align		4
        /*005c*/ 	.byte	0x03, 0x1b
        /*005e*/ 	.short	0x00ff


	//----- nvinfo : EIATTR_MERCURY_ISA_VERSION
	.align		4
        /*0060*/ 	.byte	0x03, 0x5f
        /*0062*/ 	.short	0x0101


	//----- nvinfo : EIATTR_VRC_CTA_INIT_COUNT
	.align		4
        /*0064*/ 	.byte	0x02, 0x4a
	.zero		1
	.zero		1


	//----- nvinfo : EIATTR_EXIT_INSTR_OFFSETS
	.align		4
        /*0068*/ 	.byte	0x04, 0x1c
        /*006a*/ 	.short	(.L_379 - .L_378)


	//   ....[0]....
.L_378:
        /*006c*/ 	.word	0x00000360


	//   ....[1]....
        /*0070*/ 	.word	0x00000a60


	//   ....[2]....
        /*0074*/ 	.word	0x00000c50


	//   ....[3]....
        /*0078*/ 	.word	0x00000c80


	//   ....[4]....
        /*007c*/ 	.word	0x00000d30


	//   ....[5]....
        /*0080*/ 	.word	0x00000d60


	//   ....[6]....
        /*0084*/ 	.word	0x000010a0


	//   ....[7]....
        /*0088*/ 	.word	0x00001230


	//   ....[8]....
        /*008c*/ 	.word	0x000012f0


	//----- nvinfo : EIATTR_MAX_THREADS
	.align		4
.L_379:
        /*0090*/ 	.byte	0x04, 0x05
        /*0092*/ 	.short	(.L_381 - .L_380)
.L_380:
        /*0094*/ 	.word	0x00000080
        /*0098*/ 	.word	0x00000001
        /*009c*/ 	.word	0x00000001


	//----- nvinfo : EIATTR_CRS_STACK_SIZE
	.align		4
.L_381:
        /*00a0*/ 	.byte	0x04, 0x1e
        /*00a2*/ 	.short	(.L_383 - .L_382)
.L_382:
        /*00a4*/ 	.word	0x00000000


	//----- nvinfo : EIATTR_CBANK_PARAM_SIZE
	.align		4
.L_383:
        /*00a8*/ 	.byte	0x03, 0x19
        /*00aa*/ 	.short	0x0030


	//----- nvinfo : EIATTR_PARAM_CBANK
	.align		4
        /*00ac*/ 	.byte	0x04, 0x0a
        /*00ae*/ 	.short	(.L_385 - .L_384)
	.align		4
.L_384:
        /*00b0*/ 	.word	index@(.nv.constant0._ZN3cub18CUB_300001_SM_10006detail9transform16transform_kernelINS2_10policy_hubILb1EN4cuda3std3__45tupleIJN6thrust24THRUST_300001_SM_1000_NS6detail15normal_iteratorINSA_7pointerINS8_IJ8aes_pairmEEENSA_8cuda_cub3tagENSA_11use_defaultESI_EEEEEEEE10policy1000ElNS7_10__identityENSA_12zip_iteratorINS8_IJNSA_10device_ptrISE_EENSQ_ImEEEEEEEJPSF_EEEvT0_iT1_T2_DpNS2_10kernel_argIT3_EE)
        /*00b4*/ 	.short	0x0380
        /*00b6*/ 	.short	0x0030


	//----- nvinfo : EIATTR_SW_WAR
	.align		4
.L_385:
        /*00b8*/ 	.byte	0x04, 0x36
        /*00ba*/ 	.short	(.L_387 - .L_386)
.L_386:
        /*00bc*/ 	.word	0x00000008
.L_387:


//--------------------- .nv.info._ZN3cub18CUB_300001_SM_10006detail9transform16transform_kernelINS2_10policy_hubILb1EN4cuda3std3__45tupleIJN6thrust24THRUST_300001_SM_1000_NS6detail15normal_iteratorINSA_7pointerINS8_IJ8aes_pairmEEENSA_8cuda_cub3tagENSA_11use_defaultESI_EEEEEEEE10policy1000EiNS7_10__identityENSA_12zip_iteratorINS8_IJNSA_10device_ptrISE_EENSQ_ImEEEEEEEJPSF_EEEvT0_iT1_T2_DpNS2_10kernel_argIT3_EE --------------------------
	.section	.nv.info._ZN3cub18CUB_300001_SM_10006detail9transform16transform_kernelINS2_10policy_hubILb1EN4cuda3std3__45tupleIJN6thrust24THRUST_300001_SM_1000_NS6detail15normal_iteratorINSA_7pointerINS8_IJ8aes_pairmEEENSA_8cuda_cub3tagENSA_11use_defaultESI_EEEEEEEE10policy1000EiNS7_10__identityENSA_12zip_iteratorINS8_IJNSA_10device_ptrISE_EENSQ_ImEEEEEEEJPSF_EEEvT0_iT1_T2_DpNS2_10kernel_argIT3_EE,"",@"SHT_CUDA_INFO"
	.sectionflags	@""
	.align	4


	//----- nvinfo : EIATTR_CUDA_API_VERSION
	.align		4
        /*0000*/ 	.byte	0x04, 0x37
        /*0002*/ 	.short	(.L_389 - .L_388)
.L_388:
        /*0004*/ 	.word	0x00000082


	//----- nvinfo : EIATTR_KPARAM_INFO
	.align		4
.L_389:
        /*0008*/ 	.byte	0x04, 0x17
        /*000a*/ 	.short	(.L_391 - .L_390)
.L_390:
        /*000c*/ 	.word	0x00000000
        /*0010*/ 	.short	0x0004
        /*0012*/ 	.short	0x0020
        /*0014*/ 	.byte	0x00, 0xf0, 0x41, 0x00


	//----- nvinfo : EIATTR_KPARAM_INFO
	.align		4
.L_391:
        /*0018*/ 	.byte	0x04, 0x17
        /*001a*/ 	.short	(.L_393 - .L_392)
.L_392:
        /*001c*/ 	.word	0x00000000
        /*0020*/ 	.short	0x0003
        /*0022*/ 	.short	0x0010
        /*0024*/ 	.byte	0x00, 0xf0, 0x41, 0x00


	//----- nvinfo : EIATTR_KPARAM_INFO
	.align		4
.L_393:
        /*0028*/ 	.byte	0x04, 0x17
        /*002a*/ 	.short	(.L_395 - .L_394)
.L_394:
        /*002c*/ 	.word	0x00000000
        /*0030*/ 	.short	0x0002
        /*0032*/ 	.short	0x0008
        /*0034*/ 	.byte	0x00, 0xf0, 0x05, 0x00


	//----- nvinfo : EIATTR_KPARAM_INFO
	.align		4
.L_395:
        /*0038*/ 	.byte	0x04, 0x17
        /*003a*/ 	.short	(.L_397 - .L_396)
.L_396:
        /*003c*/ 	.word	0x00000000
        /*0040*/ 	.short	0x0001
        /*0042*/ 	.short	0x0004
        /*0044*/ 	.byte	0x00, 0xf0, 0x11, 0x00


	//----- nvinfo : EIATTR_KPARAM_INFO
	.align		4
.L_397:
        /*0048*/ 	.byte	0x04, 0x17
        /*004a*/ 	.short	(.L_399 - .L_398)
.L_398:
        /*004c*/ 	.word	0x00000000
        /*0050*/ 	.short	0x0000
        /*0052*/ 	.short	0x0000
        /*0054*/ 	.byte	0x00, 0xf0, 0x11, 0x00


	//----- nvinfo : EIATTR_SPARSE_MMA_MASK
	.align		4
.L_399:
        /*0058*/ 	.byte	0x03, 0x50
        /*005a*/ 	.short	0x0000


	//----- nvinfo : EIATTR_MAXREG_COUNT
	.align		4
        /*005c*/ 	.byte	0x03, 0x1b
        /*005e*/ 	.short	0x00ff


	//----- nvinfo : EIATTR_MERCURY_ISA_VERSION
	.align		4
        /*0060*/ 	.byte	0x03, 0x5f
        /*0062*/ 	.short	0x0101


	//----- nvinfo : EIATTR_VRC_CTA_INIT_COUNT
	.align		4
        /*0064*/ 	.byte	0x02, 0x4a
	.zero		1
	.zero		1


	//----- nvinfo : EIATTR_EXIT_INSTR_OFFSETS
	.align		4
        /*0068*/ 	.byte	0x04, 0x1c
        /*006a*/ 	.short	(.L_401 - .L_400)


	//   ....[0]....
.L_400:
        /*006c*/ 	.word	0x00000230


	//   ....[1]....
        /*0070*/ 	.word	0x00000580


	//   ....[2]....
        /*0074*/ 	.word	0x00000740


	//   ....[3]....
        /*0078*/ 	.word	0x00000830


	//   ....[4]....
        /*007c*/ 	.word	0x00000860


	//   ....[5]....
        /*0080*/ 	.word	0x00000ce0


	//   ....[6]....
        /*0084*/ 	.word	0x00000f10


	//   ....[7]....
        /*0088*/ 	.word	0x00000f40


	//   ....[8]....
        /*008c*/ 	.word	0x00001010


	//----- nvinfo : EIATTR_MAX_THREADS
	.align		4
.L_401:
        /*0090*/ 	.byte	0x04, 0x05
        /*0092*/ 	.short	(.L_403 - .L_402)
.L_402:
        /*0094*/ 	.word	0x00000080
        /*0098*/ 	.word	0x00000001
        /*009c*/ 	.word	0x00000001


	//----- nvinfo : EIATTR_CRS_STACK_SIZE
	.align		4
.L_403:
        /*00a0*/ 	.byte	0x04, 0x1e
        /*00a2*/ 	.short	(.L_405 - .L_404)
.L_404:
        /*00a4*/ 	.word	0x00000000


	//----- nvinfo : EIATTR_CBANK_PARAM_SIZE
	.align		4
.L_405:
        /*00a8*/ 	.byte	0x03, 0x19
        /*00aa*/ 	.short	0x0030


	//----- nvinfo : EIATTR_PARAM_CBANK
	.align		4
        /*00ac*/ 	.byte	0x04, 0x0a
        /*00ae*/ 	.short	(.L_407 - .L_406)
	.align		4
.L_406:
        /*00b0*/ 	.word	index@(.nv.constant0._ZN3cub18CUB_300001_SM_10006detail9transform16transform_kernelINS2_10policy_hubILb1EN4cuda3std3__45tupleIJN6thrust24THRUST_300001_SM_1000_NS6detail15normal_iteratorINSA_7pointerINS8_IJ8aes_pairmEEENSA_8cuda_cub3tagENSA_11use_defaultESI_EEEEEEEE10policy1000EiNS7_10__identityENSA_12zip_iteratorINS8_IJNSA_10device_ptrISE_EENSQ_ImEEEEEEEJPSF_EEEvT0_iT1_T2_DpNS2_10kernel_argIT3_EE)
        /*00b4*/ 	.short	0x0380
        /*00b6*/ 	.short	0x0030


	//----- nvinfo : EIATTR_SW_WAR
	.align		4
.L_407:
        /*00b8*/ 	.byte	0x04, 0x36
        /*00ba*/ 	.short	(.L_409 - .L_408)
.L_408:
        /*00bc*/ 	.word	0x00000008
.L_409:


//--------------------- .nv.info._ZN3cub18CUB_300001_SM_10006detail9transform16transform_kernelINS2_10policy_hubILb1EN4cuda3std3__45tupleIJN6thrust24THRUST_300001_SM_1000_NS12zip_iteratorINS8_IJNSA_10device_ptrI8aes_pairEENSC_ImEEEEEEEEEEE10policy1000ElNS7_10__identityENSA_7pointerINS8_IJSD_mEEENSA_8cuda_cub3tagENSA_11use_defaultESQ_EEJSH_EEEvT0_iT1_T2_DpNS2_10kernel_argIT3_EE --------------------------
	.section	.nv.info._ZN3cub18CUB_300001_SM_10006detail9transform16transform_kernelINS2_10policy_hubILb1EN4cuda3std3__45tupleIJN6thrust24THRUST_300001_SM_1000_NS12zip_iteratorINS8_IJNSA_10device_ptrI8aes_pairEENSC_ImEEEEEEEEEEE10policy1000ElNS7_10__identityENSA_7pointerINS8_IJSD_mEEENSA_8cuda_cub3tagENSA_11use_defaultESQ_EEJSH_EEEvT0_iT1_T2_DpNS2_10kernel_argIT3_EE,"",@"SHT_CUDA_INFO"
	.sectionflags	@""
	.align	4


	//----- nvinfo : EIATTR_CUDA_API_VERSION
	.align		4
        /*0000*/ 	.byte	0x04, 0x37
        /*0002*/ 	.short	(.L_411 - .L_410)
.L_410:
        /*0004*/ 	.word	0x00000082


	//----- nvinfo : EIATTR_KPARAM_INFO
	.align		4
.L_411:
        /*0008*/ 	.byte	0x04, 0x17
        /*000a*/ 	.short	(.L_413 - .L_412)
.L_412:
        /*000c*/ 	.word	0x00000000
        /*0010*/ 	.short	0x0004
        /*0012*/ 	.short	0x0018
        /*0014*/ 	.byte	0x00, 0xf0, 0x41, 0x00


	//----- nvinfo : EIATTR_KPARAM_INFO
	.align		4
.L_413:
        /*0018*/ 	.byte	0x04, 0x17
        /*001a*/ 	.short	(.L_415 - .L_414)
.L_414:
        /*001c*/ 	.word	0x00000000
        /*0020*/ 	.short	0x0003
        /*0022*/ 	.short	0x0010
        /*0024*/ 	.byte	0x00, 0xf0, 0x21, 0x00


	//----- nvinfo : EIATTR_KPARAM_INFO
	.align		4
.L_415:
        /*0028*/ 	.byte	0x04, 0x17
        /*002a*/ 	.short	(.L_417 - .L_416)
.L_416:
        /*002c*/ 	.word	0x00000000
        /*0030*/ 	.short	0x0002
        /*0032*/ 	.short	0x000c
        /*0034*/ 	.byte	0x00, 0xf0, 0x05, 0x00


	//----- nvinfo : EIATTR_KPARAM_INFO
	.align		4
.L_417:
        /*0038*/ 	.byte	0x04, 0x17
        /*003a*/ 	.short	(.L_419 - .L_418)
.L_418:
        /*003c*/ 	.word	0x00000000
        /*0040*/ 	.short	0x0001
        /*0042*/ 	.short	0x0008
        /*0044*/ 	.byte	0x00, 0xf0, 0x11, 0x00


	//----- nvinfo : EIATTR_KPARAM_INFO
	.align		4
.L_419:
        /*0048*/ 	.byte	0x04, 0x17
        /*004a*/ 	.short	(.L_421 - .L_420)
.L_420:
        /*004c*/ 	.word	0x00000000
        /*0050*/ 	.short	0x0000
        /*0052*/ 	.short	0x0000
        /*0054*/ 	.byte	0x00, 0xf0, 0x21, 0x00


	//----- nvinfo : EIATTR_SPARSE_MMA_MASK
	.align		4
.L_421:
        /*0058*/ 	.byte	0x03, 0x50
        /*005a*/ 	.short	0x0000


	//----- nvinfo : EIATTR_MAXREG_COUNT
	.align		4
        /*005c*/ 	.byte	0x03, 0x1b
        /*005e*/ 	.short	0x00ff


	//----- nvinfo : EIATTR_MERCURY_ISA_VERSION
	.align		4
        /*0060*/ 	.byte	0x03, 0x5f
        /*0062*/ 	.short	0x0101


	//----- nvinfo : EIATTR_VRC_CTA_INIT_COUNT
	.align		4
        /*0064*/ 	.byte	0x02, 0x4a
	.zero		1
	.zero		1


	//----- nvinfo : EIATTR_EXIT_INSTR_OFFSETS
	.align		4
        /*0068*/ 	.byte	0x04, 0x1c
        /*006a*/ 	.short	(.L_423 - .L_422)


	//   ....[0]....
.L_422:
        /*006c*/ 	.word	0x00000240


	//   ....[1]....
        /*0070*/ 	.word	0x00000950


	//   ....[2]....
        /*0074*/ 	.word	0x00000b40


	//   ....[3]....
        /*0078*/ 	.word	0x00000b70


	//   ....[4]....
        /*007c*/ 	.word	0x00000c20


	//   ....[5]....
        /*0080*/ 	.word	0x00000c50


	//   ....[6]....
        /*0084*/ 	.word	0x00001200


	//   ....[7]....
        /*0088*/ 	.word	0x00001440


	//   ....[8]....
        /*008c*/ 	.word	0x000015d0


	//   ....[9]....
        /*0090*/ 	.word	0x000016a0


	//----- nvinfo : EIATTR_MAX_THREADS
	.align		4
.L_423:
        /*0094*/ 	.byte	0x04, 0x05
        /*0096*/ 	.short	(.L_425 - .L_424)
.L_424:
        /*0098*/ 	.word	0x00000080
        /*009c*/ 	.word	0x00000001
        /*00a0*/ 	.word	0x00000001


	//----- nvinfo : EIATTR_CRS_STACK_SIZE
	.align		4
.L_425:
        /*00a4*/ 	.byte	0x04, 0x1e
        /*00a6*/ 	.short	(.L_427 - .L_426)
.L_426:
        /*00a8*/ 	.word	0x00000000


	//----- nvinfo : EIATTR_CBANK_PARAM_SIZE
	.align		4
.L_427:
        /*00ac*/ 	.byte	0x03, 0x19
        /*00ae*/ 	.short	0x0028


	//----- nvinfo : EIATTR_PARAM_CBANK
	.align		4
        /*00b0*/ 	.byte	0x04, 0x0a
        /*00b2*/ 	.short	(.L_429 - .L_428)
	.align		4
.L_428:
        /*00b4*/ 	.word	index@(.nv.constant0._ZN3cub18CUB_300001_SM_10006detail9transform16transform_kernelINS2_10policy_hubILb1EN4cuda3std3__45tupleIJN6thrust24THRUST_300001_SM_1000_NS12zip_iteratorINS8_IJNSA_10device_ptrI8aes_pairEENSC_ImEEEEEEEEEEE10policy1000ElNS7_10__identityENSA_7pointerINS8_IJSD_mEEENSA_8cuda_cub3tagENSA_11use_defaultESQ_EEJSH_EEEvT0_iT1_T2_DpNS2_10kernel_argIT3_EE)
        /*00b8*/ 	.short	0x0380
        /*00ba*/ 	.short	0x0028


	//----- nvinfo : EIATTR_SW_WAR
	.align		4
.L_429:
        /*00bc*/ 	.byte	0x04, 0x36
        /*00be*/ 	.short	(.L_431 - .L_430)
.L_430:
        /*00c0*/ 	.word	0x00000008
.L_431:


//--------------------- .nv.info._ZN3cub18CUB_300001_SM_10006detail9transform16transform_kernelINS2_10policy_hubILb1EN4cuda3std3__45tupleIJN6thrust24THRUST_300001_SM_1000_NS12zip_iteratorINS8_IJNSA_10device_ptrI8aes_pairEENSC_ImEEEEEEEEEEE10policy1000EiNS7_10__identityENSA_7pointerINS8_IJSD_mEEENSA_8cuda_cub3tagENSA_11use_defaultESQ_EEJSH_EEEvT0_iT1_T2_DpNS2_10kernel_argIT3_EE --------------------------
	.section	.nv.info._ZN3cub18CUB_300001_SM_10006detail9transform16transform_kernelINS2_10policy_hubILb1EN4cuda3std3__45tupleIJN6thrust24THRUST_300001_SM_1000_NS12zip_iteratorINS8_IJNSA_10device_ptrI8aes_pairEENSC_ImEEEEEEEEEEE10policy1000EiNS7_10__identityENSA_7pointerINS8_IJSD_mEEENSA_8cuda_cub3tagENSA_11use_defaultESQ_EEJSH_EEEvT0_iT1_T2_DpNS2_10kernel_argIT3_EE,"",@"SHT_CUDA_INFO"
	.sectionflags	@""
	.align	4


	//----- nvinfo : EIATTR_CUDA_API_VERSION
	.align		4
        /*0000*/ 	.byte	0x04, 0x37
        /*0002*/ 	.short	(.L_433 - .L_432)
.L_432:
        /*0004*/ 	.word	0x00000082


	//----- nvinfo : EIATTR_KPARAM_INFO
	.align		4
.L_433:
        /*0008*/ 	.byte	0x04, 0x17
        /*000a*/ 	.short	(.L_435 - .L_434)
.L_434:
        /*000c*/ 	.word	0x00000000
        /*0010*/ 	.short	0x0004
        /*0012*/ 	.short	0x0018
        /*0014*/ 	.byte	0x00, 0xf0, 0x41, 0x00


	//----- nvinfo : EIATTR_KPARAM_INFO
	.align		4
.L_435:
        /*0018*/ 	.byte	0x04, 0x17
        /*001a*/ 	.short	(.L_437 - .L_436)
.L_436:
        /*001c*/ 	.word	0x00000000
        /*0020*/ 	.short	0x0003
        /*0022*/ 	.short	0x0010
        /*0024*/ 	.byte	0x00, 0xf0, 0x21, 0x00


	//----- nvinfo : EIATTR_KPARAM_INFO
	.align		4
.L_437:
        /*0028*/ 	.byte	0x04, 0x17
        /*002a*/ 	.short	(.L_439 - .L_438)
.L_438:
        /*002c*/ 	.word	0x00000000
        /*0030*/ 	.short	0x0002
        /*0032*/ 	.short	0x0008
        /*0034*/ 	.byte	0x00, 0xf0, 0x05, 0x00


	//----- nvinfo : EIATTR_KPARAM_INFO
	.align		4
.L_439:
        /*0038*/ 	.byte	0x04, 0x17
        /*003a*/ 	.short	(.L_441 - .L_440)
.L_440:
        /*003c*/ 	.word	0x00000000
        /*0040*/ 	.short	0x0001
        /*0042*/ 	.short	0x0004
        /*0044*/ 	.byte	0x00, 0xf0, 0x11, 0x00


	//----- nvinfo : EIATTR_KPARAM_INFO
	.align		4
.L_441:
        /*0048*/ 	.byte	0x04, 0x17
        /*004a*/ 	.short	(.L_443 - .L_442)
.L_442:
        /*004c*/ 	.word	0x00000000
        /*0050*/ 	.short	0x0000
        /*0052*/ 	.short	0x0000
        /*0054*/ 	.byte	0x00, 0xf0, 0x11, 0x00


	//----- nvinfo : EIATTR_SPARSE_MMA_MASK
	.align		4
.L_443:
        /*0058*/ 	.byte	0x03, 0x50
        /*005a*/ 	.short	0x0000


	//----- nvinfo : EIATTR_MAXREG_COUNT
	.align		4
        /*005c*/ 	.byte	0x03, 0x1b
        /*005e*/ 	.short	0x00ff


	//----- nvinfo : EIATTR_MERCURY_ISA_VERSION
	.align		4
        /*0060*/ 	.byte	0x03, 0x5f
        /*0062*/ 	.short	0x0101


	//----- nvinfo : EIATTR_VRC_CTA_INIT_COUNT
	.align		4
        /*0064*/ 	.byte	0x02, 0x4a
	.zero		1
	.zero		1


	//----- nvinfo : EIATTR_EXIT_INSTR_OFFSETS
	.align		4
        /*0068*/ 	.byte	0x04, 0x1c
        /*006a*/ 	.short	(.L_445 - .L_444)


	//   ....[0]....
.L_444:
        /*006c*/ 	.word	0x00000120


	//   ....[1]....
        /*0070*/ 	.word	0x00000700


	//   ....[2]....
        /*0074*/ 	.word	0x00000950


	//   ....[3]....
        /*0078*/ 	.word	0x00000af0


	//   ....[4]....
        /*007c*/ 	.word	0x00000bd0


	//   ....[5]....
        /*0080*/ 	.word	0x00000c00


	//   ....[6]....
        /*0084*/ 	.word	0x00001080


	//   ....[7]....
        /*0088*/ 	.word	0x000012b0


	//   ....[8]....
        /*008c*/ 	.word	0x000012e0


	//   ....[9]....
        /*0090*/ 	.word	0x000013b0


	//----- nvinfo : EIATTR_MAX_THREADS
	.align		4
.L_445:
        /*0094*/ 	.byte	0x04, 0x05
        /*0096*/ 	.short	(.L_447 - .L_446)
.L_446:
        /*0098*/ 	.word	0x00000080
        /*009c*/ 	.word	0x00000001
        /*00a0*/ 	.word	0x00000001


	//----- nvinfo : EIATTR_CRS_STACK_SIZE
	.align		4
.L_447:
        /*00a4*/ 	.byte	0x04, 0x1e
        /*00a6*/ 	.short	(.L_449 - .L_448)
.L_448:
        /*00a8*/ 	.word	0x00000000


	//----- nvinfo : EIATTR_CBANK_PARAM_SIZE
	.align		4
.L_449:
        /*00ac*/ 	.byte	0x03, 0x19
        /*00ae*/ 	.short	0x0028


	//----- nvinfo : EIATTR_PARAM_CBANK
	.align		4
        /*00b0*/ 	.byte	0x04, 0x0a
        /*00b2*/ 	.short	(.L_451 - .L_450)
	.align		4
.L_450:
        /*00b4*/ 	.word	index@(.nv.constant0._ZN3cub18CUB_300001_SM_10006detail9transform16transform_kernelINS2_10policy_hubILb1EN4cuda3std3__45tupleIJN6thrust24THRUST_300001_SM_1000_NS12zip_iteratorINS8_IJNSA_10device_ptrI8aes_pairEENSC_ImEEEEEEEEEEE10policy1000EiNS7_10__identityENSA_7pointerINS8_IJSD_mEEENSA_8cuda_cub3tagENSA_11use_defaultESQ_EEJSH_EEEvT0_iT1_T2_DpNS2_10kernel_argIT3_EE)
        /*00b8*/ 	.short	0x0380
        /*00ba*/ 	.short	0x0028


	//----- nvinfo : EIATTR_SW_WAR
	.align		4
.L_451:
        /*00bc*/ 	.byte	0x04, 0x36
        /*00be*/ 	.short	(.L_453 - .L_452)
.L_452:
        /*00c0*/ 	.word	0x00000008
.L_453:


//--------------------- .nv.info._ZN3cub18CUB_300001_SM_10006detail11EmptyKernelIvEEvv --------------------------
	.section	.nv.info._ZN3cub18CUB_300001_SM_10006detail11EmptyKernelIvEEvv,"",@"SHT_CUDA_INFO"
	.sectionflags	@""
	.align	4


	//----- nvinfo : EIATTR_CUDA_API_VERSION
	.align		4
        /*0000*/ 	.byte	0x04, 0x37
        /*0002*/ 	.short	(.L_455 - .L_454)
.L_454:
        /*0004*/ 	.word	0x00000082


	//----- nvinfo : EIATTR_SPARSE_MMA_MASK
	.align		4
.L_455:
        /*0008*/ 	.byte	0x03, 0x50
        /*000a*/ 	.short	0x0000


	//----- nvinfo : EIATTR_MAXREG_COUNT
	.align		4
        /*000c*/ 	.byte	0x03, 0x1b
        /*000e*/ 	.short	0x00ff


	//----- nvinfo : EIATTR_MERCURY_ISA_VERSION
	.align		4
        /*0010*/ 	.byte	0x03, 0x5f
        /*0012*/ 	.short	0x0101


	//----- nvinfo : EIATTR_VRC_CTA_INIT_COUNT
	.align		4
        /*0014*/ 	.byte	0x02, 0x4a
	.zero		1
	.zero		1


	//----- nvinfo : EIATTR_EXIT_INSTR_OFFSETS
	.align		4
        /*0018*/ 	.byte	0x04, 0x1c
        /*001a*/ 	.short	(.L_457 - .L_456)


	//   ....[0]....
.L_456:
        /*001c*/ 	.word	0x00000010


	//----- nvinfo : EIATTR_SW_WAR
	.align		4
.L_457:
        /*0020*/ 	.byte	0x04, 0x36
        /*0022*/ 	.short	(.L_459 - .L_458)
.L_458:
        /*0024*/ 	.word	0x00000008
.L_459:


//--------------------- .nv.info._Z18check_pairs_kernelv --------------------------
	.section	.nv.info._Z18check_pairs_kernelv,"",@"SHT_CUDA_INFO"
	.sectionflags	@""
	.align	4


	//----- nvinfo : EIATTR_CUDA_API_VERSION
	.align		4
        /*0000*/ 	.byte	0x04, 0x37
        /*0002*/ 	.short	(.L_461 - .L_460)
.L_460:
        /*0004*/ 	.word	0x00000082


	//----- nvinfo : EIATTR_SPARSE_MMA_MASK
	.align		4
.L_461:
        /*0008*/ 	.byte	0x03, 0x50
        /*000a*/ 	.short	0x0000


	//----- nvinfo : EIATTR_MAXREG_COUNT
	.align		4
        /*000c*/ 	.byte	0x03, 0x1b
        /*000e*/ 	.short	0x00ff


	//----- nvinfo : EIATTR_MERCURY_ISA_VERSION
	.align		4
        /*0010*/ 	.byte	0x03, 0x5f
        /*0012*/ 	.short	0x0101


	//----- nvinfo : EIATTR_INT_WARP_WIDE_INSTR_OFFSETS
	.align		4
        /*0014*/ 	.byte	0x04, 0x31
        /*0016*/ 	.short	(.L_463 - .L_462)


	//   ....[0]....
.L_462:
        /*0018*/ 	.word	0x000004d0


	//   ....[1]....
        /*001c*/ 	.word	0x00000560


	//----- nvinfo : EIATTR_VRC_CTA_INIT_COUNT
	.align		4
.L_463:
        /*0020*/ 	.byte	0x02, 0x4a
	.zero		1
	.zero		1


	//----- nvinfo : EIATTR_EXIT_INSTR_OFFSETS
	.align		4
        /*0024*/ 	.byte	0x04, 0x1c
        /*0026*/ 	.short	(.L_465 - .L_464)


	//   ....[0]....
.L_464:
        /*0028*/ 	.word	0x000001d0


	//   ....[1]....
        /*002c*/ 	.word	0x00000590


	//   ....[2]....
        /*0030*/ 	.word	0x00000630


	//   ....[3]....
        /*0034*/ 	.word	0x00000680


	//----- nvinfo : EIATTR_CRS_STACK_SIZE
	.align		4
.L_465:
        /*0038*/ 	.byte	0x04, 0x1e
        /*003a*/ 	.short	(.L_467 - .L_466)
.L_466:
        /*003c*/ 	.word	0x00000000


	//----- nvinfo : EIATTR_SW_WAR
	.align		4
.L_467:
        /*0040*/ 	.byte	0x04, 0x36
        /*0042*/ 	.short	(.L_469 - .L_468)
.L_468:
        /*0044*/ 	.word	0x00000008
.L_469:


//--------------------- .nv.info._Z18compute_aes_kernelm --------------------------
	.section	.nv.info._Z18compute_aes_kernelm,"",@"SHT_CUDA_INFO"
	.sectionflags	@""
	.align	4


	//----- nvinfo : EIATTR_CUDA_API_VERSION
	.align		4
        /*0000*/ 	.byte	0x04, 0x37
        /*0002*/ 	.short	(.L_471 - .L_470)
.L_470:
        /*0004*/ 	.word	0x00000082


	//----- nvinfo : EIATTR_KPARAM_INFO
	.align		4
.L_471:
        /*0008*/ 	.byte	0x04, 0x17
        /*000a*/ 	.short	(.L_473 - .L_472)
.L_472:
        /*000c*/ 	.word	0x00000000
        /*0010*/ 	.short	0x0000
        /*0012*/ 	.short	0x0000
        /*0014*/ 	.byte	0x00, 0xf0, 0x21, 0x00


	//----- nvinfo : EIATTR_SPARSE_MMA_MASK
	.align		4
.L_473:
        /*0018*/ 	.byte	0x03, 0x50
        /*001a*/ 	.short	0x0000


	//----- nvinfo : EIATTR_MAXREG_COUNT
	.align		4
        /*001c*/ 	.byte	0x03, 0x1b
        /*001e*/ 	.short	0x00ff


	//----- nvinfo : EIATTR_NUM_BARRIERS
	.align		4
        /*0020*/ 	.byte	0x02, 0x4c
        /*0022*/ 	.byte	0x01
	.zero		1


	//----- nvinfo : EIATTR_MERCURY_ISA_VERSION
	.align		4
        /*0024*/ 	.byte	0x03, 0x5f
        /*0026*/ 	.short	0x0101


	//----- nvinfo : EIATTR_INT_WARP_WIDE_INSTR_OFFSETS
	.align		4
        /*0028*/ 	.byte	0x04, 0x31
        /*002a*/ 	.short	(.L_475 - .L_474)


	//   ....[0]....
.L_474:
        /*002c*/ 	.word	0x00006b00


	//   ....[1]....
        /*0030*/ 	.word	0x00006ba0


	//----- nvinfo : EIATTR_VRC_CTA_INIT_COUNT
	.align		4
.L_475:
        /*0034*/ 	.byte	0x02, 0x4a
	.zero		1
	.zero		1


	//----- nvinfo : EIATTR_EXIT_INSTR_OFFSETS
	.align		4
        /*0038*/ 	.byte	0x04, 0x1c
        /*003a*/ 	.short	(.L_477 - .L_476)


	//   ....[0]....
.L_476:
        /*003c*/ 	.word	0x00006bd0


	//----- nvinfo : EIATTR_CRS_STACK_SIZE
	.align		4
.L_477:
        /*0040*/ 	.byte	0x04, 0x1e
        /*0042*/ 	.short	(.L_479 - .L_478)
.L_478:
        /*0044*/ 	.word	0x00000000


	//----- nvinfo : EIATTR_CBANK_PARAM_SIZE
	.align		4
.L_479:
        /*0048*/ 	.byte	0x03, 0x19
        /*004a*/ 	.short	0x0008


	//----- nvinfo : EIATTR_PARAM_CBANK
	.align		4
        /*004c*/ 	.byte	0x04, 0x0a
        /*004e*/ 	.short	(.L_481 - .L_480)
	.align		4
.L_480:
        /*0050*/ 	.word	index@(.nv.constant0._Z18compute_aes_kernelm)
        /*0054*/ 	.short	0x0380
        /*0056*/ 	.short	0x0008


	//----- nvinfo : EIATTR_SW_WAR
	.align		4
.L_481:
        /*0058*/ 	.byte	0x04, 0x36
        /*005a*/ 	.short	(.L_483 - .L_482)
.L_482:
        /*005c*/ 	.word	0x00000008
.L_483:


//--------------------- .nv.callgraph             --------------------------
	.section	.nv.callgraph,"",@"SHT_CUDA_CALLGRAPH"
	.align	4
	.sectionentsize	8
	.align		4
        /*0000*/ 	.word	0x00000000
	.align		4
        /*0004*/ 	.word	0xffffffff
	.align		4
        /*0008*/ 	.word	0x00000000
	.align		4
        /*000c*/ 	.word	0xfffffffe
	.align		4
        /*0010*/ 	.word	0x00000000
	.align		4
        /*0014*/ 	.word	0xfffffffd
	.align		4
        /*0018*/ 	.word	0x00000000
	.align		4
        /*001c*/ 	.word	0xfffffffc


//--------------------- .nv.constant3             --------------------------
	.section	.nv.constant3,"a",@progbits
	.align	16
.nv.constant3:
	.type		CUDA_TBOX,@object
	.size		CUDA_TBOX,(CUDA_ROUND_KEYS - CUDA_TBOX)
CUDA_TBOX:
	.zero		4096
	.type		CUDA_ROUND_KEYS,@object
	.size		CUDA_ROUND_KEYS,(difficulty - CUDA_ROUND_KEYS)
CUDA_ROUND_KEYS:
	.zero		480
	.type		difficulty,@object
	.size		difficulty,(.L_5 - difficulty)
difficulty:
	.zero		4
.L_5:


//--------------------- .nv.constant4             --------------------------
	.section	.nv.constant4,"a",@progbits
	.align	8
	.align		8
.nv.constant4:
        /*0000*/ 	.dword	aes
	.align		8
        /*0008*/ 	.dword	nonces
	.align		8
        /*0010*/ 	.dword	buckets
	.align		8
        /*0018*/ 	.dword	num_results
	.align		8
        /*0020*/ 	.dword	nonce1
	.align		8
        /*0028*/ 	.dword	nonce2
	.align		8
        /*0030*/ 	.dword	_ZN34_INTERNAL_7a1b5875_4_k_cu_179df6944cuda3std3__45__cpo5beginE
	.align		8
        /*0038*/ 	.dword	_ZN34_INTERNAL_7a1b5875_4_k_cu_179df6944cuda3std3__45__cpo3endE
	.align		8
        /*0040*/ 	.dword	_ZN34_INTERNAL_7a1b5875_4_k_cu_179df6944cuda3std3__45__cpo6cbeginE
	.align		8
        /*0048*/ 	.dword	_ZN34_INTERNAL_7a1b5875_4_k_cu_179df6944cuda3std3__45__cpo4cendE
	.align		8
        /*0050*/ 	.dword	_ZN34_INTERNAL_7a1b5875_4_k_cu_179df6944cuda3std3__45__cpo6rbeginE
	.align		8
        /*0058*/ 	.dword	_ZN34_INTERNAL_7a1b5875_4_k_cu_179df6944cuda3std3__45__cpo4rendE
	.align		8
        /*0060*/ 	.dword	_ZN34_INTERNAL_7a1b5875_4_k_cu_179df6944cuda3std3__45__cpo7crbeginE
	.align		8
        /*0068*/ 	.dword	_ZN34_INTERNAL_7a1b5875_4_k_cu_179df6944cuda3std3__45__cpo5crendE
	.align		8
        /*0070*/ 	.dword	_ZN34_INTERNAL_7a1b5875_4_k_cu_179df6944cuda3std3__436_GLOBAL__N__7a1b5875_4_k_cu_179df6946ignoreE
	.align		8
        /*0078*/ 	.dword	_ZN34_INTERNAL_7a1b5875_4_k_cu_179df6944cuda3std3__419piecewise_constructE
	.align		8
        /*0080*/ 	.dword	_ZN34_INTERNAL_7a1b5875_4_k_cu_179df6944cuda3std3__48in_placeE
	.align		8
        /*0088*/ 	.dword	_ZN34_INTERNAL_7a1b5875_4_k_cu_179df6944cuda3std3__420unreachable_sentinelE
	.align		8
        /*0090*/ 	.dword	_ZN34_INTERNAL_7a1b5875_4_k_cu_179df6944cuda3std3__47nulloptE
	.align		8
        /*0098*/ 	.dword	_ZN34_INTERNAL_7a1b5875_4_k_cu_179df6944cuda3std3__48unexpectE
	.align		8
        /*00a0*/ 	.dword	_ZN34_INTERNAL_7a1b5875_4_k_cu_179df6944cuda3std6ranges3__45__cpo4swapE
	.align		8
        /*00a8*/ 	.dword	_ZN34_INTERNAL_7a1b5875_4_k_cu_179df6944cuda3std6ranges3__45__cpo9iter_moveE
	.align		8
        /*00b0*/ 	.dword	_ZN34_INTERNAL_7a1b5875_4_k_cu_179df6944cuda3std6ranges3__45__cpo5beginE
	.align		8
        /*00b8*/ 	.dword	_ZN34_INTERNAL_7a1b5875_4_k_cu_179df6944cuda3std6ranges3__45__cpo3endE
	.align		8
        /*00c0*/ 	.dword	_ZN34_INTERNAL_7a1b5875_4_k_cu_179df6944cuda3std6ranges3__45__cpo6cbeginE
	.align		8
        /*00c8*/ 	.dword	_ZN34_INTERNAL_7a1b5875_4_k_cu_179df6944cuda3std6ranges3__45__cpo4cendE
	.align		8
        /*00d0*/ 	.dword	_ZN34_INTERNAL_7a1b5875_4_k_cu_179df6944cuda3std6ranges3__45__cpo7advanceE
	.align		8
        /*00d8*/ 	.dword	_ZN34_INTERNAL_7a1b5875_4_k_cu_179df6944cuda3std6ranges3__45__cpo9iter_swapE
	.align		8
        /*00e0*/ 	.dword	_ZN34_INTERNAL_7a1b5875_4_k_cu_179df6944cuda3std6ranges3__45__cpo4nextE
	.align		8
        /*00e8*/ 	.dword	_ZN34_INTERNAL_7a1b5875_4_k_cu_179df6944cuda3std6ranges3__45__cpo4prevE
	.align		8
        /*00f0*/ 	.dword	_ZN34_INTERNAL_7a1b5875_4_k_cu_179df6944cuda3std6ranges3__45__cpo4dataE
	.align		8
        /*00f8*/ 	.dword	_ZN34_INTERNAL_7a1b5875_4_k_cu_179df6944cuda3std6ranges3__45__cpo5cdataE
	.align		8
        /*0100*/ 	.dword	_ZN34_INTERNAL_7a1b5875_4_k_cu_179df6944cuda3std6ranges3__45__cpo4sizeE
	.align		8
        /*0108*/ 	.dword	_ZN34_INTERNAL_7a1b5875_4_k_cu_179df6944cuda3std6ranges3__45__cpo5ssizeE
	.align		8
        /*0110*/ 	.dword	_ZN34_INTERNAL_7a1b5875_4_k_cu_179df6944cuda3std6ranges3__45__cpo8distanceE
	.align		8
        /*0118*/ 	.dword	_ZN34_INTERNAL_7a1b5875_4_k_cu_179df6946thrust24THRUST_300001_SM_1000_NS8cuda_cub3parE
	.align		8
        /*0120*/ 	.dword	_ZN34_INTERNAL_7a1b5875_4_k_cu_179df6946thrust24THRUST_300001_SM_1000_NS8cuda_cub10par_nosyncE
	.align		8
        /*0128*/ 	.dword	_ZN34_INTERNAL_7a1b5875_4_k_cu_179df6946thrust24THRUST_300001_SM_1000_NS6system6detail10sequential3seqE
	.align		8
        /*0130*/ 	.dword	_ZN34_INTERNAL_7a1b5875_4_k_cu_179df6946thrust24THRUST_300001_SM_1000_NS6system3cpp3parE
	.align		8
        /*0138*/ 	.dword	_ZN34_INTERNAL_7a1b5875_4_k_cu_179df6946thrust24THRUST_300001_SM_1000_NS12placeholders2_1E
	.align		8
        /*0140*/ 	.dword	_ZN34_INTERNAL_7a1b5875_4_k_cu_179df6946thrust24THRUST_300001_SM_1000_NS12placeholders2_2E
	.align		8
        /*0148*/ 	.dword	_ZN34_INTERNAL_7a1b5875_4_k_cu_179df6946thrust24THRUST_300001_SM_1000_NS12placeholders2_3E
	.align		8
        /*0150*/ 	.dword	_ZN34_INTERNAL_7a1b5875_4_k_cu_179df6946thrust24THRUST_300001_SM_1000_NS12placeholders2_4E
	.align		8
        /*0158*/ 	.dword	_ZN34_INTERNAL_7a1b5875_4_k_cu_179df6946thrust24THRUST_300001_SM_1000_NS12placeholders2_5E
	.align		8
        /*0160*/ 	.dword	_ZN34_INTERNAL_7a1b5875_4_k_cu_179df6946thrust24THRUST_300001_SM_1000_NS12placeholders2_6E
	.align		8
        /*0168*/ 	.dword	_ZN34_INTERNAL_7a1b5875_4_k_cu_179df6946thrust24THRUST_300001_SM_1000_NS12placeholders2_7E
	.align		8
        /*0170*/ 	.dword	_ZN34_INTERNAL_7a1b5875_4_k_cu_179df6946thrust24THRUST_300001_SM_1000_NS12placeholders2_8E
	.align		8
        /*0178*/ 	.dword	_ZN34_INTERNAL_7a1b5875_4_k_cu_179df6946thrust24THRUST_300001_SM_1000_NS12placeholders2_9E
	.align		8
        /*0180*/ 	.dword	_ZN34_INTERNAL_7a1b5875_4_k_cu_179df6946thrust24THRUST_300001_SM_1000_NS12placeholders3_10E
	.align		8
        /*0188*/ 	.dword	_ZN34_INTERNAL_7a1b5875_4_k_cu_179df6946thrust24THRUST_300001_SM_1000_NS3seqE
	.align		8
        /*0190*/ 	.dword	_ZN34_INTERNAL_7a1b5875_4_k_cu_179df6946thrust24THRUST_300001_SM_1000_NS6deviceE


//--------------------- .text._ZN3cub18CUB_300001_SM_10006detail10radix_sort29DeviceRadixSortOnesweepKernelINS1_5radix10policy_hubIjjyE10Policy1000ELNS0_9SortOrderE0EjjyiiNS1_21identity_decomposer_tEEEvPT5_SB_PT3_PKSC_PT1_PKSG_PT2_PKSK_T4_iiT6_ --------------------------
	.section	.text._ZN3cub18CUB_300001_SM_10006detail10radix_sort29DeviceRadixSortOnesweepKernelINS1_5radix10policy_hubIjjyE10Policy1000ELNS0_9SortOrderE0EjjyiiNS1_21identity_decomposer_tEEEvPT5_SB_PT3_PKSC_PT1_PKSG_PT2_PKSK_T4_iiT6_,"ax",@progbits
	.align	128
        .global         _ZN3cub18CUB_300001_SM_10006detail10radix_sort29DeviceRadixSortOnesweepKernelINS1_5radix10policy_hubIjjyE10Policy1000ELNS0_9SortOrderE0EjjyiiNS1_21identity_decomposer_tEEEvPT5_SB_PT3_PKSC_PT1_PKSG_PT2_PKSK_T4_iiT6_
        .type           _ZN3cub18CUB_300001_SM_10006detail10radix_sort29DeviceRadixSortOnesweepKernelINS1_5radix10policy_hubIjjyE10Policy1000ELNS0_9SortOrderE0EjjyiiNS1_21identity_decomposer_tEEEvPT5_SB_PT3_PKSC_PT1_PKSG_PT2_PKSK_T4_iiT6_,@function
        .size           _ZN3cub18CUB_300001_SM_10006detail10radix_sort29DeviceRadixSortOnesweepKernelINS1_5radix10policy_hubIjjyE10Policy1000ELNS0_9SortOrderE0EjjyiiNS1_21identity_decomposer_tEEEvPT5_SB_PT3_PKSC_PT1_PKSG_PT2_PKSK_T4_iiT6_,(.L_x_449 - _ZN3cub18CUB_300001_SM_10006detail10radix_sort29DeviceRadixSortOnesweepKernelINS1_5radix10policy_hubIjjyE10Policy1000ELNS0_9SortOrderE0EjjyiiNS1_21identity_decomposer_tEEEvPT5_SB_PT3_PKSC_PT1_PKSG_PT2_PKSK_T4_iiT6_)
        .other          _ZN3cub18CUB_300001_SM_10006detail10radix_sort29DeviceRadixSortOnesweepKernelINS1_5radix10policy_hubIjjyE10Policy1000ELNS0_9SortOrderE0EjjyiiNS1_21identity_decomposer_tEEEvPT5_SB_PT3_PKSC_PT1_PKSG_PT2_PKSK_T4_iiT6_,@"STO_CUDA_ENTRY STV_DEFAULT"
_ZN3cub18CUB_300001_SM_10006detail10radix_sort29DeviceRadixSortOnesweepKernelINS1_5radix10policy_hubIjjyE10Policy1000ELNS0_9SortOrderE0EjjyiiNS1_21identity_decomposer_tEEEvPT5_SB_PT3_PKSC_PT1_PKSG_PT2_PKSK_T4_iiT6_:
.text._ZN3cub18CUB_300001_SM_10006detail10radix_sort29DeviceRadixSortOnesweepKernelINS1_5radix10policy_hubIjjyE10Policy1000ELNS0_9SortOrderE0EjjyiiNS1_21identity_decomposer_tEEEvPT5_SB_PT3_PKSC_PT1_PKSG_PT2_PKSK_T4_iiT6_:
[----:B------:R-:W0:Y:S01]  /*0000*/  LDC R1, c[0x0][0x37c] ;  /* 0x0000df00ff017b82 */ /* 0x000e220000000800 */
[----:B------:R-:W1:Y:S01]  /*0010*/  S2R R37, SR_TID.X ;  /* 0x0000000000257919 */ /* 0x000e620000002100 */
[----:B------:R-:W-:Y:S01]  /*0020*/  MOV R0, 0x400 ;  /* 0x0000040000007802 */ /* 0x000fe20000000f00 */
[----:B------:R-:W2:Y:S01]  /*0030*/  LDCU.64 UR8, c[0x0][0x358] ;  /* 0x00006b00ff0877ac */ /* 0x000ea20008000a00 */
[----:B------:R-:W-:Y:S01]  /*0040*/  BSSY.RECONVERGENT B0, `(.L_x_0) ;  /* 0x000000d000007945 */ /* 0x000fe20003800200 */
[----:B------:R-:W3:Y:S01]  /*0050*/  S2R R3, SR_CgaCtaId ;  /* 0x0000000000037919 */ /* 0x000ee20000008800 */
[----:B0-----:R-:W-:Y:S01]  /*0060*/  VIADD R1, R1, 0xfffffff8 ;  /* 0xfffffff801017836 */ /* 0x001fe20000000000 */
[----:B-1----:R-:W-:Y:S02]  /*0070*/  ISETP.NE.AND P0, PT, R37, RZ, PT ;  /* 0x000000ff2500720c */ /* 0x002fe40003f05270 */
[----:B---3--:R-:W-:-:S11]  /*0080*/  LEA R0, R3, R0, 0x18 ;  /* 0x0000000003007211 */ /* 0x008fd600078ec0ff */
[----:B--2---:R-:W-:Y:S05]  /*0090*/  @P0 BRA `(.L_x_1) ;  /* 0x00000000001c0947 */ /* 0x004fea0003800000 */
[----:B------:R-:W0:Y:S01]  /*00a0*/  LDC.64 R2, c[0x0][0x388] ;  /* 0x0000e200ff027b82 */ /* 0x000e220000000a00 */
[----:B------:R-:W-:-:S05]  /*00b0*/  IMAD.MOV.U32 R5, RZ, RZ, 0x1 ;  /* 0x00000001ff057424 */ /* 0x000fca00078e00ff */
[----:B0-----:R-:W2:Y:S02]  /*00c0*/  ATOMG.E.ADD.STRONG.GPU PT, R2, desc[UR8][R2.64], R5 ;  /* 0x80000005020279a8 */ /* 0x001ea400081ef108 */
[----:B------:R-:W0:Y:S01]  /*00d0*/  S2UR UR5, SR_CgaCtaId ;  /* 0x00000000000579c3 */ /* 0x000e220000008800 */
[----:B------:R-:W-:Y:S02]  /*00e0*/  UMOV UR4, 0x400 ;  /* 0x0000040000047882 */ /* 0x000fe40000000000 */
[----:B0-----:R-:W-:-:S09]  /*00f0*/  ULEA UR4, UR5, UR4, 0x18 ;  /* 0x0000000405047291 */ /* 0x001fd2000f8ec0ff */
[----:B--2---:R0:W-:Y:S03]  /*0100*/  STS [UR4+0x6600], R2 ;  /* 0x00660002ff007988 */ /* 0x0041e60008000804 */
.L_x_1:
[----:B------:R-:W-:Y:S05]  /*0110*/  BSYNC.RECONVERGENT B0 ;  /* 0x0000000000007941 */ /* 0x000fea0003800200 */
.L_x_0:
[----:B------:R-:W-:Y:S01]  /*0120*/  BAR.SYNC.DEFER_BLOCKING 0x0 ;  /* 0x0000000000007b1d */ /* 0x000fe20000010000 */
[----:B------:R-:W-:-:S05]  /*0130*/  SHF.R.U32.HI R21, RZ, 0x5, R37 ;  /* 0x00000005ff157819 */ /* 0x000fca0000011625 */
[----:B------:R-:W1:Y:S01]  /*0140*/  LDCU UR4, c[0x0][0x3c0] ;  /* 0x00007800ff0477ac */ /* 0x000e620008000800 */
[----:B------:R-:W2:Y:S01]  /*0150*/  S2R R26, SR_LANEID ;  /* 0x00000000001a7919 */ /* 0x000ea20000000000 */
[----:B0-----:R-:W0:Y:S02]  /*0160*/  LDS R2, [R0+0x6600] ;  /* 0x0066000000027984 */ /* 0x001e240000000800 */
[----:B0-----:R-:W-:-:S04]  /*0170*/  IMAD R4, R2, 0x1980, RZ ;  /* 0x0000198002047824 */ /* 0x001fc800078e02ff */
[----:B------:R-:W-:Y:S01]  /*0180*/  VIADD R63, R4, 0x1980 ;  /* 0x00001980043f7836 */ /* 0x000fe20000000000 */
[----:B------:R-:W-:-:S04]  /*0190*/  SHF.R.S32.HI R64, RZ, 0x1f, R4 ;  /* 0x0000001fff407819 */ /* 0x000fc80000011404 */
[----:B-1----:R-:W-:-:S13]  /*01a0*/  ISETP.GT.AND P0, PT, R63, UR4, PT ;  /* 0x000000043f007c0c */ /* 0x002fda000bf04270 */
[----:B--2---:R-:W-:Y:S05]  /*01b0*/  @P0 BRA `(.L_x_2) ;  /* 0x0000000000680947 */ /* 0x004fea0003800000 */
[----:B------:R-:W0:Y:S01]  /*01c0*/  LDCU.64 UR4, c[0x0][0x3a8] ;  /* 0x00007500ff0477ac */ /* 0x000e220008000a00 */
[C---:B------:R-:W-:Y:S02]  /*01d0*/  LOP3.LUT R3, R37.reuse, 0x1f, RZ, 0xc0, !PT ;  /* 0x0000001f25037812 */ /* 0x040fe400078ec0ff */
[----:B------:R-:W-:-:S05]  /*01e0*/  LOP3.LUT R6, R37, 0x3e0, RZ, 0xc0, !PT ;  /* 0x000003e025067812 */ /* 0x000fca00078ec0ff */
[----:B------:R-:W-:-:S05]  /*01f0*/  IMAD R3, R6, 0x11, R3 ;  /* 0x0000001106037824 */ /* 0x000fca00078e0203 */
[----:B------:R-:W-:-:S05]  /*0200*/  IADD3 R41, P0, PT, R4, R3, RZ ;  /* 0x0000000304297210 */ /* 0x000fca0007f1e0ff */
[----:B------:R-:W-:Y:S01]  /*0210*/  IMAD.X R64, RZ, RZ, R64, P0 ;  /* 0x000000ffff407224 */ /* 0x000fe200000e0640 */
[----:B0-----:R-:W-:-:S04]  /*0220*/  LEA R22, P0, R41, UR4, 0x2 ;  /* 0x0000000429167c11 */ /* 0x001fc8000f8010ff */
[----:B------:R-:W-:-:S05]  /*0230*/  LEA.HI.X R23, R41, UR5, R64, 0x2, P0 ;  /* 0x0000000529177c11 */ /* 0x000fca00080f1440 */
[----:B------:R0:W5:Y:S04]  /*0240*/  LDG.E R4, desc[UR8][R22.64] ;  /* 0x0000000816047981 */ /* 0x000168000c1e1900 */
        /* <DEDUP_REMOVED lines=15> */
[----:B------:R0:W5:Y:S01]  /*0340*/  LDG.E R20, desc[UR8][R22.64+0x800] ;  /* 0x0008000816147981 */ /* 0x000162000c1e1900 */
[----:B------:R-:W-:Y:S05]  /*0350*/  BRA `(.L_x_3) ;  /* 0x0000000400307947 */ /* 0x000fea0003800000 */
.L_x_2:
[C---:B------:R-:W-:Y:S01]  /*0360*/  LOP3.LUT R3, R37.reuse, 0x1f, RZ, 0xc0, !PT ;  /* 0x0000001f25037812 */ /* 0x040fe200078ec0ff */
[----:B------:R-:W0:Y:S01]  /*0370*/  LDCU.64 UR6, c[0x0][0x3a8] ;  /* 0x00007500ff0677ac */ /* 0x000e220008000a00 */
[----:B------:R-:W-:Y:S02]  /*0380*/  LOP3.LUT R6, R37, 0x3e0, RZ, 0xc0, !PT ;  /* 0x000003e025067812 */ /* 0x000fe400078ec0ff */
[----:B------:R-:W-:-:S03]  /*0390*/  IADD3 R14, PT, PT, -R4, UR4, RZ ;  /* 0x00000004040e7c10 */ /* 0x000fc6000fffe1ff */
[----:B------:R-:W-:-:S04]  /*03a0*/  IMAD R3, R6, 0x11, R3 ;  /* 0x0000001106037824 */ /* 0x000fc800078e0203 */
[C---:B------:R-:W-:Y:S01]  /*03b0*/  VIADD R5, R3.reuse, 0x20 ;  /* 0x0000002003057836 */ /* 0x040fe20000000000 */
[----:B------:R-:W-:Y:S01]  /*03c0*/  IADD3 R41, P0, PT, R4, R3, RZ ;  /* 0x0000000304297210 */ /* 0x000fe20007f1e0ff */
[C---:B------:R-:W-:Y:S01]  /*03d0*/  VIADD R7, R3.reuse, 0x40 ;  /* 0x0000004003077836 */ /* 0x040fe20000000000 */
[-C--:B------:R-:W-:Y:S01]  /*03e0*/  ISETP.GE.AND P2, PT, R3, R14.reuse, PT ;  /* 0x0000000e0300720c */ /* 0x080fe20003f46270 */
[----:B------:R-:W-:Y:S01]  /*03f0*/  IMAD.MOV.U32 R4, RZ, RZ, -0x1 ;  /* 0xffffffffff047424 */ /* 0x000fe200078e00ff */
[-C--:B------:R-:W-:Y:S01]  /*0400*/  ISETP.GE.AND P3, PT, R5, R14.reuse, PT ;  /* 0x0000000e0500720c */ /* 0x080fe20003f66270 */
[----:B------:R-:W-:Y:S01]  /*0410*/  VIADD R5, R3, 0x60 ;  /* 0x0000006003057836 */ /* 0x000fe20000000000 */
[-C--:B------:R-:W-:Y:S01]  /*0420*/  ISETP.GE.AND P4, PT, R7, R14.reuse, PT ;  /* 0x0000000e0700720c */ /* 0x080fe20003f86270 */
[----:B------:R-:W-:Y:S01]  /*0430*/  IMAD.X R64, RZ, RZ, R64, P0 ;  /* 0x000000ffff407224 */ /* 0x000fe200000e0640 */
[----:B0-----:R-:W-:Y:S01]  /*0440*/  LEA R22, P0, R41, UR6, 0x2 ;  /* 0x0000000629167c11 */ /* 0x001fe2000f8010ff */
[----:B------:R-:W-:Y:S01]  /*0450*/  VIADD R7, R3, 0x80 ;  /* 0x0000008003077836 */ /* 0x000fe20000000000 */
[-C--:B------:R-:W-:Y:S01]  /*0460*/  ISETP.GE.AND P5, PT, R5, R14.reuse, PT ;  /* 0x0000000e0500720c */ /* 0x080fe20003fa6270 */
[----:B------:R-:W-:Y:S01]  /*0470*/  VIADD R5, R3, 0xa0 ;  /* 0x000000a003057836 */ /* 0x000fe20000000000 */
[----:B------:R-:W-:Y:S01]  /*0480*/  LEA.HI.X R23, R41, UR7, R64, 0x2, P0 ;  /* 0x0000000729177c11 */ /* 0x000fe200080f1440 */
[----:B------:R-:W-:Y:S01]  /*0490*/  IMAD.MOV.U32 R6, RZ, RZ, -0x1 ;  /* 0xffffffffff067424 */ /* 0x000fe200078e00ff */
[-C--:B------:R-:W-:Y:S01]  /*04a0*/  ISETP.GE.AND P6, PT, R7, R14.reuse, PT ;  /* 0x0000000e0700720c */ /* 0x080fe20003fc6270 */
[----:B------:R-:W-:Y:S01]  /*04b0*/  VIADD R7, R3, 0xc0 ;  /* 0x000000c003077836 */ /* 0x000fe20000000000 */
[-C--:B------:R-:W-:Y:S01]  /*04c0*/  ISETP.GE.AND P0, PT, R5, R14.reuse, PT ;  /* 0x0000000e0500720c */ /* 0x080fe20003f06270 */
[C---:B------:R-:W-:Y:S01]  /*04d0*/  VIADD R5, R3.reuse, 0xe0 ;  /* 0x000000e003057836 */ /* 0x040fe20000000000 */
[----:B------:R1:W5:Y:S01]  /*04e0*/  @!P2 LDG.E R4, desc[UR8][R22.64] ;  /* 0x000000081604a981 */ /* 0x000362000c1e1900 */
[----:B------:R-:W-:Y:S01]  /*04f0*/  VIADD R11, R3, 0x120 ;  /* 0x00000120030b7836 */ /* 0x000fe20000000000 */
[----:B------:R-:W-:-:S02]  /*0500*/  ISETP.GE.AND P1, PT, R7, R14, PT ;  /* 0x0000000e0700720c */ /* 0x000fc40003f26270 */
[-C--:B------:R-:W-:Y:S01]  /*0510*/  ISETP.GE.AND P2, PT, R5, R14.reuse, PT ;  /* 0x0000000e0500720c */ /* 0x080fe20003f46270 */
[----:B------:R-:W-:Y:S01]  /*0520*/  IMAD.MOV.U32 R5, RZ, RZ, -0x1 ;  /* 0xffffffffff057424 */ /* 0x000fe200078e00ff */
[----:B------:R1:W5:Y:S01]  /*0530*/  @!P4 LDG.E R6, desc[UR8][R22.64+0x100] ;  /* 0x000100081606c981 */ /* 0x000362000c1e1900 */
[----:B------:R-:W-:Y:S01]  /*0540*/  VIADD R9, R3, 0x100 ;  /* 0x0000010003097836 */ /* 0x000fe20000000000 */
[-C--:B------:R-:W-:Y:S01]  /*0550*/  ISETP.GE.AND P4, PT, R11, R14.reuse, PT ;  /* 0x0000000e0b00720c */ /* 0x080fe20003f86270 */
[----:B------:R-:W-:Y:S02]  /*0560*/  IMAD.MOV.U32 R8, RZ, RZ, -0x1 ;  /* 0xffffffffff087424 */ /* 0x000fe400078e00ff */
[----:B------:R-:W-:Y:S01]  /*0570*/  VIADD R11, R3, 0x160 ;  /* 0x00000160030b7836 */ /* 0x000fe20000000000 */
[----:B------:R1:W5:Y:S01]  /*0580*/  @!P3 LDG.E R5, desc[UR8][R22.64+0x80] ;  /* 0x000080081605b981 */ /* 0x000362000c1e1900 */
[----:B------:R-:W-:Y:S01]  /*0590*/  IMAD.MOV.U32 R7, RZ, RZ, -0x1 ;  /* 0xffffffffff077424 */ /* 0x000fe200078e00ff */
[-C--:B------:R-:W-:Y:S01]  /*05a0*/  ISETP.GE.AND P3, PT, R9, R14.reuse, PT ;  /* 0x0000000e0900720c */ /* 0x080fe20003f66270 */
[----:B------:R-:W-:Y:S01]  /*05b0*/  VIADD R9, R3, 0x140 ;  /* 0x0000014003097836 */ /* 0x000fe20000000000 */
[----:B------:R1:W5:Y:S01]  /*05c0*/  @!P6 LDG.E R8, desc[UR8][R22.64+0x200] ;  /* 0x000200081608e981 */ /* 0x000362000c1e1900 */
[----:B------:R-:W-:Y:S01]  /*05d0*/  IMAD.MOV.U32 R10, RZ, RZ, -0x1 ;  /* 0xffffffffff0a7424 */ /* 0x000fe200078e00ff */
[-C--:B------:R-:W-:Y:S01]  /*05e0*/  ISETP.GE.AND P6, PT, R11, R14.reuse, PT ;  /* 0x0000000e0b00720c */ /* 0x080fe20003fc6270 */
[----:B------:R-:W-:Y:S01]  /*05f0*/  VIADD R11, R3, 0x1a0 ;  /* 0x000001a0030b7836 */ /* 0x000fe20000000000 */
[----:B------:R1:W5:Y:S01]  /*0600*/  @!P5 LDG.E R7, desc[UR8][R22.64+0x180] ;  /* 0x000180081607d981 */ /* 0x000362000c1e1900 */
[----:B------:R-:W-:Y:S01]  /*0610*/  ISETP.GE.AND P5, PT, R9, R14, PT ;  /* 0x0000000e0900720c */ /* 0x000fe20003fa6270 */
[----:B------:R-:W-:-:S02]  /*0620*/  IMAD.MOV.U32 R9, RZ, RZ, -0x1 ;  /* 0xffffffffff097424 */ /* 0x000fc400078e00ff */
[----:B------:R1:W5:Y:S01]  /*0630*/  @!P1 LDG.E R10, desc[UR8][R22.64+0x300] ;  /* 0x00030008160a9981 */ /* 0x000362000c1e1900 */
[-C--:B------:R-:W-:Y:S01]  /*0640*/  ISETP.GE.AND P1, PT, R11, R14.reuse, PT ;  /* 0x0000000e0b00720c */ /* 0x080fe20003f26270 */
[C---:B------:R-:W-:Y:S02]  /*0650*/  VIADD R13, R3.reuse, 0x180 ;  /* 0x00000180030d7836 */ /* 0x040fe40000000000 */
[----:B------:R-:W-:Y:S01]  /*0660*/  IMAD.MOV.U32 R11, RZ, RZ, -0x1 ;  /* 0xffffffffff0b7424 */ /* 0x000fe200078e00ff */
[----:B------:R1:W5:Y:S01]  /*0670*/  @!P0 LDG.E R9, desc[UR8][R22.64+0x280] ;  /* 0x0002800816098981 */ /* 0x000362000c1e1900 */
[----:B------:R-:W-:Y:S01]  /*0680*/  VIADD R15, R3, 0x1c0 ;  /* 0x000001c0030f7836 */ /* 0x000fe20000000000 */
[-C--:B------:R-:W-:Y:S01]  /*0690*/  ISETP.GE.AND P0, PT, R13, R14.reuse, PT ;  /* 0x0000000e0d00720c */ /* 0x080fe20003f06270 */
[----:B------:R-:W-:Y:S02]  /*06a0*/  IMAD.MOV.U32 R12, RZ, RZ, -0x1 ;  /* 0xffffffffff0c7424 */ /* 0x000fe400078e00ff */
[----:B------:R-:W-:Y:S01]  /*06b0*/  IMAD.MOV.U32 R13, RZ, RZ, -0x1 ;  /* 0xffffffffff0d7424 */ /* 0x000fe200078e00ff */
[----:B------:R1:W5:Y:S01]  /*06c0*/  @!P2 LDG.E R11, desc[UR8][R22.64+0x380] ;  /* 0x00038008160ba981 */ /* 0x000362000c1e1900 */
[----:B------:R-:W-:Y:S01]  /*06d0*/  ISETP.GE.AND P2, PT, R15, R14, PT ;  /* 0x0000000e0f00720c */ /* 0x000fe20003f46270 */
[----:B------:R-:W-:-:S02]  /*06e0*/  VIADD R17, R3, 0x1e0 ;  /* 0x000001e003117836 */ /* 0x000fc40000000000 */
[----:B------:R-:W-:Y:S01]  /*06f0*/  VIADD R15, R3, 0x200 ;  /* 0x00000200030f7836 */ /* 0x000fe20000000000 */
[----:B------:R1:W5:Y:S02]  /*0700*/  @!P3 LDG.E R12, desc[UR8][R22.64+0x400] ;  /* 0x00040008160cb981 */ /* 0x000364000c1e1900 */
[-C--:B------:R-:W-:Y:S02]  /*0710*/  ISETP.GE.AND P3, PT, R17, R14.reuse, PT ;  /* 0x0000000e1100720c */ /* 0x080fe40003f66270 */
[----:B------:R1:W5:Y:S01]  /*0720*/  @!P4 LDG.E R13, desc[UR8][R22.64+0x480] ;  /* 0x00048008160dc981 */ /* 0x000362000c1e1900 */
[----:B------:R-:W-:Y:S01]  /*0730*/  ISETP.GE.AND P4, PT, R15, R14, PT ;  /* 0x0000000e0f00720c */ /* 0x000fe20003f86270 */
[----:B------:R-:W-:Y:S02]  /*0740*/  IMAD.MOV.U32 R14, RZ, RZ, -0x1 ;  /* 0xffffffffff0e7424 */ /* 0x000fe400078e00ff */
[----:B------:R-:W-:Y:S02]  /*0750*/  IMAD.MOV.U32 R15, RZ, RZ, -0x1 ;  /* 0xffffffffff0f7424 */ /* 0x000fe400078e00ff */
[----:B------:R-:W-:-:S02]  /*0760*/  IMAD.MOV.U32 R16, RZ, RZ, -0x1 ;  /* 0xffffffffff107424 */ /* 0x000fc400078e00ff */
[----:B------:R-:W-:Y:S01]  /*0770*/  IMAD.MOV.U32 R17, RZ, RZ, -0x1 ;  /* 0xffffffffff117424 */ /* 0x000fe200078e00ff */
[----:B------:R1:W5:Y:S01]  /*0780*/  @!P5 LDG.E R14, desc[UR8][R22.64+0x500] ;  /* 0x00050008160ed981 */ /* 0x000362000c1e1900 */
[----:B------:R-:W-:Y:S02]  /*0790*/  IMAD.MOV.U32 R18, RZ, RZ, -0x1 ;  /* 0xffffffffff127424 */ /* 0x000fe400078e00ff */
[----:B------:R-:W-:Y:S01]  /*07a0*/  IMAD.MOV.U32 R19, RZ, RZ, -0x1 ;  /* 0xffffffffff137424 */ /* 0x000fe200078e00ff */
[----:B------:R1:W5:Y:S01]  /*07b0*/  @!P6 LDG.E R15, desc[UR8][R22.64+0x580] ;  /* 0x00058008160fe981 */ /* 0x000362000c1e1900 */
[----:B------:R-:W-:-:S03]  /*07c0*/  IMAD.MOV.U32 R20, RZ, RZ, -0x1 ;  /* 0xffffffffff147424 */ /* 0x000fc600078e00ff */
[----:B------:R1:W5:Y:S04]  /*07d0*/  @!P0 LDG.E R16, desc[UR8][R22.64+0x600] ;  /* 0x0006000816108981 */ /* 0x000368000c1e1900 */
[----:B------:R1:W5:Y:S04]  /*07e0*/  @!P1 LDG.E R17, desc[UR8][R22.64+0x680] ;  /* 0x0006800816119981 */ /* 0x000368000c1e1900 */
[----:B------:R1:W5:Y:S04]  /*07f0*/  @!P2 LDG.E R18, desc[UR8][R22.64+0x700] ;  /* 0x000700081612a981 */ /* 0x000368000c1e1900 */
[----:B------:R1:W5:Y:S04]  /*0800*/  @!P3 LDG.E R19, desc[UR8][R22.64+0x780] ;  /* 0x000780081613b981 */ /* 0x000368000c1e1900 */
[----:B------:R1:W5:Y:S02]  /*0810*/  @!P4 LDG.E R20, desc[UR8][R22.64+0x800] ;  /* 0x000800081614c981 */ /* 0x000364000c1e1900 */
.L_x_3:
[----:B01----:R-:W-:Y:S01]  /*0820*/  VIMNMX R22, PT, PT, R26, 0xe0, !PT ;  /* 0x000000e01a167848 */ /* 0x003fe20007fe0100 */
[----:B------:R-:W0:Y:S01]  /*0830*/  LDCU UR4, c[0x0][0x3c8] ;  /* 0x00007900ff0477ac */ /* 0x000e220008000800 */
[----:B------:R-:W-:Y:S01]  /*0840*/  BSSY.RECONVERGENT B0, `(.L_x_4) ;  /* 0x0000025000007945 */ /* 0x000fe20003800200 */
[----:B------:R-:W-:Y:S01]  /*0850*/  IMAD.SHL.U32 R21, R21, 0x400, RZ ;  /* 0x0000040015157824 */ /* 0x000fe200078e00ff */
[--C-:B------:R-:W-:Y:S01]  /*0860*/  IADD3 R22, PT, PT, R22, 0x1f, -R26.reuse ;  /* 0x0000001f16167810 */ /* 0x100fe20007ffe81a */
[----:B------:R-:W-:Y:S01]  /*0870*/  UMOV UR5, 0xffffffff ;  /* 0xffffffff00057882 */ /* 0x000fe20000000000 */
[----:B------:R-:W-:Y:S02]  /*0880*/  IMAD.MOV.U32 R25, RZ, RZ, R26 ;  /* 0x000000ffff197224 */ /* 0x000fe400078e001a */
[C---:B------:R-:W-:Y:S02]  /*0890*/  ISETP.GE.U32.AND P0, PT, R22.reuse, 0x1e0, PT ;  /* 0x000001e01600780c */ /* 0x040fe40003f06070 */
[----:B------:R-:W-:-:S04]  /*08a0*/  LEA.HI R23, R22, 0x1, RZ, 0x1b ;  /* 0x0000000116177811 */ /* 0x000fc800078fd8ff */
[----:B------:R-:W-:-:S04]  /*08b0*/  LOP3.LUT R24, R23, 0xf, RZ, 0xc0, !PT ;  /* 0x0000000f17187812 */ /* 0x000fc800078ec0ff */
[----:B------:R-:W-:Y:S01]  /*08c0*/  ISETP.NE.AND P1, PT, R24, RZ, PT ;  /* 0x000000ff1800720c */ /* 0x000fe20003f25270 */
[----:B0-----:R-:W-:Y:S02]  /*08d0*/  USHF.L.U32 UR4, UR5, UR4, URZ ;  /* 0x0000000405047299 */ /* 0x001fe400080006ff */
[----:B------:R-:W-:Y:S10]  /*08e0*/  @!P0 BRA `(.L_x_5) ;  /* 0x0000000000688947 */ /* 0x000ff40003800000 */
[----:B------:R-:W-:Y:S01]  /*08f0*/  IMAD R27, R26, 0x4, R21 ;  /* 0x000000041a1b7824 */ /* 0x000fe200078e0215 */
[----:B------:R-:W-:Y:S01]  /*0900*/  LOP3.LUT R22, R23, 0xffffff0, RZ, 0xc0, !PT ;  /* 0x0ffffff017167812 */ /* 0x000fe200078ec0ff */
[----:B------:R-:W-:-:S03]  /*0910*/  IMAD.MOV.U32 R25, RZ, RZ, R26 ;  /* 0x000000ffff197224 */ /* 0x000fc600078e001a */
[----:B------:R-:W-:Y:S01]  /*0920*/  IADD3 R27, PT, PT, R27, 0x400, R0 ;  /* 0x000004001b1b7810 */ /* 0x000fe20007ffe000 */
[----:B------:R-:W-:-:S07]  /*0930*/  IMAD.MOV R22, RZ, RZ, -R22 ;  /* 0x000000ffff167224 */ /* 0x000fce00078e0a16 */
.L_x_6:
[----:B------:R-:W-:Y:S01]  /*0940*/  VIADD R22, R22, 0x10 ;  /* 0x0000001016167836 */ /* 0x000fe20000000000 */
[----:B------:R-:W-:Y:S01]  /*0950*/  STS [R27+-0x400], RZ ;  /* 0xfffc00ff1b007388 */ /* 0x000fe20000000800 */
[----:B------:R-:W-:-:S03]  /*0960*/  VIADD R25, R25, 0x200 ;  /* 0x0000020019197836 */ /* 0x000fc60000000000 */
[----:B------:R-:W-:Y:S01]  /*0970*/  ISETP.NE.AND P0, PT, R22, RZ, PT ;  /* 0x000000ff1600720c */ /* 0x000fe20003f05270 */
[----:B------:R-:W-:Y:S04]  /*0980*/  STS [R27+-0x380], RZ ;  /* 0xfffc80ff1b007388 */ /* 0x000fe80000000800 */
[----:B------:R-:W-:Y:S04]  /*0990*/  STS [R27+-0x300], RZ ;  /* 0xfffd00ff1b007388 */ /* 0x000fe80000000800 */
[----:B------:R-:W-:Y:S04]  /*09a0*/  STS [R27+-0x280], RZ ;  /* 0xfffd80ff1b007388 */ /* 0x000fe80000000800 */
[----:B------:R-:W-:Y:S04]  /*09b0*/  STS [R27+-0x200], RZ ;  /* 0xfffe00ff1b007388 */ /* 0x000fe80000000800 */
[----:B------:R-:W-:Y:S04]  /*09c0*/  STS [R27+-0x180], RZ ;  /* 0xfffe80ff1b007388 */ /* 0x000fe80000000800 */
[----:B------:R-:W-:Y:S04]  /*09d0*/  STS [R27+-0x100], RZ ;  /* 0xffff00ff1b007388 */ /* 0x000fe80000000800 */
[----:B------:R-:W-:Y:S04]  /*09e0*/  STS [R27+-0x80], RZ ;  /* 0xffff80ff1b007388 */ /* 0x000fe80000000800 */
[----:B------:R-:W-:Y:S04]  /*09f0*/  STS [R27], RZ ;  /* 0x000000ff1b007388 */ /* 0x000fe80000000800 */
[----:B------:R-:W-:Y:S04]  /*0a00*/  STS [R27+0x80], RZ ;  /* 0x000080ff1b007388 */ /* 0x000fe80000000800 */
[----:B------:R-:W-:Y:S04]  /*0a10*/  STS [R27+0x100], RZ ;  /* 0x000100ff1b007388 */ /* 0x000fe80000000800 */
[----:B------:R-:W-:Y:S04]  /*0a20*/  STS [R27+0x180], RZ ;  /* 0x000180ff1b007388 */ /* 0x000fe80000000800 */
[----:B------:R-:W-:Y:S04]  /*0a30*/  STS [R27+0x200], RZ ;  /* 0x000200ff1b007388 */ /* 0x000fe80000000800 */
[----:B------:R-:W-:Y:S04]  /*0a40*/  STS [R27+0x280], RZ ;  /* 0x000280ff1b007388 */ /* 0x000fe80000000800 */
[----:B------:R-:W-:Y:S04]  /*0a50*/  STS [R27+0x300], RZ ;  /* 0x000300ff1b007388 */ /* 0x000fe80000000800 */
[----:B------:R0:W-:Y:S02]  /*0a60*/  STS [R27+0x380], RZ ;  /* 0x000380ff1b007388 */ /* 0x0001e40000000800 */
[----:B0-----:R-:W-:Y:S01]  /*0a70*/  VIADD R27, R27, 0x800 ;  /* 0x000008001b1b7836 */ /* 0x001fe20000000000 */
[----:B------:R-:W-:Y:S06]  /*0a80*/  @P0 BRA `(.L_x_6) ;  /* 0xfffffffc00ac0947 */ /* 0x000fec000383ffff */
.L_x_5:
[----:B------:R-:W-:Y:S05]  /*0a90*/  BSYNC.RECONVERGENT B0 ;  /* 0x0000000000007941 */ /* 0x000fea0003800200 */
.L_x_4:
[----:B------:R-:W-:Y:S01]  /*0aa0*/  BSSY.RECONVERGENT B0, `(.L_x_7) ;  /* 0x0000026000007945 */ /* 0x000fe20003800200 */
[----:B------:R-:W-:-:S03]  /*0ab0*/  IMAD.IADD R22, R0, 0x1, R21 ;  /* 0x0000000100167824 */ /* 0x000fc600078e0215 */
[----:B------:R-:W-:Y:S05]  /*0ac0*/  @!P1 BRA `(.L_x_8) ;  /* 0x00000000008c9947 */ /* 0x000fea0003800000 */
[----:B------:R-:W-:Y:S01]  /*0ad0*/  ISETP.GE.U32.AND P0, PT, R24, 0x8, PT ;  /* 0x000000081800780c */ /* 0x000fe20003f06070 */
[----:B------:R-:W-:Y:S01]  /*0ae0*/  BSSY.RECONVERGENT B1, `(.L_x_9) ;  /* 0x000000e000017945 */ /* 0x000fe20003800200 */
[----:B------:R-:W-:-:S04]  /*0af0*/  LOP3.LUT R26, R23, 0x7, RZ, 0xc0, !PT ;  /* 0x00000007171a7812 */ /* 0x000fc800078ec0ff */
[----:B------:R-:W-:-:S07]  /*0b00*/  ISETP.NE.AND P1, PT, R26, RZ, PT ;  /* 0x000000ff1a00720c */ /* 0x000fce0003f25270 */
[----:B------:R-:W-:Y:S06]  /*0b10*/  @!P0 BRA `(.L_x_10) ;  /* 0x0000000000288947 */ /* 0x000fec0003800000 */
[C---:B------:R-:W-:Y:S02]  /*0b20*/  IMAD R24, R25.reuse, 0x4, R22 ;  /* 0x0000000419187824 */ /* 0x040fe400078e0216 */
[----:B------:R-:W-:-:S03]  /*0b30*/  VIADD R25, R25, 0x100 ;  /* 0x0000010019197836 */ /* 0x000fc60000000000 */
[----:B------:R0:W-:Y:S04]  /*0b40*/  STS [R24], RZ ;  /* 0x000000ff18007388 */ /* 0x0001e80000000800 */
[----:B------:R0:W-:Y:S04]  /*0b50*/  STS [R24+0x80], RZ ;  /* 0x000080ff18007388 */ /* 0x0001e80000000800 */
[----:B------:R0:W-:Y:S04]  /*0b60*/  STS [R24+0x100], RZ ;  /* 0x000100ff18007388 */ /* 0x0001e80000000800 */
[----:B------:R0:W-:Y:S04]  /*0b70*/  STS [R24+0x180], RZ ;  /* 0x000180ff18007388 */ /* 0x0001e80000000800 */
[----:B------:R0:W-:Y:S04]  /*0b80*/  STS [R24+0x200], RZ ;  /* 0x000200ff18007388 */ /* 0x0001e80000000800 */
[----:B------:R0:W-:Y:S04]  /*0b90*/  STS [R24+0x280], RZ ;  /* 0x000280ff18007388 */ /* 0x0001e80000000800 */
[----:B------:R0:W-:Y:S04]  /*0ba0*/  STS [R24+0x300], RZ ;  /* 0x000300ff18007388 */ /* 0x0001e80000000800 */
[----:B------:R0:W-:Y:S02]  /*0bb0*/  STS [R24+0x380], RZ ;  /* 0x000380ff18007388 */ /* 0x0001e40000000800 */
.L_x_10:
[----:B------:R-:W-:Y:S05]  /*0bc0*/  BSYNC.RECONVERGENT B1 ;  /* 0x0000000000017941 */ /* 0x000fea0003800200 */
.L_x_9:
[----:B------:R-:W-:Y:S05]  /*0bd0*/  @!P1 BRA `(.L_x_8) ;  /* 0x0000000000489947 */ /* 0x000fea0003800000 */
[----:B------:R-:W-:Y:S02]  /*0be0*/  ISETP.GE.U32.AND P0, PT, R26, 0x4, PT ;  /* 0x000000041a00780c */ /* 0x000fe40003f06070 */
[----:B------:R-:W-:-:S04]  /*0bf0*/  LOP3.LUT R23, R23, 0x3, RZ, 0xc0, !PT ;  /* 0x0000000317177812 */ /* 0x000fc800078ec0ff */
[----:B------:R-:W-:-:S07]  /*0c00*/  ISETP.NE.AND P1, PT, R23, RZ, PT ;  /* 0x000000ff1700720c */ /* 0x000fce0003f25270 */
[C---:B------:R-:W-:Y:S02]  /*0c10*/  @P0 IMAD R22, R25.reuse, 0x4, R22 ;  /* 0x0000000419160824 */ /* 0x040fe400078e0216 */
[----:B------:R-:W-:-:S03]  /*0c20*/  @P0 VIADD R25, R25, 0x80 ;  /* 0x0000008019190836 */ /* 0x000fc60000000000 */
[----:B------:R1:W-:Y:S04]  /*0c30*/  @P0 STS [R22], RZ ;  /* 0x000000ff16000388 */ /* 0x0003e80000000800 */
[----:B------:R1:W-:Y:S04]  /*0c40*/  @P0 STS [R22+0x80], RZ ;  /* 0x000080ff16000388 */ /* 0x0003e80000000800 */
[----:B------:R1:W-:Y:S04]  /*0c50*/  @P0 STS [R22+0x100], RZ ;  /* 0x000100ff16000388 */ /* 0x0003e80000000800 */
[----:B------:R1:W-:Y:S01]  /*0c60*/  @P0 STS [R22+0x180], RZ ;  /* 0x000180ff16000388 */ /* 0x0003e20000000800 */
[----:B------:R-:W-:Y:S05]  /*0c70*/  @!P1 BRA `(.L_x_8) ;  /* 0x0000000000209947 */ /* 0x000fea0003800000 */
[----:B------:R-:W-:Y:S02]  /*0c80*/  IMAD R21, R25, 0x4, R21 ;  /* 0x0000000419157824 */ /* 0x000fe400078e0215 */
[----:B------:R-:W-:Y:S02]  /*0c90*/  IMAD.MOV R23, RZ, RZ, -R23 ;  /* 0x000000ffff177224 */ /* 0x000fe400078e0a17 */
[----:B------:R-:W-:-:S07]  /*0ca0*/  IMAD.IADD R21, R0, 0x1, R21 ;  /* 0x0000000100157824 */ /* 0x000fce00078e0215 */
.L_x_11:
[----:B------:R-:W-:Y:S01]  /*0cb0*/  VIADD R23, R23, 0x1 ;  /* 0x0000000117177836 */ /* 0x000fe20000000000 */
[----:B------:R2:W-:Y:S04]  /*0cc0*/  STS [R21], RZ ;  /* 0x000000ff15007388 */ /* 0x0005e80000000800 */
[----:B------:R-:W-:Y:S01]  /*0cd0*/  ISETP.NE.AND P0, PT, R23, RZ, PT ;  /* 0x000000ff1700720c */ /* 0x000fe20003f05270 */
[----:B--2---:R-:W-:-:S12]  /*0ce0*/  VIADD R21, R21, 0x80 ;  /* 0x0000008015157836 */ /* 0x004fd80000000000 */
[----:B------:R-:W-:Y:S05]  /*0cf0*/  @P0 BRA `(.L_x_11) ;  /* 0xfffffffc00ec0947 */ /* 0x000fea000383ffff */
.L_x_8:
[----:B------:R-:W-:Y:S05]  /*0d00*/  BSYNC.RECONVERGENT B0 ;  /* 0x0000000000007941 */ /* 0x000fea0003800200 */
.L_x_7:
[----:B------:R-:W2:Y:S01]  /*0d10*/  LDCU UR5, c[0x0][0x3c4] ;  /* 0x00007880ff0577ac */ /* 0x000ea20008000800 */
[C---:B------:R-:W-:Y:S01]  /*0d20*/  ISETP.GT.U32.AND P2, PT, R37.reuse, 0xff, PT ;  /* 0x000000ff2500780c */ /* 0x040fe20003f44070 */
[C---:B------:R-:W-:Y:S01]  /*0d30*/  IMAD.SHL.U32 R23, R37.reuse, 0x20, RZ ;  /* 0x0000002025177824 */ /* 0x040fe200078e00ff */
[----:B------:R-:W3:Y:S01]  /*0d40*/  LDC.64 R38, c[0x0][0x380] ;  /* 0x0000e000ff267b82 */ /* 0x000ee20000000a00 */
[----:B------:R-:W-:Y:S01]  /*0d50*/  BSSY.RECONVERGENT B0, `(.L_x_12) ;  /* 0x0000071000007945 */ /* 0x000fe20003800200 */
[----:B0-----:R-:W-:Y:S01]  /*0d60*/  P2R R24, PR, RZ, 0x4 ;  /* 0x00000004ff187803 */ /* 0x001fe20000000000 */
[----:B------:R-:W-:Y:S01]  /*0d70*/  IMAD R21, R37, 0x4, R0 ;  /* 0x0000000425157824 */ /* 0x000fe200078e0200 */
[----:B------:R-:W-:Y:S01]  /*0d80*/  LOP3.LUT R25, R23, 0x7c00, RZ, 0xc0, !PT ;  /* 0x00007c0017197812 */ /* 0x000fe200078ec0ff */
[----:B-1----:R-:W-:Y:S02]  /*0d90*/  IMAD.MOV.U32 R22, RZ, RZ, RZ ;  /* 0x000000ffff167224 */ /* 0x002fe400078e00ff */
[----:B------:R0:W-:Y:S02]  /*0da0*/  STL [R1], R24 ;  /* 0x0000001801007387 */ /* 0x0001e40000100800 */
[----:B------:R-:W-:Y:S01]  /*0db0*/  IMAD.IADD R62, R0, 0x1, R25 ;  /* 0x00000001003e7824 */ /* 0x000fe200078e0219 */
[----:B--2--5:R-:W-:-:S02]  /*0dc0*/  SHF.R.U32.HI R23, RZ, UR5, R4 ;  /* 0x00000005ff177c19 */ /* 0x024fc40008011604 */
[----:B0-----:R-:W-:Y:S02]  /*0dd0*/  SHF.R.U32.HI R24, RZ, UR5, R5 ;  /* 0x00000005ff187c19 */ /* 0x001fe40008011605 */
[----:B------:R-:W-:Y:S02]  /*0de0*/  SHF.R.U32.HI R26, RZ, UR5, R6 ;  /* 0x00000005ff1a7c19 */ /* 0x000fe40008011606 */
[----:B------:R-:W-:Y:S02]  /*0df0*/  SHF.R.U32.HI R27, RZ, UR5, R7 ;  /* 0x00000005ff1b7c19 */ /* 0x000fe40008011607 */
[----:B------:R-:W-:Y:S02]  /*0e00*/  SHF.R.U32.HI R28, RZ, UR5, R8 ;  /* 0x00000005ff1c7c19 */ /* 0x000fe40008011608 */
[----:B------:R-:W-:Y:S02]  /*0e10*/  LOP3.LUT R23, R23, UR4, RZ, 0x30, !PT ;  /* 0x0000000417177c12 */ /* 0x000fe4000f8e30ff */
[----:B------:R-:W-:-:S02]  /*0e20*/  SHF.R.U32.HI R29, RZ, UR5, R9 ;  /* 0x00000005ff1d7c19 */ /* 0x000fc40008011609 */
[----:B------:R-:W-:Y:S01]  /*0e30*/  LOP3.LUT R24, R24, UR4, RZ, 0x30, !PT ;  /* 0x0000000418187c12 */ /* 0x000fe2000f8e30ff */
[----:B------:R-:W-:Y:S01]  /*0e40*/  IMAD R46, R23, 0x4, R62 ;  /* 0x00000004172e7824 */ /* 0x000fe200078e023e */
[----:B------:R-:W-:Y:S01]  /*0e50*/  SHF.R.U32.HI R30, RZ, UR5, R10 ;  /* 0x00000005ff1e7c19 */ /* 0x000fe2000801160a */
[----:B------:R-:W-:Y:S01]  /*0e60*/  NOP ;  /* 0x0000000000007918 */ /* 0x000fe20000000000 */
[----:B------:R-:W-:Y:S01]  /*0e70*/  LOP3.LUT R25, R26, UR4, RZ, 0x30, !PT ;  /* 0x000000041a197c12 */ /* 0x000fe2000f8e30ff */
[--C-:B------:R-:W-:Y:S01]  /*0e80*/  IMAD R47, R24, 0x4, R62.reuse ;  /* 0x00000004182f7824 */ /* 0x100fe200078e023e */
[----:B------:R-:W-:Y:S01]  /*0e90*/  SHF.R.U32.HI R31, RZ, UR5, R11 ;  /* 0x00000005ff1f7c19 */ /* 0x000fe2000801160b */
[----:B------:R0:W-:Y:S01]  /*0ea0*/  ATOMS.POPC.INC.32 RZ, [R46+URZ] ;  /* 0x000000002eff7f8c */ /* 0x0001e2000d8000ff */
[----:B------:R-:W-:Y:S01]  /*0eb0*/  LOP3.LUT R26, R27, UR4, RZ, 0x30, !PT ;  /* 0x000000041b1a7c12 */ /* 0x000fe2000f8e30ff */
[----:B------:R-:W-:Y:S01]  /*0ec0*/  IMAD R48, R25, 0x4, R62 ;  /* 0x0000000419307824 */ /* 0x000fe200078e023e */
[----:B------:R-:W-:Y:S01]  /*0ed0*/  SHF.R.U32.HI R32, RZ, UR5, R12 ;  /* 0x00000005ff207c19 */ /* 0x000fe2000801160c */
[----:B------:R0:W-:Y:S01]  /*0ee0*/  ATOMS.POPC.INC.32 RZ, [R47+URZ] ;  /* 0x000000002fff7f8c */ /* 0x0001e2000d8000ff */
        /* <DEDUP_REMOVED lines=34> */
[----:B------:R-:W-:Y:S01]  /*1110*/  LOP3.LUT R42, R42, UR4, RZ, 0x30, !PT ;  /* 0x000000042a2a7c12 */ /* 0x000fe2000f8e30ff */
[----:B------:R0:W-:Y:S01]  /*1120*/  ATOMS.POPC.INC.32 RZ, [R56+URZ] ;  /* 0x0000000038ff7f8c */ /* 0x0001e2000d8000ff */
[----:B------:R-:W-:Y:S01]  /*1130*/  LOP3.LUT R43, R43, UR4, RZ, 0x30, !PT ;  /* 0x000000042b2b7c12 */ /* 0x000fe2000f8e30ff */
[--C-:B------:R-:W-:Y:S01]  /*1140*/  IMAD R58, R35, 0x4, R62.reuse ;  /* 0x00000004233a7824 */ /* 0x100fe200078e023e */
[----:B------:R-:W-:Y:S01]  /*1150*/  LOP3.LUT R44, R44, UR4, RZ, 0x30, !PT ;  /* 0x000000042c2c7c12 */ /* 0x000fe2000f8e30ff */
[--C-:B------:R-:W-:Y:S01]  /*1160*/  IMAD R59, R42, 0x4, R62.reuse ;  /* 0x000000042a3b7824 */ /* 0x100fe200078e023e */
[----:B------:R-:W-:Y:S01]  /*1170*/  LOP3.LUT R45, R45, UR4, RZ, 0x30, !PT ;  /* 0x000000042d2d7c12 */ /* 0x000fe2000f8e30ff */
[--C-:B------:R-:W-:Y:S01]  /*1180*/  IMAD R60, R43, 0x4, R62.reuse ;  /* 0x000000042b3c7824 */ /* 0x100fe200078e023e */
[----:B------:R0:W-:Y:S01]  /*1190*/  ATOMS.POPC.INC.32 RZ, [R57+URZ] ;  /* 0x0000000039ff7f8c */ /* 0x0001e2000d8000ff */
[----:B------:R-:W-:-:S02]  /*11a0*/  IMAD R61, R44, 0x4, R62 ;  /* 0x000000042c3d7824 */ /* 0x000fc400078e023e */
[----:B------:R-:W-:Y:S01]  /*11b0*/  IMAD R62, R45, 0x4, R62 ;  /* 0x000000042d3e7824 */ /* 0x000fe200078e023e */
[----:B------:R0:W-:Y:S04]  /*11c0*/  ATOMS.POPC.INC.32 RZ, [R58+URZ] ;  /* 0x000000003aff7f8c */ /* 0x0001e8000d8000ff */
[----:B------:R0:W-:Y:S04]  /*11d0*/  ATOMS.POPC.INC.32 RZ, [R59+URZ] ;  /* 0x000000003bff7f8c */ /* 0x0001e8000d8000ff */
[----:B------:R0:W-:Y:S04]  /*11e0*/  ATOMS.POPC.INC.32 RZ, [R60+URZ] ;  /* 0x000000003cff7f8c */ /* 0x0001e8000d8000ff */
[----:B------:R0:W-:Y:S04]  /*11f0*/  ATOMS.POPC.INC.32 RZ, [R61+URZ] ;  /* 0x000000003dff7f8c */ /* 0x0001e8000d8000ff */
[----:B------:R0:W-:Y:S01]  /*1200*/  ATOMS.POPC.INC.32 RZ, [R62+URZ] ;  /* 0x000000003eff7f8c */ /* 0x0001e2000d8000ff */
[----:B------:R-:W-:Y:S06]  /*1210*/  BAR.SYNC.DEFER_BLOCKING 0x0 ;  /* 0x0000000000007b1d */ /* 0x000fec0000010000 */
[----:B---3--:R-:W-:Y:S05]  /*1220*/  @P2 BRA `(.L_x_13) ;  /* 0x00000000008c2947 */ /* 0x008fea0003800000 */
[----:B------:R-:W-:Y:S04]  /*1230*/  LDS R72, [R21] ;  /* 0x0000000015487984 */ /* 0x000fe80000000800 */
[----:B------:R-:W1:Y:S04]  /*1240*/  LDS R73, [R21+0x400] ;  /* 0x0004000015497984 */ /* 0x000e680000000800 */
[----:B------:R-:W2:Y:S04]  /*1250*/  LDS R75, [R21+0x800] ;  /* 0x00080000154b7984 */ /* 0x000ea80000000800 */
[----:B------:R-:W3:Y:S04]  /*1260*/  LDS R77, [R21+0xc00] ;  /* 0x000c0000154d7984 */ /* 0x000ee80000000800 */
[----:B------:R-:W4:Y:S04]  /*1270*/  LDS R71, [R21+0x1000] ;  /* 0x0010000015477984 */ /* 0x000f280000000800 */
[----:B------:R-:W5:Y:S04]  /*1280*/  LDS R70, [R21+0x1400] ;  /* 0x0014000015467984 */ /* 0x000f680000000800 */
[----:B------:R-:W0:Y:S04]  /*1290*/  LDS R40, [R21+0x1800] ;  /* 0x0018000015287984 */ /* 0x000e280000000800 */
[----:B------:R-:W0:Y:S04]  /*12a0*/  LDS R69, [R21+0x1c00] ;  /* 0x001c000015457984 */ /* 0x000e280000000800 */
[----:B------:R-:W0:Y:S04]  /*12b0*/  LDS R68, [R21+0x2000] ;  /* 0x0020000015447984 */ /* 0x000e280000000800 */
[----:B------:R-:W0:Y:S04]  /*12c0*/  LDS R67, [R21+0x2400] ;  /* 0x0024000015437984 */ /* 0x000e280000000800 */
[----:B------:R-:W0:Y:S01]  /*12d0*/  LDS R65, [R21+0x2800] ;  /* 0x0028000015417984 */ /* 0x000e220000000800 */
[----:B-1----:R-:W-:-:S03]  /*12e0*/  IMAD.IADD R74, R72, 0x1, R73 ;  /* 0x00000001484a7824 */ /* 0x002fc600078e0249 */
[----:B------:R1:W-:Y:S01]  /*12f0*/  STS [R21+0x400], R72 ;  /* 0x0004004815007388 */ /* 0x0003e20000000800 */
[----:B--2---:R-:W-:-:S03]  /*1300*/  IMAD.IADD R66, R74, 0x1, R75 ;  /* 0x000000014a427824 */ /* 0x004fc600078e024b */
[----:B------:R-:W-:Y:S01]  /*1310*/  STS [R21+0x800], R74 ;  /* 0x0008004a15007388 */ /* 0x000fe20000000800 */
[----:B---3--:R-:W-:-:S03]  /*1320*/  IMAD.IADD R22, R66, 0x1, R77 ;  /* 0x0000000142167824 */ /* 0x008fc600078e024d */
[----:B------:R-:W-:Y:S01]  /*1330*/  STS [R21+0xc00], R66 ;  /* 0x000c004215007388 */ /* 0x000fe20000000800 */
[----:B----4-:R-:W-:-:S03]  /*1340*/  IMAD.IADD R71, R22, 0x1, R71 ;  /* 0x0000000116477824 */ /* 0x010fc600078e0247 */
[----:B------:R-:W-:Y:S01]  /*1350*/  STS [R21], RZ ;  /* 0x000000ff15007388 */ /* 0x000fe20000000800 */
[----:B-----5:R-:W-:-:S03]  /*1360*/  IMAD.IADD R73, R71, 0x1, R70 ;  /* 0x0000000147497824 */ /* 0x020fc600078e0246 */
[----:B------:R-:W-:Y:S01]  /*1370*/  STS [R21+0x1400], R71 ;  /* 0x0014004715007388 */ /* 0x000fe20000000800 */
[----:B0-----:R-:W-:-:S03]  /*1380*/  IMAD.IADD R40, R73, 0x1, R40 ;  /* 0x0000000149287824 */ /* 0x001fc600078e0228 */
[----:B------:R-:W0:Y:S01]  /*1390*/  LDS R70, [R21+0x2c00] ;  /* 0x002c000015467984 */ /* 0x000e220000000800 */
[----:B------:R-:W-:-:S03]  /*13a0*/  IMAD.IADD R69, R40, 0x1, R69 ;  /* 0x0000000128457824 */ /* 0x000fc600078e0245 */
[----:B------:R-:W-:Y:S01]  /*13b0*/  STS [R21+0x1800], R73 ;  /* 0x0018004915007388 */ /* 0x000fe20000000800 */
[----:B------:R-:W-:-:S03]  /*13c0*/  IMAD.IADD R68, R69, 0x1, R68 ;  /* 0x0000000145447824 */ /* 0x000fc600078e0244 */
[----:B------:R-:W-:Y:S01]  /*13d0*/  STS [R21+0x1c00], R40 ;  /* 0x001c002815007388 */ /* 0x000fe20000000800 */
[----:B-1----:R-:W-:-:S03]  /*13e0*/  IMAD.IADD R72, R68, 0x1, R67 ;  /* 0x0000000144487824 */ /* 0x002fc600078e0243 */
[----:B------:R-:W-:Y:S01]  /*13f0*/  STS [R21+0x2000], R69 ;  /* 0x0020004515007388 */ /* 0x000fe20000000800 */
[----:B------:R-:W-:-:S03]  /*1400*/  IMAD.IADD R65, R72, 0x1, R65 ;  /* 0x0000000148417824 */ /* 0x000fc600078e0241 */
[----:B------:R-:W-:Y:S04]  /*1410*/  STS [R21+0x2400], R68 ;  /* 0x0024004415007388 */ /* 0x000fe80000000800 */
[----:B------:R-:W-:Y:S04]  /*1420*/  STS [R21+0x2800], R72 ;  /* 0x0028004815007388 */ /* 0x000fe80000000800 */
[----:B------:R-:W-:Y:S04]  /*1430*/  STS [R21+0x2c00], R65 ;  /* 0x002c004115007388 */ /* 0x000fe80000000800 */
[----:B------:R0:W-:Y:S02]  /*1440*/  STS [R21+0x1000], R22 ;  /* 0x0010001615007388 */ /* 0x0001e40000000800 */
[----:B0-----:R-:W-:-:S07]  /*1450*/  IMAD.IADD R22, R65, 0x1, R70 ;  /* 0x0000000141167824 */ /* 0x001fce00078e0246 */
.L_x_13:
[----:B------:R-:W-:Y:S05]  /*1460*/  BSYNC.RECONVERGENT B0 ;  /* 0x0000000000007941 */ /* 0x000fea0003800200 */
.L_x_12:
[----:B------:R-:W-:Y:S01]  /*1470*/  ISETP.NE.AND P0, PT, R22, 0x1980, PT ;  /* 0x000019801600780c */ /* 0x000fe20003f05270 */
[----:B------:R-:W-:Y:S01]  /*1480*/  IMAD R65, R2, 0x100, R37 ;  /* 0x0000010002417824 */ /* 0x000fe200078e0225 */
[----:B------:R-:W1:Y:S02]  /*1490*/  LDCU.64 UR6, c[0x0][0x3b8] ;  /* 0x00007700ff0677ac */ /* 0x000e640008000a00 */
[----:B------:R-:W-:Y:S01]  /*14a0*/  ISETP.LT.U32.AND P0, PT, R37, 0x100, !P0 ;  /* 0x000001002500780c */ /* 0x000fe20004701070 */
[----:B------:R-:W-:Y:S01]  /*14b0*/  IMAD.WIDE R38, R65, 0x4, R38 ;  /* 0x0000000441267825 */ /* 0x000fe200078e0226 */
[----:B------:R-:W-:-:S05]  /*14c0*/  @!P2 LOP3.LUT R65, R22, 0x40000000, RZ, 0xfc, !PT ;  /* 0x400000001641a812 */ /* 0x000fca00078efcff */
[----:B------:R2:W-:Y:S06]  /*14d0*/  @!P2 STG.E.STRONG.SYS desc[UR8][R38.64], R65 ;  /* 0x000000412600a986 */ /* 0x0005ec000c115908 */
[----:B------:R-:W-:Y:S06]  /*14e0*/  BAR.RED.OR.DEFER_BLOCKING 0x0, P0 ;  /* 0x0000000000007b1d */ /* 0x000fec0000014800 */
[----:B------:R-:W3:Y:S01]  /*14f0*/  B2R.RESULT RZ, P0 ;  /* 0x0000000000ff731c */ /* 0x000ee20000004000 */
[----:B-1----:R-:W-:-:S04]  /*1500*/  LEA R40, P1, R41, UR6, 0x2 ;  /* 0x0000000629287c11 */ /* 0x002fc8000f8210ff */
[----:B------:R-:W-:Y:S01]  /*1510*/  LEA.HI.X R41, R41, UR7, R64, 0x2, P1 ;  /* 0x0000000729297c11 */ /* 0x000fe200088f1440 */
[----:B--23--:R-:W-:Y:S08]  /*1520*/  @!P0 BRA `(.L_x_14) ;  /* 0x0000001000ac8947 */ /* 0x00cff00003800000 */
[----:B------:R-:W1:Y:S01]  /*1530*/  LDC.64 R24, c[0x0][0x390] ;  /* 0x0000e400ff187b82 */ /* 0x000e620000000a00 */
[----:B------:R-:W-:Y:S01]  /*1540*/  BSSY B1, `(.L_x_15) ;  /* 0x0000030000017945 */ /* 0x000fe20003800000 */
[----:B------:R-:W-:-:S06]  /*1550*/  IMAD R31, R37, 0x8, R0 ;  /* 0x00000008251f7824 */ /* 0x000fcc00078e0200 */
[----:B------:R-:W2:Y:S01]  /*1560*/  LDC.64 R26, c[0x0][0x398] ;  /* 0x0000e600ff1a7b82 */ /* 0x000ea20000000a00 */
[----:B-1----:R-:W-:Y:S01]  /*1570*/  IMAD.WIDE.U32 R24, R37, 0x8, R24 ;  /* 0x0000000825187825 */ /* 0x002fe200078e0018 */
[----:B------:R-:W-:Y:S06]  /*1580*/  @P2 BRA `(.L_x_16) ;  /* 0x0000000000ac2947 */ /* 0x000fec0003800000 */
[----:B--2---:R-:W-:-:S06]  /*1590*/  IMAD.WIDE.U32 R26, R37, 0x8, R26 ;  /* 0x00000008251a7825 */ /* 0x004fcc00078e001a */
[----:B------:R-:W2:Y:S01]  /*15a0*/  LDG.E.64 R26, desc[UR8][R26.64] ;  /* 0x000000081a1a7981 */ /* 0x000ea2000c1e1b00 */
[----:B------:R-:W-:Y:S01]  /*15b0*/  ISETP.GT.U32.AND P0, PT, R37, R23, PT ;  /* 0x000000172500720c */ /* 0x000fe20003f04070 */
[----:B------:R-:W-:-:S03]  /*15c0*/  IMAD.MOV.U32 R21, RZ, RZ, R22 ;  /* 0x000000ffff157224 */ /* 0x000fc600078e0016 */
[----:B------:R-:W-:-:S04]  /*15d0*/  SEL R29, RZ, 0x1980, !P0 ;  /* 0x00001980ff1d7807 */ /* 0x000fc80004000000 */
[----:B--2---:R-:W-:-:S04]  /*15e0*/  IADD3 R28, P0, PT, R26, -R29, RZ ;  /* 0x8000001d1a1c7210 */ /* 0x004fc80007f1e0ff */
[----:B------:R-:W-:Y:S02]  /*15f0*/  IADD3.X R29, PT, PT, R27, -0x1, RZ, P0, !PT ;  /* 0xffffffff1b1d7810 */ /* 0x000fe400007fe4ff */
[----:B------:R-:W-:-:S03]  /*1600*/  ISETP.GE.AND P0, PT, R2, 0x1, PT ;  /* 0x000000010200780c */ /* 0x000fc60003f06270 */
[----:B------:R1:W-:Y:S10]  /*1610*/  STS.64 [R31+0x6600], R28 ;  /* 0x0066001c1f007388 */ /* 0x0003f40000000a00 */
[----:B------:R-:W-:Y:S05]  /*1620*/  @!P0 BRA `(.L_x_17) ;  /* 0x00000000006c8947 */ /* 0x000fea0003800000 */
[----:B------:R-:W-:Y:S01]  /*1630*/  BSSY B0, `(.L_x_18) ;  /* 0x0000019000007945 */ /* 0x000fe20003800000 */
[----:B------:R-:W-:Y:S02]  /*1640*/  IMAD.MOV.U32 R0, RZ, RZ, -0x1 ;  /* 0xffffffffff007424 */ /* 0x000fe400078e00ff */
[----:B-1----:R-:W-:Y:S02]  /*1650*/  IMAD.MOV.U32 R28, RZ, RZ, R2 ;  /* 0x000000ffff1c7224 */ /* 0x002fe400078e0002 */
[----:B------:R-:W-:-:S07]  /*1660*/  IMAD.MOV.U32 R21, RZ, RZ, R22 ;  /* 0x000000ffff157224 */ /* 0x000fce00078e0016 */
.L_x_22:
[----:B------:R-:W1:Y:S01]  /*1670*/  LDC.64 R26, c[0x0][0x380] ;  /* 0x0000e000ff1a7b82 */ /* 0x000e620000000a00 */
[----:B------:R-:W-:Y:S01]  /*1680*/  VIADD R33, R28, 0xffffffff ;  /* 0xffffffff1c217836 */ /* 0x000fe20000000000 */
[----:B------:R-:W-:Y:S03]  /*1690*/  BSSY B2, `(.L_x_19) ;  /* 0x0000008000027945 */ /* 0x000fe60003800000 */
[----:B------:R-:W-:-:S04]  /*16a0*/  IMAD R29, R33, 0x100, R37 ;  /* 0x00000100211d7824 */ /* 0x000fc800078e0225 */
[----:B-1----:R-:W-:-:S07]  /*16b0*/  IMAD.WIDE R26, R29, 0x4, R26 ;  /* 0x000000041d1a7825 */ /* 0x002fce00078e021a */
.L_x_20:
[----:B------:R-:W-:Y:S05]  /*16c0*/  YIELD ;  /* 0x0000000000007946 */ /* 0x000fea0003800000 */
[----:B------:R1:W-:Y:S06]  /*16d0*/  MEMBAR.SC.CTA ;  /* 0x0000000000007992 */ /* 0x0003ec0000000000 */
[----:B-1----:R-:W2:Y:S02]  /*16e0*/  LDG.E.STRONG.SYS R29, desc[UR8][R26.64] ;  /* 0x000000081a1d7981 */ /* 0x002ea4000c1f5900 */
[----:B--2---:R-:W-:-:S13]  /*16f0*/  ISETP.NE.AND P0, PT, R29, RZ, PT ;  /* 0x000000ff1d00720c */ /* 0x004fda0003f05270 */
[----:B------:R-:W-:Y:S05]  /*1700*/  @!P0 BRA `(.L_x_20) ;  /* 0xfffffffc00ec8947 */ /* 0x000fea000383ffff */
[----:B------:R-:W-:Y:S05]  /*1710*/  BSYNC B2 ;  /* 0x0000000000027941 */ /* 0x000fea0003800000 */
.L_x_19:
[----:B------:R-:W-:Y:S01]  /*1720*/  BSSY.RECONVERGENT B2, `(.L_x_21) ;  /* 0x0000006000027945 */ /* 0x000fe20003800200 */
[C---:B------:R-:W-:Y:S02]  /*1730*/  ISETP.GT.AND P0, PT, R29.reuse, -0x1, PT ;  /* 0xffffffff1d00780c */ /* 0x040fe40003f04270 */
[----:B------:R-:W-:Y:S01]  /*1740*/  LOP3.LUT R26, R29, 0x3fffffff, RZ, 0xc0, !PT ;  /* 0x3fffffff1d1a7812 */ /* 0x000fe200078ec0ff */
[----:B------:R-:W-:Y:S05]  /*1750*/  WARPSYNC.EXCLUSIVE R0 ;  /* 0x0000000000007348 */ /* 0x000fea0003a00000 */
[----:B------:R-:W-:-:S05]  /*1760*/  IMAD.IADD R21, R26, 0x1, R21 ;  /* 0x000000011a157824 */ /* 0x000fca00078e0215 */
[----:B------:R-:W-:-:S07]  /*1770*/  VOTE.ANY R0, PT, P0 ;  /* 0x0000000000007806 */ /* 0x000fce00000e0100 */
[----:B------:R-:W-:Y:S05]  /*1780*/  BSYNC.RECONVERGENT B2 ;  /* 0x0000000000027941 */ /* 0x000fea0003800200 */
.L_x_21:
[----:B------:R-:W-:Y:S01]  /*1790*/  ISETP.GT.U32.AND P1, PT, R28, 0x1, PT ;  /* 0x000000011c00780c */ /* 0x000fe20003f24070 */
[----:B------:R-:W-:-:S12]  /*17a0*/  IMAD.MOV.U32 R28, RZ, RZ, R33 ;  /* 0x000000ffff1c7224 */ /* 0x000fd800078e0021 */
[----:B------:R-:W-:Y:S05]  /*17b0*/  @P0 BRA P1, `(.L_x_22) ;  /* 0xfffffffc00ac0947 */ /* 0x000fea000083ffff */
[----:B------:R-:W-:Y:S05]  /*17c0*/  BSYNC B0 ;  /* 0x0000000000007941 */ /* 0x000fea0003800000 */
.L_x_18:
[----:B------:R2:W3:Y:S02]  /*17d0*/  LDS.64 R28, [R31+0x6600] ;  /* 0x006600001f1c7984 */ /* 0x0004e40000000a00 */
.L_x_17:
[C---:B------:R-:W-:Y:S01]  /*17e0*/  IMAD.IADD R27, R21.reuse, 0x1, -R22 ;  /* 0x00000001151b7824 */ /* 0x040fe200078e0a16 */
[----:B------:R-:W-:-:S04]  /*17f0*/  LOP3.LUT R21, R21, 0x80000000, RZ, 0xfc, !PT ;  /* 0x8000000015157812 */ /* 0x000fc800078efcff */
[C---:B---3--:R-:W-:Y:S01]  /*1800*/  IADD3 R26, P0, PT, R27.reuse, R28, RZ ;  /* 0x0000001c1b1a7210 */ /* 0x048fe20007f1e0ff */
[----:B------:R3:W-:Y:S03]  /*1810*/  STG.E.STRONG.SYS desc[UR8][R38.64], R21 ;  /* 0x0000001526007986 */ /* 0x0007e6000c115908 */
[----:B------:R-:W-:-:S05]  /*1820*/  LEA.HI.X.SX32 R27, R27, R29, 0x1, P0 ;  /* 0x0000001d1b1b7211 */ /* 0x000fca00000f0eff */
[----:B------:R3:W-:Y:S04]  /*1830*/  STS.64 [R31+0x6600], R26 ;  /* 0x0066001a1f007388 */ /* 0x0007e80000000a00 */
.L_x_16:
[----:B------:R-:W-:Y:S05]  /*1840*/  BSYNC B1 ;  /* 0x0000000000017941 */ /* 0x000fea0003800000 */
.L_x_15:
[----:B--23--:R-:W2:Y:S01]  /*1850*/  LDC.64 R26, c[0x0][0x390] ;  /* 0x0000e400ff1a7b82 */ /* 0x00cea20000000a00 */
[----:B------:R-:W-:Y:S05]  /*1860*/  WARPSYNC.ALL ;  /* 0x0000000000007948 */ /* 0x000fea0003800000 */
[----:B------:R-:W-:Y:S02]  /*1870*/  UMOV UR5, 0x400 ;  /* 0x0000040000057882 */ /* 0x000fe40000000000 */
[----:B------:R-:W3:Y:S08]  /*1880*/  LDC R21, c[0x0][0x3c0] ;  /* 0x0000f000ff157b82 */ /* 0x000ef00000000800 */
[----:B------:R-:W4:Y:S01]  /*1890*/  S2UR UR6, SR_CgaCtaId ;  /* 0x00000000000679c3 */ /* 0x000f220000008800 */
[----:B--2---:R-:W-:-:S02]  /*18a0*/  ISETP.EQ.U32.AND P1, PT, R26, RZ, PT ;  /* 0x000000ff1a00720c */ /* 0x004fc40003f22070 */
[----:B---3--:R-:W-:-:S04]  /*18b0*/  ISETP.GE.AND P0, PT, R63, R21, PT ;  /* 0x000000153f00720c */ /* 0x008fc80003f06270 */
[----:B------:R-:W-:-:S04]  /*18c0*/  ISETP.EQ.OR.EX P0, PT, R27, RZ, !P0, P1 ;  /* 0x000000ff1b00720c */ /* 0x000fc80004702710 */
[----:B------:R-:W-:Y:S01]  /*18d0*/  ISETP.GT.U32.OR P0, PT, R37, 0xff, P0 ;  /* 0x000000ff2500780c */ /* 0x000fe20000704470 */
[----:B----4-:R-:W-:-:S12]  /*18e0*/  ULEA UR5, UR6, UR5, 0x18 ;  /* 0x0000000506057291 */ /* 0x010fd8000f8ec0ff */
[----:B------:R-:W2:Y:S01]  /*18f0*/  @!P0 LDS.64 R26, [R31+0x6600] ;  /* 0x006600001f1a8984 */ /* 0x000ea20000000a00 */
[----:B------:R-:W-:Y:S02]  /*1900*/  @!P0 ISETP.GT.U32.AND P1, PT, R37, R23, PT ;  /* 0x000000172500820c */ /* 0x000fe40003f24070 */
[----:B------:R-:W-:Y:S02]  /*1910*/  LEA R23, R23, UR5, 0x3 ;  /* 0x0000000517177c11 */ /* 0x000fe4000f8e18ff */
[----:B-1----:R-:W-:-:S04]  /*1920*/  @!P0 SEL R29, RZ, 0x1980, !P1 ;  /* 0x00001980ff1d8807 */ /* 0x002fc80004800000 */
[--C-:B--2---:R-:W-:Y:S02]  /*1930*/  @!P0 IADD3 R26, P1, P2, R26, R29, R22.reuse ;  /* 0x0000001d1a1a8210 */ /* 0x104fe40007a3e016 */
[----:B------:R-:W-:-:S04]  /*1940*/  @!P0 SHF.R.S32.HI R29, RZ, 0x1f, R22 ;  /* 0x0000001fff1d8819 */ /* 0x000fc80000011416 */
[----:B------:R-:W-:-:S05]  /*1950*/  @!P0 IADD3.X R27, PT, PT, R27, RZ, R29, P1, P2 ;  /* 0x000000ff1b1b8210 */ /* 0x000fca0000fe441d */
[----:B------:R1:W-:Y:S01]  /*1960*/  @!P0 STG.E.64 desc[UR8][R24.64], R26 ;  /* 0x0000001a18008986 */ /* 0x0003e2000c101b08 */
[----:B------:R-:W-:Y:S01]  /*1970*/  BAR.SYNC.DEFER_BLOCKING 0x0 ;  /* 0x0000000000007b1d */ /* 0x000fe20000010000 */
[----:B------:R-:W-:-:S05]  /*1980*/  ISETP.GT.AND P0, PT, R63, R21, PT ;  /* 0x000000153f00720c */ /* 0x000fca0003f04270 */
[----:B------:R-:W2:Y:S08]  /*1990*/  LDS.64 R22, [R23+0x6600] ;  /* 0x0066000017167984 */ /* 0x000eb00000000a00 */
[----:B-1----:R-:W-:Y:S05]  /*19a0*/  @P0 BRA `(.L_x_23) ;  /* 0x00000000005c0947 */ /* 0x002fea0003800000 */
[----:B------:R-:W1:Y:S01]  /*19b0*/  LDCU.64 UR4, c[0x0][0x3a0] ;  /* 0x00007400ff0477ac */ /* 0x000e620008000a00 */
[----:B--2---:R-:W-:-:S05]  /*19c0*/  IADD3 R0, P1, PT, R3, R22, RZ ;  /* 0x0000001603007210 */ /* 0x004fca0007f3e0ff */
[----:B------:R-:W-:Y:S01]  /*19d0*/  IMAD.X R25, RZ, RZ, R23, P1 ;  /* 0x000000ffff197224 */ /* 0x000fe200008e0617 */
[----:B-1----:R-:W-:-:S04]  /*19e0*/  LEA R22, P1, R0, UR4, 0x2 ;  /* 0x0000000400167c11 */ /* 0x002fc8000f8210ff */
[----:B------:R-:W-:-:S05]  /*19f0*/  LEA.HI.X R23, R0, UR5, R25, 0x2, P1 ;  /* 0x0000000500177c11 */ /* 0x000fca00088f1419 */
[----:B------:R2:W-:Y:S04]  /*1a00*/  STG.E desc[UR8][R22.64], R4 ;  /* 0x0000000416007986 */ /* 0x0005e8000c101908 */
        /* <DEDUP_REMOVED lines=15> */
[----:B------:R2:W-:Y:S01]  /*1b00*/  STG.E desc[UR8][R22.64+0x800], R20 ;  /* 0x0008001416007986 */ /* 0x0005e2000c101908 */
[----:B------:R-:W-:Y:S05]  /*1b10*/  BRA `(.L_x_24) ;  /* 0x0000000000e07947 */ /* 0x000fea0003800000 */
.L_x_23:
[----:B------:R-:W1:Y:S01]  /*1b20*/  LDCU.64 UR4, c[0x0][0x3a0] ;  /* 0x00007400ff0477ac */ /* 0x000e620008000a00 */
[----:B------:R-:W-:Y:S01]  /*1b30*/  IMAD R24, R2, -0x1980, R21 ;  /* 0xffffe68002187824 */ /* 0x000fe200078e0215 */
[C---:B--2---:R-:W-:Y:S01]  /*1b40*/  IADD3 R0, P1, PT, R3.reuse, R22, RZ ;  /* 0x0000001603007210 */ /* 0x044fe20007f3e0ff */
[C---:B------:R-:W-:Y:S02]  /*1b50*/  VIADD R27, R3.reuse, 0x20 ;  /* 0x00000020031b7836 */ /* 0x040fe40000000000 */
[C---:B------:R-:W-:Y:S01]  /*1b60*/  VIADD R29, R3.reuse, 0x40 ;  /* 0x00000040031d7836 */ /* 0x040fe20000000000 */
[-C--:B------:R-:W-:Y:S01]  /*1b70*/  ISETP.GE.AND P5, PT, R3, R24.reuse, PT ;  /* 0x000000180300720c */ /* 0x080fe20003fa6270 */
[----:B------:R-:W-:Y:S01]  /*1b80*/  IMAD.X R25, RZ, RZ, R23, P1 ;  /* 0x000000ffff197224 */ /* 0x000fe200008e0617 */
[-C--:B------:R-:W-:Y:S01]  /*1b90*/  ISETP.GE.AND P4, PT, R27, R24.reuse, PT ;  /* 0x000000181b00720c */ /* 0x080fe20003f86270 */
[----:B------:R-:W-:Y:S01]  /*1ba0*/  VIADD R27, R3, 0x60 ;  /* 0x00000060031b7836 */ /* 0x000fe20000000000 */
[----:B------:R-:W-:Y:S01]  /*1bb0*/  ISETP.GE.AND P3, PT, R29, R24, PT ;  /* 0x000000181d00720c */ /* 0x000fe20003f66270 */
[----:B------:R-:W-:-:S02]  /*1bc0*/  VIADD R29, R3, 0x80 ;  /* 0x00000080031d7836 */ /* 0x000fc40000000000 */
[----:B------:R-:W-:Y:S01]  /*1bd0*/  VIADD R31, R3, 0xa0 ;  /* 0x000000a0031f7836 */ /* 0x000fe20000000000 */
[-C--:B------:R-:W-:Y:S01]  /*1be0*/  ISETP.GE.AND P2, PT, R27, R24.reuse, PT ;  /* 0x000000181b00720c */ /* 0x080fe20003f46270 */
[----:B------:R-:W-:Y:S01]  /*1bf0*/  VIADD R27, R3, 0xc0 ;  /* 0x000000c0031b7836 */ /* 0x000fe20000000000 */
[C---:B-1----:R-:W-:Y:S02]  /*1c00*/  LEA R22, P1, R0.reuse, UR4, 0x2 ;  /* 0x0000000400167c11 */ /* 0x042fe4000f8210ff */
[-C--:B------:R-:W-:Y:S02]  /*1c10*/  ISETP.GE.AND P6, PT, R31, R24.reuse, PT ;  /* 0x000000181f00720c */ /* 0x080fe40003fc6270 */
[----:B------:R-:W-:Y:S02]  /*1c20*/  LEA.HI.X R23, R0, UR5, R25, 0x2, P1 ;  /* 0x0000000500177c11 */ /* 0x000fe400088f1419 */
[----:B------:R-:W-:Y:S01]  /*1c30*/  ISETP.GE.AND P1, PT, R29, R24, PT ;  /* 0x000000181d00720c */ /* 0x000fe20003f26270 */
[----:B------:R-:W-:-:S02]  /*1c40*/  VIADD R29, R3, 0xe0 ;  /* 0x000000e0031d7836 */ /* 0x000fc40000000000 */
[----:B------:R-:W-:Y:S01]  /*1c50*/  @!P5 STG.E desc[UR8][R22.64], R4 ;  /* 0x000000041600d986 */ /* 0x000fe2000c101908 */
[-C--:B------:R-:W-:Y:S01]  /*1c60*/  ISETP.GE.AND P5, PT, R27, R24.reuse, PT ;  /* 0x000000181b00720c */ /* 0x080fe20003fa6270 */
[----:B------:R-:W-:Y:S02]  /*1c70*/  VIADD R27, R3, 0x100 ;  /* 0x00000100031b7836 */ /* 0x000fe40000000000 */
[----:B------:R1:W-:Y:S01]  /*1c80*/  @!P4 STG.E desc[UR8][R22.64+0x80], R5 ;  /* 0x000080051600c986 */ /* 0x0003e2000c101908 */
[-C--:B------:R-:W-:Y:S01]  /*1c90*/  ISETP.GE.AND P4, PT, R29, R24.reuse, PT ;  /* 0x000000181d00720c */ /* 0x080fe20003f86270 */
[----:B------:R-:W-:Y:S02]  /*1ca0*/  VIADD R29, R3, 0x120 ;  /* 0x00000120031d7836 */ /* 0x000fe40000000000 */
[----:B------:R-:W-:Y:S01]  /*1cb0*/  @!P3 STG.E desc[UR8][R22.64+0x100], R6 ;  /* 0x000100061600b986 */ /* 0x000fe2000c101908 */
[----:B------:R-:W-:Y:S01]  /*1cc0*/  ISETP.GE.AND P3, PT, R27, R24, PT ;  /* 0x000000181b00720c */ /* 0x000fe20003f66270 */
[----:B------:R-:W-:-:S02]  /*1cd0*/  VIADD R27, R3, 0x140 ;  /* 0x00000140031b7836 */ /* 0x000fc40000000000 */
[----:B------:R2:W-:Y:S01]  /*1ce0*/  @!P2 STG.E desc[UR8][R22.64+0x180], R7 ;  /* 0x000180071600a986 */ /* 0x0005e2000c101908 */
[-C--:B------:R-:W-:Y:S01]  /*1cf0*/  ISETP.GE.AND P2, PT, R29, R24.reuse, PT ;  /* 0x000000181d00720c */ /* 0x080fe20003f46270 */
[C---:B------:R-:W-:Y:S02]  /*1d00*/  VIADD R29, R3.reuse, 0x160 ;  /* 0x00000160031d7836 */ /* 0x040fe40000000000 */
[----:B-1----:R-:W-:Y:S01]  /*1d10*/  VIADD R5, R3, 0x180 ;  /* 0x0000018003057836 */ /* 0x002fe20000000000 */
[----:B------:R1:W-:Y:S01]  /*1d20*/  @!P1 STG.E desc[UR8][R22.64+0x200], R8 ;  /* 0x0002000816009986 */ /* 0x0003e2000c101908 */
[-C--:B------:R-:W-:Y:S01]  /*1d30*/  ISETP.GE.AND P1, PT, R27, R24.reuse, PT ;  /* 0x000000181b00720c */ /* 0x080fe20003f26270 */
[----:B------:R-:W-:Y:S02]  /*1d40*/  VIADD R27, R3, 0x1a0 ;  /* 0x000001a0031b7836 */ /* 0x000fe40000000000 */
[----:B------:R1:W-:Y:S01]  /*1d50*/  @!P5 STG.E desc[UR8][R22.64+0x300], R10 ;  /* 0x0003000a1600d986 */ /* 0x0003e2000c101908 */
[----:B------:R-:W-:Y:S01]  /*1d60*/  ISETP.GE.AND P5, PT, R5, R24, PT ;  /* 0x000000180500720c */ /* 0x000fe20003fa6270 */
[----:B------:R-:W-:-:S02]  /*1d70*/  VIADD R5, R3, 0x1c0 ;  /* 0x000001c003057836 */ /* 0x000fc40000000000 */
[----:B------:R1:W-:Y:S01]  /*1d80*/  @!P3 STG.E desc[UR8][R22.64+0x400], R12 ;  /* 0x0004000c1600b986 */ /* 0x0003e2000c101908 */
[----:B--2---:R-:W-:Y:S02]  /*1d90*/  VIADD R7, R3, 0x1e0 ;  /* 0x000001e003077836 */ /* 0x004fe40000000000 */
[-C--:B------:R-:W-:Y:S01]  /*1da0*/  ISETP.GE.AND P3, PT, R5, R24.reuse, PT ;  /* 0x000000180500720c */ /* 0x080fe20003f66270 */
[----:B------:R-:W-:Y:S01]  /*1db0*/  VIADD R5, R3, 0x200 ;  /* 0x0000020003057836 */ /* 0x000fe20000000000 */
[----:B------:R1:W-:Y:S01]  /*1dc0*/  @!P6 STG.E desc[UR8][R22.64+0x280], R9 ;  /* 0x000280091600e986 */ /* 0x0003e2000c101908 */
[----:B------:R-:W-:-:S03]  /*1dd0*/  ISETP.GE.AND P6, PT, R29, R24, PT ;  /* 0x000000181d00720c */ /* 0x000fc60003fc6270 */
[----:B------:R1:W-:Y:S01]  /*1de0*/  @!P4 STG.E desc[UR8][R22.64+0x380], R11 ;  /* 0x0003800b1600c986 */ /* 0x0003e2000c101908 */
[----:B------:R-:W-:-:S03]  /*1df0*/  ISETP.GE.AND P4, PT, R27, R24, PT ;  /* 0x000000181b00720c */ /* 0x000fc60003f86270 */
[----:B------:R1:W-:Y:S01]  /*1e00*/  @!P2 STG.E desc[UR8][R22.64+0x480], R13 ;  /* 0x0004800d1600a986 */ /* 0x0003e2000c101908 */
[----:B------:R-:W-:-:S03]  /*1e10*/  ISETP.GE.AND P2, PT, R7, R24, PT ;  /* 0x000000180700720c */ /* 0x000fc60003f46270 */
[----:B------:R1:W-:Y:S01]  /*1e20*/  @!P1 STG.E desc[UR8][R22.64+0x500], R14 ;  /* 0x0005000e16009986 */ /* 0x0003e2000c101908 */
[----:B------:R-:W-:-:S03]  /*1e30*/  ISETP.GE.AND P1, PT, R5, R24, PT ;  /* 0x000000180500720c */ /* 0x000fc60003f26270 */
[----:B------:R1:W-:Y:S04]  /*1e40*/  @!P6 STG.E desc[UR8][R22.64+0x580], R15 ;  /* 0x0005800f1600e986 */ /* 0x0003e8000c101908 */
[----:B------:R1:W-:Y:S04]  /*1e50*/  @!P5 STG.E desc[UR8][R22.64+0x600], R16 ;  /* 0x000600101600d986 */ /* 0x0003e8000c101908 */
[----:B------:R1:W-:Y:S04]  /*1e60*/  @!P4 STG.E desc[UR8][R22.64+0x680], R17 ;  /* 0x000680111600c986 */ /* 0x0003e8000c101908 */
[----:B------:R1:W-:Y:S04]  /*1e70*/  @!P3 STG.E desc[UR8][R22.64+0x700], R18 ;  /* 0x000700121600b986 */ /* 0x0003e8000c101908 */
[----:B------:R1:W-:Y:S04]  /*1e80*/  @!P2 STG.E desc[UR8][R22.64+0x780], R19 ;  /* 0x000780131600a986 */ /* 0x0003e8000c101908 */
[----:B------:R1:W-:Y:S02]  /*1e90*/  @!P1 STG.E desc[UR8][R22.64+0x800], R20 ;  /* 0x0008001416009986 */ /* 0x0003e4000c101908 */
.L_x_24:
[----:B------:R-:W-:Y:S05]  /*1ea0*/  @P0 BRA `(.L_x_25) ;  /* 0x0000000000480947 */ /* 0x000fea0003800000 */
[----:B------:R3:W5:Y:S04]  /*1eb0*/  LDG.E R45, desc[UR8][R40.64+0x800] ;  /* 0x00080008282d7981 */ /* 0x000768000c1e1900 */
[----:B--2---:R3:W5:Y:S04]  /*1ec0*/  LDG.E R7, desc[UR8][R40.64] ;  /* 0x0000000828077981 */ /* 0x004768000c1e1900 */
[----:B-1----:R3:W5:Y:S04]  /*1ed0*/  LDG.E R9, desc[UR8][R40.64+0x80] ;  /* 0x0000800828097981 */ /* 0x002768000c1e1900 */
        /* <DEDUP_REMOVED lines=15> */
.L_x_25:
[----:B--2---:R-:W-:Y:S02]  /*1fd0*/  IMAD R4, R2, -0x1980, R21 ;  /* 0xffffe68002047824 */ /* 0x004fe400078e0215 */
[C---:B------:R-:W-:Y:S02]  /*1fe0*/  VIADD R5, R3.reuse, 0x20 ;  /* 0x0000002003057836 */ /* 0x040fe40000000000 */
[C---:B0-----:R-:W-:Y:S01]  /*1ff0*/  VIADD R47, R3.reuse, 0x40 ;  /* 0x00000040032f7836 */ /* 0x041fe20000000000 */
[CC--:B------:R-:W-:Y:S01]  /*2000*/  ISETP.GE.AND P5, PT, R3.reuse, R4.reuse, PT ;  /* 0x000000040300720c */ /* 0x0c0fe20003fa6270 */
[----:B------:R-:W-:Y:S01]  /*2010*/  VIADD R49, R3, 0x80 ;  /* 0x0000008003317836 */ /* 0x000fe20000000000 */
[-C--:B------:R-:W-:Y:S01]  /*2020*/  ISETP.GE.AND P4, PT, R5, R4.reuse, PT ;  /* 0x000000040500720c */ /* 0x080fe20003f86270 */
[----:B------:R-:W-:Y:S01]  /*2030*/  VIADD R5, R3, 0x60 ;  /* 0x0000006003057836 */ /* 0x000fe20000000000 */
[-C--:B------:R-:W-:Y:S01]  /*2040*/  ISETP.GE.AND P3, PT, R47, R4.reuse, PT ;  /* 0x000000042f00720c */ /* 0x080fe20003f66270 */
[----:B------:R-:W-:Y:S01]  /*2050*/  VIADD R47, R3, 0xa0 ;  /* 0x000000a0032f7836 */ /* 0x000fe20000000000 */
[----:B------:R-:W-:-:S02]  /*2060*/  ISETP.GE.AND P1, PT, R49, R4, PT ;  /* 0x000000043100720c */ /* 0x000fc40003f26270 */
[-C--:B------:R-:W-:Y:S01]  /*2070*/  ISETP.GE.AND P2, PT, R5, R4.reuse, PT ;  /* 0x000000040500720c */ /* 0x080fe20003f46270 */
[----:B------:R-:W-:Y:S01]  /*2080*/  VIADD R5, R3, 0xc0 ;  /* 0x000000c003057836 */ /* 0x000fe20000000000 */
[-C--:B------:R-:W-:Y:S01]  /*2090*/  ISETP.GE.AND P6, PT, R47, R4.reuse, PT ;  /* 0x000000042f00720c */ /* 0x080fe20003fc6270 */
[----:B------:R-:W-:Y:S02]  /*20a0*/  VIADD R47, R3, 0xe0 ;  /* 0x000000e0032f7836 */ /* 0x000fe40000000000 */
[----:B------:R2:W5:Y:S01]  /*20b0*/  @!P5 LDG.E R7, desc[UR8][R40.64] ;  /* 0x000000082807d981 */ /* 0x000562000c1e1900 */
[-C--:B------:R-:W-:Y:S01]  /*20c0*/  ISETP.GE.AND P5, PT, R5, R4.reuse, PT ;  /* 0x000000040500720c */ /* 0x080fe20003fa6270 */
[----:B------:R-:W-:Y:S02]  /*20d0*/  VIADD R5, R3, 0x100 ;  /* 0x0000010003057836 */ /* 0x000fe40000000000 */
[----:B-1----:R2:W5:Y:S01]  /*20e0*/  @!P4 LDG.E R9, desc[UR8][R40.64+0x80] ;  /* 0x000080082809c981 */ /* 0x002562000c1e1900 */
[----:B------:R-:W-:Y:S01]  /*20f0*/  ISETP.GE.AND P4, PT, R47, R4, PT ;  /* 0x000000042f00720c */ /* 0x000fe20003f86270 */
[----:B------:R-:W-:-:S02]  /*2100*/  VIADD R47, R3, 0x120 ;  /* 0x00000120032f7836 */ /* 0x000fc40000000000 */
[----:B------:R2:W5:Y:S01]  /*2110*/  @!P3 LDG.E R11, desc[UR8][R40.64+0x100] ;  /* 0x00010008280bb981 */ /* 0x000562000c1e1900 */
[-C--:B------:R-:W-:Y:S01]  /*2120*/  ISETP.GE.AND P3, PT, R5, R4.reuse, PT ;  /* 0x000000040500720c */ /* 0x080fe20003f66270 */
[----:B------:R-:W-:Y:S02]  /*2130*/  VIADD R5, R3, 0x140 ;  /* 0x0000014003057836 */ /* 0x000fe40000000000 */
[----:B------:R2:W5:Y:S01]  /*2140*/  @!P2 LDG.E R13, desc[UR8][R40.64+0x180] ;  /* 0x00018008280da981 */ /* 0x000562000c1e1900 */
[-C--:B------:R-:W-:Y:S01]  /*2150*/  ISETP.GE.AND P2, PT, R47, R4.reuse, PT ;  /* 0x000000042f00720c */ /* 0x080fe20003f46270 */
[----:B------:R-:W-:Y:S02]  /*2160*/  VIADD R47, R3, 0x160 ;  /* 0x00000160032f7836 */ /* 0x000fe40000000000 */
[----:B------:R2:W5:Y:S01]  /*2170*/  @!P1 LDG.E R15, desc[UR8][R40.64+0x200] ;  /* 0x00020008280f9981 */ /* 0x000562000c1e1900 */
        /* <DEDUP_REMOVED lines=15> */
[----:B------:R-:W-:-:S03]  /*2270*/  ISETP.GE.AND P2, PT, R47, R4, PT ;  /* 0x000000042f00720c */ /* 0x000fc60003f46270 */
[----:B------:R2:W5:Y:S01]  /*2280*/  @!P1 LDG.E R31, desc[UR8][R40.64+0x500] ;  /* 0x00050008281f9981 */ /* 0x000562000c1e1900 */
[----:B------:R-:W-:-:S03]  /*2290*/  ISETP.GE.AND P1, PT, R5, R4, PT ;  /* 0x000000040500720c */ /* 0x000fc60003f26270 */
[----:B------:R2:W5:Y:S04]  /*22a0*/  @!P6 LDG.E R33, desc[UR8][R40.64+0x580] ;  /* 0x000580082821e981 */ /* 0x000568000c1e1900 */
[----:B------:R2:W5:Y:S04]  /*22b0*/  @!P5 LDG.E R35, desc[UR8][R40.64+0x600] ;  /* 0x000600082823d981 */ /* 0x000568000c1e1900 */
[----:B------:R2:W5:Y:S04]  /*22c0*/  @!P4 LDG.E R37, desc[UR8][R40.64+0x680] ;  /* 0x000680082825c981 */ /* 0x000568000c1e1900 */
[----:B------:R2:W5:Y:S04]  /*22d0*/  @!P3 LDG.E R39, desc[UR8][R40.64+0x700] ;  /* 0x000700082827b981 */ /* 0x000568000c1e1900 */
[----:B------:R2:W5:Y:S04]  /*22e0*/  @!P2 LDG.E R43, desc[UR8][R40.64+0x780] ;  /* 0x00078008282ba981 */ /* 0x000568000c1e1900 */
[----:B------:R2:W5:Y:S02]  /*22f0*/  @!P1 LDG.E R45, desc[UR8][R40.64+0x800] ;  /* 0x00080008282d9981 */ /* 0x000564000c1e1900 */
.L_x_26:
[----:B------:R-:W-:Y:S05]  /*2300*/  @P0 BRA `(.L_x_27) ;  /* 0x0000000000540947 */ /* 0x000fea0003800000 */
[----:B------:R-:W1:Y:S02]  /*2310*/  LDCU.64 UR4, c[0x0][0x3b0] ;  /* 0x00007600ff0477ac */ /* 0x000e640008000a00 */
[----:B-1----:R-:W-:-:S04]  /*2320*/  LEA R2, P0, R0, UR4, 0x2 ;  /* 0x0000000400027c11 */ /* 0x002fc8000f8010ff */
[----:B------:R-:W-:-:S05]  /*2330*/  LEA.HI.X R3, R0, UR5, R25, 0x2, P0 ;  /* 0x0000000500037c11 */ /* 0x000fca00080f1419 */
[----:B-----5:R-:W-:Y:S04]  /*2340*/  STG.E desc[UR8][R2.64], R7 ;  /* 0x0000000702007986 */ /* 0x020fe8000c101908 */
[----:B------:R-:W-:Y:S04]  /*2350*/  STG.E desc[UR8][R2.64+0x80], R9 ;  /* 0x0000800902007986 */ /* 0x000fe8000c101908 */
        /* <DEDUP_REMOVED lines=14> */
[----:B------:R-:W-:Y:S01]  /*2440*/  STG.E desc[UR8][R2.64+0x800], R45 ;  /* 0x0008002d02007986 */ /* 0x000fe2000c101908 */
[----:B------:R-:W-:Y:S05]  /*2450*/  EXIT ;  /* 0x000000000000794d */ /* 0x000fea0003800000 */
.L_x_27:
[----:B------:R-:W1:Y:S01]  /*2460*/  LDCU.64 UR4, c[0x0][0x3b0] ;  /* 0x00007600ff0477ac */ /* 0x000e620008000a00 */
[----:B------:R-:W-:Y:S02]  /*2470*/  IMAD R2, R2, -0x1980, R21 ;  /* 0xffffe68002027824 */ /* 0x000fe400078e0215 */
[C---:B------:R-:W-:Y:S02]  /*2480*/  VIADD R21, R3.reuse, 0x40 ;  /* 0x0000004003157836 */ /* 0x040fe40000000000 */
[C---:B------:R-:W-:Y:S01]  /*2490*/  VIADD R5, R3.reuse, 0x20 ;  /* 0x0000002003057836 */ /* 0x040fe20000000000 */
[CC--:B------:R-:W-:Y:S01]  /*24a0*/  ISETP.GE.AND P3, PT, R3.reuse, R2.reuse, PT ;  /* 0x000000020300720c */ /* 0x0c0fe20003f66270 */
[----:B--23--:R-:W-:Y:S01]  /*24b0*/  VIADD R41, R3, 0x60 ;  /* 0x0000006003297836 */ /* 0x00cfe20000000000 */
[-C--:B------:R-:W-:Y:S01]  /*24c0*/  ISETP.GE.AND P1, PT, R21, R2.reuse, PT ;  /* 0x000000021500720c */ /* 0x080fe20003f26270 */
[----:B------:R-:W-:Y:S01]  /*24d0*/  VIADD R21, R3, 0x80 ;  /* 0x0000008003157836 */ /* 0x000fe20000000000 */
[-C--:B------:R-:W-:Y:S01]  /*24e0*/  ISETP.GE.AND P2, PT, R5, R2.reuse, PT ;  /* 0x000000020500720c */ /* 0x080fe20003f46270 */
[----:B0-----:R-:W-:Y:S01]  /*24f0*/  VIADD R47, R3, 0xc0 ;  /* 0x000000c0032f7836 */ /* 0x001fe20000000000 */
[-C--:B------:R-:W-:Y:S01]  /*2500*/  ISETP.GE.AND P0, PT, R41, R2.reuse, PT ;  /* 0x000000022900720c */ /* 0x080fe20003f06270 */
[----:B------:R-:W-:Y:S01]  /*2510*/  VIADD R41, R3, 0xa0 ;  /* 0x000000a003297836 */ /* 0x000fe20000000000 */
[----:B------:R-:W-:Y:S01]  /*2520*/  ISETP.GE.AND P6, PT, R21, R2, PT ;  /* 0x000000021500720c */ /* 0x000fe20003fc6270 */
[----:B------:R-:W-:Y:S01]  /*2530*/  VIADD R21, R3, 0xe0 ;  /* 0x000000e003157836 */ /* 0x000fe20000000000 */
[----:B-1----:R-:W-:-:S02]  /*2540*/  LEA R4, P4, R0, UR4, 0x2 ;  /* 0x0000000400047c11 */ /* 0x002fc4000f8810ff */
[-C--:B------:R-:W-:Y:S02]  /*2550*/  ISETP.GE.AND P5, PT, R41, R2.reuse, PT ;  /* 0x000000022900720c */ /* 0x080fe40003fa6270 */
[----:B------:R-:W-:Y:S01]  /*2560*/  LEA.HI.X R5, R0, UR5, R25, 0x2, P4 ;  /* 0x0000000500057c11 */ /* 0x000fe2000a0f1419 */
[----:B------:R-:W-:Y:S01]  /*2570*/  VIADD R25, R3, 0x100 ;  /* 0x0000010003197836 */ /* 0x000fe20000000000 */
[----:B------:R-:W-:-:S03]  /*2580*/  ISETP.GE.AND P4, PT, R47, R2, PT ;  /* 0x000000022f00720c */ /* 0x000fc60003f86270 */
[----:B-----5:R0:W-:Y:S01]  /*2590*/  @!P3 STG.E desc[UR8][R4.64], R7 ;  /* 0x000000070400b986 */ /* 0x0201e2000c101908 */
[-C--:B------:R-:W-:Y:S01]  /*25a0*/  ISETP.GE.AND P3, PT, R21, R2.reuse, PT ;  /* 0x000000021500720c */ /* 0x080fe20003f66270 */
[----:B------:R-:W-:Y:S02]  /*25b0*/  VIADD R21, R3, 0x120 ;  /* 0x0000012003157836 */ /* 0x000fe40000000000 */
[----:B------:R1:W-:Y:S01]  /*25c0*/  @!P2 STG.E desc[UR8][R4.64+0x80], R9 ;  /* 0x000080090400a986 */ /* 0x0003e2000c101908 */
[-C--:B------:R-:W-:Y:S01]  /*25d0*/  ISETP.GE.AND P2, PT, R25, R2.reuse, PT ;  /* 0x000000021900720c */ /* 0x080fe20003f46270 */
[----:B------:R-:W-:Y:S02]  /*25e0*/  VIADD R25, R3, 0x140 ;  /* 0x0000014003197836 */ /* 0x000fe40000000000 */
[----:B------:R2:W-:Y:S01]  /*25f0*/  @!P1 STG.E desc[UR8][R4.64+0x100], R11 ;  /* 0x0001000b04009986 */ /* 0x0005e2000c101908 */
[----:B------:R-:W-:Y:S01]  /*2600*/  ISETP.GE.AND P1, PT, R21, R2, PT ;  /* 0x000000021500720c */ /* 0x000fe20003f26270 */
[----:B------:R-:W-:-:S02]  /*2610*/  VIADD R21, R3, 0x160 ;  /* 0x0000016003157836 */ /* 0x000fc40000000000 */
[C---:B0-----:R-:W-:Y:S01]  /*2620*/  VIADD R7, R3.reuse, 0x180 ;  /* 0x0000018003077836 */ /* 0x041fe20000000000 */
[----:B------:R2:W-:Y:S01]  /*2630*/  @!P5 STG.E desc[UR8][R4.64+0x280], R17 ;  /* 0x000280110400d986 */ /* 0x0005e2000c101908 */
[----:B-1----:R-:W-:-:S03]  /*2640*/  VIADD R9, R3, 0x1a0 ;  /* 0x000001a003097836 */ /* 0x002fc60000000000 */
[----:B------:R2:W-:Y:S01]  /*2650*/  @!P4 STG.E desc[UR8][R4.64+0x300], R19 ;  /* 0x000300130400c986 */ /* 0x0005e2000c101908 */
[-C--:B------:R-:W-:Y:S01]  /*2660*/  ISETP.GE.AND P5, PT, R7, R2.reuse, PT ;  /* 0x000000020700720c */ /* 0x080fe20003fa6270 */
[----:B------:R-:W-:Y:S01]  /*2670*/  VIADD R7, R3, 0x1c0 ;  /* 0x000001c003077836 */ /* 0x000fe20000000000 */
[-C--:B------:R-:W-:Y:S01]  /*2680*/  ISETP.GE.AND P4, PT, R9, R2.reuse, PT ;  /* 0x000000020900720c */ /* 0x080fe20003f86270 */
[C---:B------:R-:W-:Y:S01]  /*2690*/  VIADD R9, R3.reuse, 0x1e0 ;  /* 0x000001e003097836 */ /* 0x040fe20000000000 */
[----:B------:R2:W-:Y:S01]  /*26a0*/  @!P0 STG.E desc[UR8][R4.64+0x180], R13 ;  /* 0x0001800d04008986 */ /* 0x0005e2000c101908 */
[----:B------:R-:W-:Y:S01]  /*26b0*/  VIADD R3, R3, 0x200 ;  /* 0x0000020003037836 */ /* 0x000fe20000000000 */
[-C--:B------:R-:W-:Y:S02]  /*26c0*/  ISETP.GE.AND P0, PT, R25, R2.reuse, PT ;  /* 0x000000021900720c */ /* 0x080fe40003f06270 */
        /* <DEDUP_REMOVED lines=13> */
[----:B------:R2:W-:Y:S01]  /*27a0*/  @!P2 STG.E desc[UR8][R4.64+0x780], R43 ;  /* 0x0007802b0400a986 */ /* 0x0005e2000c101908 */
[----:B------:R-:W-:Y:S05]  /*27b0*/  @P1 EXIT ;  /* 0x000000000000194d */ /* 0x000fea0003800000 */
[----:B------:R-:W-:Y:S01]  /*27c0*/  STG.E desc[UR8][R4.64+0x800], R45 ;  /* 0x0008002d04007986 */ /* 0x000fe2000c101908 */
[----:B------:R-:W-:Y:S05]  /*27d0*/  EXIT ;  /* 0x000000000000794d */ /* 0x000fea0003800000 */
.L_x_14:
[----:B------:R-:W-:Y:S01]  /*27e0*/  IMAD.MOV.U32 R36, RZ, RZ, RZ ;  /* 0x000000ffff247224 */ /* 0x000fe200078e00ff */
[C---:B------:R-:W-:Y:S01]  /*27f0*/  ISETP.GT.U32.AND P0, PT, R37.reuse, 0x1f, PT ;  /* 0x0000001f2500780c */ /* 0x040fe20003f04070 */
[----:B------:R-:W-:Y:S05]  /*2800*/  WARPSYNC.ALL ;  /* 0x0000000000007948 */ /* 0x000fea0003800000 */
[----:B------:R-:W-:-:S04]  /*2810*/  IMAD.HI.U32 R39, R37, 0x15555556, R36 ;  /* 0x1555555625277827 */ /* 0x000fc800078e0024 */
[----:B------:R-:W-:-:S05]  /*2820*/  IMAD R39, R39, 0x4, R0 ;  /* 0x0000000427277824 */ /* 0x000fca00078e0200 */
[----:B------:R1:W-:Y:S01]  /*2830*/  STS [R39+0x3410], R22 ;  /* 0x0034101627007388 */ /* 0x0003e20000000800 */
[----:B------:R-:W-:Y:S06]  /*2840*/  BAR.SYNC.DEFER_BLOCKING 0x0 ;  /* 0x0000000000007b1d */ /* 0x000fec0000010000 */
[----:B------:R-:W-:Y:S05]  /*2850*/  @P0 BRA `(.L_x_28) ;  /* 0x0000000000e00947 */ /* 0x000fea0003800000 */
[----:B------:R-:W-:Y:S01]  /*2860*/  IMAD R38, R37, 0x34, R0 ;  /* 0x0000003425267824 */ /* 0x000fe200078e0200 */
[----:B------:R-:W-:-:S04]  /*2870*/  UMOV UR5, 0xffffffff ;  /* 0xffffffff00057882 */ /* 0x000fc80000000000 */
[----:B------:R-:W-:Y:S04]  /*2880*/  LDS R73, [R38+0x3410] ;  /* 0x0034100026497984 */ /* 0x000fe80000000800 */
[----:B------:R-:W-:Y:S04]  /*2890*/  LDS R72, [R38+0x3414] ;  /* 0x0034140026487984 */ /* 0x000fe80000000800 */
[----:B------:R-:W2:Y:S04]  /*28a0*/  LDS R71, [R38+0x3418] ;  /* 0x0034180026477984 */ /* 0x000ea80000000800 */
[----:B------:R-:W-:Y:S04]  /*28b0*/  LDS R70, [R38+0x341c] ;  /* 0x00341c0026467984 */ /* 0x000fe80000000800 */
[----:B------:R-:W3:Y:S04]  /*28c0*/  LDS R69, [R38+0x3420] ;  /* 0x0034200026457984 */ /* 0x000ee80000000800 */
[----:B------:R-:W-:Y:S04]  /*28d0*/  LDS R68, [R38+0x3424] ;  /* 0x0034240026447984 */ /* 0x000fe80000000800 */
[----:B------:R-:W4:Y:S04]  /*28e0*/  LDS R67, [R38+0x3428] ;  /* 0x0034280026437984 */ /* 0x000f280000000800 */
[----:B------:R-:W-:Y:S04]  /*28f0*/  LDS R66, [R38+0x342c] ;  /* 0x00342c0026427984 */ /* 0x000fe80000000800 */
[----:B------:R-:W5:Y:S04]  /*2900*/  LDS R65, [R38+0x3430] ;  /* 0x0034300026417984 */ /* 0x000f680000000800 */
[----:B------:R-:W-:Y:S04]  /*2910*/  LDS R64, [R38+0x3434] ;  /* 0x0034340026407984 */ /* 0x000fe80000000800 */
[----:B------:R-:W0:Y:S04]  /*2920*/  LDS R63, [R38+0x3438] ;  /* 0x00343800263f7984 */ /* 0x000e280000000800 */
[----:B-1----:R-:W1:Y:S01]  /*2930*/  LDS R39, [R38+0x343c] ;  /* 0x00343c0026277984 */ /* 0x002e620000000800 */
[----:B--2---:R-:W-:-:S04]  /*2940*/  IADD3 R74, PT, PT, R71, R72, R73 ;  /* 0x00000048474a7210 */ /* 0x004fc80007ffe049 */
[----:B---3--:R-:W-:-:S04]  /*2950*/  IADD3 R74, PT, PT, R69, R74, R70 ;  /* 0x0000004a454a7210 */ /* 0x008fc80007ffe046 */
[----:B----4-:R-:W-:-:S04]  /*2960*/  IADD3 R74, PT, PT, R67, R74, R68 ;  /* 0x0000004a434a7210 */ /* 0x010fc80007ffe044 */
[----:B-----5:R-:W-:-:S04]  /*2970*/  IADD3 R74, PT, PT, R65, R74, R66 ;  /* 0x0000004a414a7210 */ /* 0x020fc80007ffe042 */
[----:B0-----:R-:W-:-:S05]  /*2980*/  IADD3 R74, PT, PT, R63, R74, R64 ;  /* 0x0000004a3f4a7210 */ /* 0x001fca0007ffe040 */
[----:B-1----:R-:W-:Y:S01]  /*2990*/  IMAD.IADD R39, R39, 0x1, R74 ;  /* 0x0000000127277824 */ /* 0x002fe200078e024a */
[----:B------:R-:W-:Y:S06]  /*29a0*/  BRA.DIV UR5, `(.L_x_29) ;  /* 0x0000007205447947 */ /* 0x000fec000b800000 */
[----:B------:R-:W0:Y:S02]  /*29b0*/  SHFL.UP P0, R77, R39, 0x1, RZ ;  /* 0x04200000274d7989 */ /* 0x000e2400000000ff */
[----:B0-----:R-:W-:-:S05]  /*29c0*/  @P0 IMAD.IADD R77, R39, 0x1, R77 ;  /* 0x00000001274d0824 */ /* 0x001fca00078e024d */
[----:B------:R-:W0:Y:S02]  /*29d0*/  SHFL.UP P0, R74, R77, 0x2, RZ ;  /* 0x044000004d4a7989 */ /* 0x000e2400000000ff */
[----:B0-----:R-:W-:-:S05]  /*29e0*/  @P0 IMAD.IADD R74, R77, 0x1, R74 ;  /* 0x000000014d4a0824 */ /* 0x001fca00078e024a */
[----:B------:R-:W0:Y:S02]  /*29f0*/  SHFL.UP P0, R77, R74, 0x4, RZ ;  /* 0x048000004a4d7989 */ /* 0x000e2400000000ff */
[----:B0-----:R-:W-:-:S05]  /*2a00*/  @P0 IMAD.IADD R77, R74, 0x1, R77 ;  /* 0x000000014a4d0824 */ /* 0x001fca00078e024d */
[----:B------:R-:W0:Y:S02]  /*2a10*/  SHFL.UP P0, R74, R77, 0x8, RZ ;  /* 0x050000004d4a7989 */ /* 0x000e2400000000ff */
[----:B0-----:R-:W-:-:S05]  /*2a20*/  @P0 IMAD.IADD R74, R77, 0x1, R74 ;  /* 0x000000014d4a0824 */ /* 0x001fca00078e024a */
[----:B------:R0:W1:Y:S02]  /*2a30*/  SHFL.UP P0, R38, R74, 0x10, RZ ;  /* 0x060000004a267989 */ /* 0x00006400000000ff */
.L_x_118:
[----:B-1----:R-:W-:-:S04]  /*2a40*/  @P0 IMAD.IADD R38, R74, 0x1, R38 ;  /* 0x000000014a260824 */ /* 0x002fc800078e0226 */
[----:B------:R-:W-:Y:S02]  /*2a50*/  IMAD.IADD R38, R38, 0x1, -R39 ;  /* 0x0000000126267824 */ /* 0x000fe400078e0a27 */
[----:B------:R-:W-:Y:S02]  /*2a60*/  IMAD R39, R37, 0x34, R0 ;  /* 0x0000003425277824 */ /* 0x000fe400078e0200 */
[----:B------:R-:W-:-:S03]  /*2a70*/  IMAD.IADD R73, R73, 0x1, R38 ;  /* 0x0000000149497824 */ /* 0x000fc600078e0226 */
[----:B------:R1:W-:Y:S01]  /*2a80*/  STS [R39+0x3410], R38 ;  /* 0x0034102627007388 */ /* 0x0003e20000000800 */
        /* <DEDUP_REMOVED lines=18> */
[----:B-1----:R-:W-:-:S03]  /*2bb0*/  IMAD.IADD R38, R63, 0x1, R64 ;  /* 0x000000013f267824 */ /* 0x002fc600078e0240 */
[----:B------:R2:W-:Y:S04]  /*2bc0*/  STS [R39+0x3438], R64 ;  /* 0x0034384027007388 */ /* 0x0005e80000000800 */
[----:B------:R2:W-:Y:S02]  /*2bd0*/  STS [R39+0x343c], R38 ;  /* 0x00343c2627007388 */ /* 0x0005e40000000800 */
.L_x_28:
[----:B--2---:R-:W2:Y:S01]  /*2be0*/  LDL R71, [R1] ;  /* 0x0000000001477983 */ /* 0x004ea20000100800 */
[----:B------:R-:W-:Y:S05]  /*2bf0*/  WARPSYNC.ALL ;  /* 0x0000000000007948 */ /* 0x000fea0003800000 */
[----:B------:R-:W-:Y:S01]  /*2c00*/  IMAD.MOV.U32 R38, RZ, RZ, RZ ;  /* 0x000000ffff267224 */ /* 0x000fe200078e00ff */
[----:B------:R-:W-:Y:S01]  /*2c10*/  BSSY.RECONVERGENT B0, `(.L_x_30) ;  /* 0x000002c000007945 */ /* 0x000fe20003800200 */
[----:B-1----:R-:W-:Y:S02]  /*2c20*/  IMAD.MOV.U32 R39, RZ, RZ, R37 ;  /* 0x000000ffff277224 */ /* 0x002fe400078e0025 */
[----:B------:R-:W-:-:S04]  /*2c30*/  IMAD.HI.U32 R39, R37, 0x15555556, R38 ;  /* 0x1555555625277827 */ /* 0x000fc800078e0026 */
[----:B------:R-:W-:Y:S01]  /*2c40*/  IMAD R39, R39, 0x4, R0 ;  /* 0x0000000427277824 */ /* 0x000fe200078e0200 */
[----:B------:R-:W-:Y:S06]  /*2c50*/  BAR.SYNC.DEFER_BLOCKING 0x0 ;  /* 0x0000000000007b1d */ /* 0x000fec0000010000 */
[----:B------:R-:W1:Y:S01]  /*2c60*/  LDS R39, [R39+0x3410] ;  /* 0x0034100027277984 */ /* 0x000e620000000800 */
[----:B--2---:R-:W-:-:S13]  /*2c70*/  ISETP.NE.AND P0, PT, R71, RZ, PT ;  /* 0x000000ff4700720c */ /* 0x004fda0003f05270 */
[----:B-1----:R-:W-:Y:S05]  /*2c80*/  @P0 BRA `(.L_x_31) ;  /* 0x0000000000900947 */ /* 0x002fea0003800000 */
[----:B------:R-:W1:Y:S04]  /*2c90*/  LDS R65, [R21] ;  /* 0x0000000015417984 */ /* 0x000e680000000800 */
[----:B------:R-:W2:Y:S04]  /*2ca0*/  LDS R67, [R21+0x400] ;  /* 0x0004000015437984 */ /* 0x000ea80000000800 */
[----:B------:R-:W3:Y:S04]  /*2cb0*/  LDS R69, [R21+0x800] ;  /* 0x0008000015457984 */ /* 0x000ee80000000800 */
[----:B------:R-:W4:Y:S04]  /*2cc0*/  LDS R63, [R21+0xc00] ;  /* 0x000c0000153f7984 */ /* 0x000f280000000800 */
[----:B------:R-:W5:Y:S04]  /*2cd0*/  LDS R76, [R21+0x1000] ;  /* 0x00100000154c7984 */ /* 0x000f680000000800 */
[----:B------:R-:W5:Y:S04]  /*2ce0*/  LDS R72, [R21+0x1400] ;  /* 0x0014000015487984 */ /* 0x000f680000000800 */
[----:B0-----:R-:W0:Y:S04]  /*2cf0*/  LDS R74, [R21+0x1800] ;  /* 0x00180000154a7984 */ /* 0x001e280000000800 */
[----:B------:R-:W0:Y:S04]  /*2d00*/  LDS R70, [R21+0x1c00] ;  /* 0x001c000015467984 */ /* 0x000e280000000800 */
[----:B------:R-:W0:Y:S04]  /*2d10*/  LDS R38, [R21+0x2000] ;  /* 0x0020000015267984 */ /* 0x000e280000000800 */
[----:B------:R-:W0:Y:S04]  /*2d20*/  LDS R68, [R21+0x2400] ;  /* 0x0024000015447984 */ /* 0x000e280000000800 */
[----:B------:R-:W0:Y:S01]  /*2d30*/  LDS R66, [R21+0x2800] ;  /* 0x0028000015427984 */ /* 0x000e220000000800 */
[----:B-1----:R-:W-:-:S03]  /*2d40*/  IMAD.IADD R65, R39, 0x1, R65 ;  /* 0x0000000127417824 */ /* 0x002fc600078e0241 */
[----:B------:R-:W1:Y:S01]  /*2d50*/  LDS R64, [R21+0x2c00] ;  /* 0x002c000015407984 */ /* 0x000e620000000800 */
[C---:B--2---:R-:W-:Y:S02]  /*2d60*/  IMAD.IADD R67, R39.reuse, 0x1, R67 ;  /* 0x0000000127437824 */ /* 0x044fe400078e0243 */
[C---:B---3--:R-:W-:Y:S01]  /*2d70*/  IMAD.IADD R69, R39.reuse, 0x1, R69 ;  /* 0x0000000127457824 */ /* 0x048fe200078e0245 */
[----:B------:R2:W-:Y:S01]  /*2d80*/  STS [R21], R65 ;  /* 0x0000004115007388 */ /* 0x0005e20000000800 */
[----:B----4-:R-:W-:-:S03]  /*2d90*/  IMAD.IADD R63, R39, 0x1, R63 ;  /* 0x00000001273f7824 */ /* 0x010fc600078e023f */
[----:B------:R2:W-:Y:S01]  /*2da0*/  STS [R21+0x400], R67 ;  /* 0x0004004315007388 */ /* 0x0005e20000000800 */
[----:B-----5:R-:W-:-:S03]  /*2db0*/  IMAD.IADD R76, R39, 0x1, R76 ;  /* 0x00000001274c7824 */ /* 0x020fc600078e024c */
[----:B------:R2:W-:Y:S01]  /*2dc0*/  STS [R21+0x800], R69 ;  /* 0x0008004515007388 */ /* 0x0005e20000000800 */
[----:B------:R-:W-:-:S03]  /*2dd0*/  IMAD.IADD R72, R39, 0x1, R72 ;  /* 0x0000000127487824 */ /* 0x000fc600078e0248 */
[----:B------:R2:W-:Y:S01]  /*2de0*/  STS [R21+0xc00], R63 ;  /* 0x000c003f15007388 */ /* 0x0005e20000000800 */
[----:B0-----:R-:W-:-:S03]  /*2df0*/  IMAD.IADD R74, R39, 0x1, R74 ;  /* 0x00000001274a7824 */ /* 0x001fc600078e024a */
        /* <DEDUP_REMOVED lines=11> */
[----:B------:R2:W-:Y:S04]  /*2eb0*/  STS [R21+0x2800], R66 ;  /* 0x0028004215007388 */ /* 0x0005e80000000800 */
[----:B------:R2:W-:Y:S02]  /*2ec0*/  STS [R21+0x2c00], R64 ;  /* 0x002c004015007388 */ /* 0x0005e40000000800 */
.L_x_31:
[----:B------:R-:W-:Y:S05]  /*2ed0*/  BSYNC.RECONVERGENT B0 ;  /* 0x0000000000007941 */ /* 0x000fea0003800200 */
.L_x_30:
[----:B------:R-:W-:Y:S01]  /*2ee0*/  BAR.SYNC.DEFER_BLOCKING 0x0 ;  /* 0x0000000000007b1d */ /* 0x000fe20000010000 */
[----:B------:R-:W-:-:S05]  /*2ef0*/  R2P PR, R23, 0x7f ;  /* 0x0000007f17007804 */ /* 0x000fca0000000000 */
[----:B------:R-:W-:Y:S01]  /*2f00*/  BSSY.RECONVERGENT B0, `(.L_x_32) ;  /* 0x0000022000007945 */ /* 0x000fe20003800200 */
[----:B--2---:R-:W1:Y:S07]  /*2f10*/  S2R R72, SR_LANEID ;  /* 0x0000000000487919 */ /* 0x004e6e0000000000 */
[----:B------:R-:W-:Y:S02]  /*2f20*/  VOTE.ANY R38, PT, P0 ;  /* 0x0000000000267806 */ /* 0x000fe400000e0100 */
[----:B------:R-:W-:-:S02]  /*2f30*/  VOTE.ANY R63, PT, P1 ;  /* 0x00000000003f7806 */ /* 0x000fc400008e0100 */
[----:B------:R-:W-:Y:S02]  /*2f40*/  @!P0 LOP3.LUT R38, RZ, R38, RZ, 0x33, !PT ;  /* 0x00000026ff268212 */ /* 0x000fe400078e33ff */
[----:B------:R-:W-:Y:S02]  /*2f50*/  VOTE.ANY R65, PT, P2 ;  /* 0x0000000000417806 */ /* 0x000fe400010e0100 */
[----:B------:R-:W-:Y:S02]  /*2f60*/  @!P1 LOP3.LUT R63, RZ, R63, RZ, 0x33, !PT ;  /* 0x0000003fff3f9212 */ /* 0x000fe400078e33ff */
[----:B------:R-:W-:Y:S02]  /*2f70*/  VOTE.ANY R67, PT, P3 ;  /* 0x0000000000437806 */ /* 0x000fe400018e0100 */
[----:B------:R-:W-:Y:S02]  /*2f80*/  @!P2 LOP3.LUT R65, RZ, R65, RZ, 0x33, !PT ;  /* 0x00000041ff41a212 */ /* 0x000fe400078e33ff */
[----:B------:R-:W-:-:S02]  /*2f90*/  LOP3.LUT R38, R63, R38, RZ, 0xc0, !PT ;  /* 0x000000263f267212 */ /* 0x000fc400078ec0ff */
[----:B------:R-:W-:Y:S02]  /*2fa0*/  @!P3 LOP3.LUT R67, RZ, R67, RZ, 0x33, !PT ;  /* 0x00000043ff43b212 */ /* 0x000fe400078e33ff */
[----:B------:R-:W-:Y:S02]  /*2fb0*/  LOP3.LUT R38, R65, R38, RZ, 0xc0, !PT ;  /* 0x0000002641267212 */ /* 0x000fe400078ec0ff */
[----:B------:R-:W-:Y:S02]  /*2fc0*/  VOTE.ANY R63, PT, P4 ;  /* 0x00000000003f7806 */ /* 0x000fe400020e0100 */
[----:B------:R-:W-:Y:S02]  /*2fd0*/  LOP3.LUT P0, RZ, R23, 0x80, RZ, 0xc0, !PT ;  /* 0x0000008017ff7812 */ /* 0x000fe4000780c0ff */
[----:B------:R-:W-:Y:S02]  /*2fe0*/  LOP3.LUT R38, R67, R38, RZ, 0xc0, !PT ;  /* 0x0000002643267212 */ /* 0x000fe400078ec0ff */
[----:B------:R-:W-:-:S02]  /*2ff0*/  @!P4 LOP3.LUT R63, RZ, R63, RZ, 0x33, !PT ;  /* 0x0000003fff3fc212 */ /* 0x000fc400078e33ff */
[----:B------:R-:W-:Y:S02]  /*3000*/  VOTE.ANY R23, PT, P5 ;  /* 0x0000000000177806 */ /* 0x000fe400028e0100 */
[----:B------:R-:W-:Y:S02]  /*3010*/  LOP3.LUT R38, R63, R38, RZ, 0xc0, !PT ;  /* 0x000000263f267212 */ /* 0x000fe400078ec0ff */
[----:B------:R-:W-:Y:S02]  /*3020*/  @!P5 LOP3.LUT R23, RZ, R23, RZ, 0x33, !PT ;  /* 0x00000017ff17d212 */ /* 0x000fe400078e33ff */
[----:B------:R-:W-:Y:S02]  /*3030*/  VOTE.ANY R64, PT, P6 ;  /* 0x0000000000407806 */ /* 0x000fe400030e0100 */
[----:B------:R-:W-:Y:S02]  /*3040*/  LOP3.LUT R23, R23, R38, RZ, 0xc0, !PT ;  /* 0x0000002617177212 */ /* 0x000fe400078ec0ff */
[----:B------:R-:W2:Y:S01]  /*3050*/  S2R R38, SR_LEMASK ;  /* 0x0000000000267919 */ /* 0x000ea20000003a00 */
[----:B------:R-:W-:-:S02]  /*3060*/  VOTE.ANY R66, PT, P0 ;  /* 0x0000000000427806 */ /* 0x000fc400000e0100 */
[----:B------:R-:W-:Y:S02]  /*3070*/  @!P6 LOP3.LUT R64, RZ, R64, RZ, 0x33, !PT ;  /* 0x00000040ff40e212 */ /* 0x000fe400078e33ff */
[----:B------:R-:W-:Y:S02]  /*3080*/  @!P0 LOP3.LUT R66, RZ, R66, RZ, 0x33, !PT ;  /* 0x00000042ff428212 */ /* 0x000fe400078e33ff */
[----:B------:R-:W-:Y:S01]  /*3090*/  LOP3.LUT R23, R64, R23, RZ, 0xc0, !PT ;  /* 0x0000001740177212 */ /* 0x000fe200078ec0ff */
[----:B------:R-:W-:-:S03]  /*30a0*/  IMAD.MOV.U32 R64, RZ, RZ, RZ ;  /* 0x000000ffff407224 */ /* 0x000fc600078e00ff */
[----:B------:R-:W-:-:S04]  /*30b0*/  LOP3.LUT R65, R66, R23, RZ, 0xc0, !PT ;  /* 0x0000001742417212 */ /* 0x000fc800078ec0ff */
[----:B------:R-:W1:Y:S02]  /*30c0*/  FLO.U32 R63, R65 ;  /* 0x00000041003f7300 */ /* 0x000e6400000e0000 */
[----:B-1----:R-:W-:Y:S02]  /*30d0*/  ISETP.NE.AND P0, PT, R72, R63, PT ;  /* 0x0000003f4800720c */ /* 0x002fe40003f05270 */
[----:B--2---:R-:W-:-:S06]  /*30e0*/  LOP3.LUT R23, R38, R65, RZ, 0xc0, !PT ;  /* 0x0000004126177212 */ /* 0x004fcc00078ec0ff */
[----:B------:R-:W1:Y:S05]  /*30f0*/  POPC R23, R23 ;  /* 0x0000001700177309 */ /* 0x000e6a0000000000 */
[----:B------:R-:W-:Y:S05]  /*3100*/  @P0 BRA `(.L_x_33) ;  /* 0x0000000000040947 */ /* 0x000fea0003800000 */
[----:B-1----:R2:W3:Y:S02]  /*3110*/  ATOMS.ADD R64, [R46], R23 ;  /* 0x000000172e40738c */ /* 0x0024e40000000000 */
.L_x_33:
[----:B------:R-:W-:Y:S05]  /*3120*/  BSYNC.RECONVERGENT B0 ;  /* 0x0000000000007941 */ /* 0x000fea0003800200 */
.L_x_32:
[----:B------:R-:W-:Y:S01]  /*3130*/  R2P PR, R24, 0x7f ;  /* 0x0000007f18007804 */ /* 0x000fe20000000000 */
[----:B------:R-:W-:Y:S01]  /*3140*/  BSSY.RECONVERGENT B0, `(.L_x_34) ;  /* 0x0000021000007945 */ /* 0x000fe20003800200 */
[----:B------:R-:W-:-:S11]  /*3150*/  IMAD.MOV.U32 R66, RZ, RZ, RZ ;  /* 0x000000ffff427224 */ /* 0x000fd600078e00ff */
[----:B0-2---:R-:W-:Y:S02]  /*3160*/  VOTE.ANY R46, PT, P0 ;  /* 0x00000000002e7806 */ /* 0x005fe400000e0100 */
[----:B------:R-:W-:Y:S02]  /*3170*/  VOTE.ANY R65, PT, P1 ;  /* 0x0000000000417806 */ /* 0x000fe400008e0100 */
[----:B------:R-:W-:Y:S02]  /*3180*/  @!P0 LOP3.LUT R46, RZ, R46, RZ, 0x33, !PT ;  /* 0x0000002eff2e8212 */ /* 0x000fe400078e33ff */
[----:B------:R-:W-:Y:S02]  /*3190*/  VOTE.ANY R67, PT, P2 ;  /* 0x0000000000437806 */ /* 0x000fe400010e0100 */
[----:B------:R-:W-:Y:S02]  /*31a0*/  @!P1 LOP3.LUT R65, RZ, R65, RZ, 0x33, !PT ;  /* 0x00000041ff419212 */ /* 0x000fe400078e33ff */
[----:B------:R-:W-:-:S02]  /*31b0*/  @!P2 LOP3.LUT R67, RZ, R67, RZ, 0x33, !PT ;  /* 0x00000043ff43a212 */ /* 0x000fc400078e33ff */
[----:B------:R-:W-:Y:S02]  /*31c0*/  LOP3.LUT R46, R65, R46, RZ, 0xc0, !PT ;  /* 0x0000002e412e7212 */ /* 0x000fe400078ec0ff */
[----:B------:R-:W-:Y:S02]  /*31d0*/  VOTE.ANY R65, PT, P3 ;  /* 0x0000000000417806 */ /* 0x000fe400018e0100 */
[----:B------:R-:W-:Y:S02]  /*31e0*/  LOP3.LUT R46, R67, R46, RZ, 0xc0, !PT ;  /* 0x0000002e432e7212 */ /* 0x000fe400078ec0ff */
[----:B------:R-:W-:Y:S02]  /*31f0*/  LOP3.LUT P0, RZ, R24, 0x80, RZ, 0xc0, !PT ;  /* 0x0000008018ff7812 */ /* 0x000fe4000780c0ff */
[----:B------:R-:W-:Y:S02]  /*3200*/  VOTE.ANY R67, PT, P4 ;  /* 0x0000000000437806 */ /* 0x000fe400020e0100 */
[----:B------:R-:W-:-:S02]  /*3210*/  @!P3 LOP3.LUT R65, RZ, R65, RZ, 0x33, !PT ;  /* 0x00000041ff41b212 */ /* 0x000fc400078e33ff */
[----:B------:R-:W-:Y:S02]  /*3220*/  @!P4 LOP3.LUT R67, RZ, R67, RZ, 0x33, !PT ;  /* 0x00000043ff43c212 */ /* 0x000fe400078e33ff */
[----:B------:R-:W-:Y:S02]  /*3230*/  LOP3.LUT R46, R65, R46, RZ, 0xc0, !PT ;  /* 0x0000002e412e7212 */ /* 0x000fe400078ec0ff */
[----:B------:R-:W-:Y:S02]  /*3240*/  VOTE.ANY R65, PT, P5 ;  /* 0x0000000000417806 */ /* 0x000fe400028e0100 */
[----:B------:R-:W-:Y:S02]  /*3250*/  LOP3.LUT R46, R67, R46, RZ, 0xc0, !PT ;  /* 0x0000002e432e7212 */ /* 0x000fe400078ec0ff */
[----:B------:R-:W-:Y:S02]  /*3260*/  VOTE.ANY R67, PT, P6 ;  /* 0x0000000000437806 */ /* 0x000fe400030e0100 */
[----:B------:R-:W-:-:S02]  /*3270*/  @!P5 LOP3.LUT R65, RZ, R65, RZ, 0x33, !PT ;  /* 0x00000041ff41d212 */ /* 0x000fc400078e33ff */
[----:B------:R-:W-:Y:S02]  /*3280*/  VOTE.ANY R69, PT, P0 ;  /* 0x0000000000457806 */ /* 0x000fe400000e0100 */
[----:B------:R-:W-:Y:S02]  /*3290*/  @!P6 LOP3.LUT R67, RZ, R67, RZ, 0x33, !PT ;  /* 0x00000043ff43e212 */ /* 0x000fe400078e33ff */
[----:B------:R-:W-:Y:S02]  /*32a0*/  LOP3.LUT R46, R65, R46, RZ, 0xc0, !PT ;  /* 0x0000002e412e7212 */ /* 0x000fe400078ec0ff */
[----:B------:R-:W-:Y:S02]  /*32b0*/  @!P0 LOP3.LUT R69, RZ, R69, RZ, 0x33, !PT ;  /* 0x00000045ff458212 */ /* 0x000fe400078e33ff */
[----:B------:R-:W-:-:S04]  /*32c0*/  LOP3.LUT R46, R67, R46, RZ, 0xc0, !PT ;  /* 0x0000002e432e7212 */ /* 0x000fc800078ec0ff */
[----:B------:R-:W-:Y:S02]  /*32d0*/  LOP3.LUT R69, R69, R46, RZ, 0xc0, !PT ;  /* 0x0000002e45457212 */ /* 0x000fe400078ec0ff */
[----:B---3--:R0:W2:Y:S02]  /*32e0*/  SHFL.IDX PT, R46, R64, R63, 0x1f ;  /* 0x00001f3f402e7589 */ /* 0x0080a400000e0000 */
[----:B------:R-:W3:Y:S01]  /*32f0*/  FLO.U32 R65, R69 ;  /* 0x0000004500417300 */ /* 0x000ee200000e0000 */
[----:B------:R-:W-:-:S07]  /*3300*/  LOP3.LUT R24, R38, R69, RZ, 0xc0, !PT ;  /* 0x0000004526187212 */ /* 0x000fce00078ec0ff */
[----:B------:R-:W4:Y:S01]  /*3310*/  POPC R24, R24 ;  /* 0x0000001800187309 */ /* 0x000f220000000000 */
[----:B---3--:R-:W-:-:S13]  /*3320*/  ISETP.NE.AND P0, PT, R72, R65, PT ;  /* 0x000000414800720c */ /* 0x008fda0003f05270 */
[----:B0-2-4-:R-:W-:Y:S05]  /*3330*/  @P0 BRA `(.L_x_35) ;  /* 0x0000000000040947 */ /* 0x015fea0003800000 */
[----:B------:R0:W2:Y:S02]  /*3340*/  ATOMS.ADD R66, [R47], R24 ;  /* 0x000000182f42738c */ /* 0x0000a40000000000 */
.L_x_35:
[----:B------:R-:W-:Y:S05]  /*3350*/  BSYNC.RECONVERGENT B0 ;  /* 0x0000000000007941 */ /* 0x000fea0003800200 */
.L_x_34:
[----:B------:R-:W-:Y:S01]  /*3360*/  R2P PR, R25, 0x7f ;  /* 0x0000007f19007804 */ /* 0x000fe20000000000 */
[----:B------:R-:W-:-:S12]  /*3370*/  BSSY.RECONVERGENT B0, `(.L_x_36) ;  /* 0x0000021000007945 */ /* 0x000fd80003800200 */
[----:B0-----:R-:W-:Y:S02]  /*3380*/  VOTE.ANY R47, PT, P0 ;  /* 0x00000000002f7806 */ /* 0x001fe400000e0100 */
        /* <DEDUP_REMOVED lines=19> */
[----:B------:R-:W-:Y:S01]  /*34c0*/  LOP3.LUT R47, R64, R47, RZ, 0xc0, !PT ;  /* 0x0000002f402f7212 */ /* 0x000fe200078ec0ff */
[----:B------:R-:W-:Y:S01]  /*34d0*/  IMAD.MOV.U32 R64, RZ, RZ, RZ ;  /* 0x000000ffff407224 */ /* 0x000fe200078e00ff */
[----:B------:R-:W-:Y:S02]  /*34e0*/  @!P0 LOP3.LUT R70, RZ, R70, RZ, 0x33, !PT ;  /* 0x00000046ff468212 */ /* 0x000fe400078e33ff */
[----:B------:R-:W-:-:S04]  /*34f0*/  LOP3.LUT R47, R68, R47, RZ, 0xc0, !PT ;  /* 0x0000002f442f7212 */ /* 0x000fc800078ec0ff */
[----:B------:R-:W-:Y:S02]  /*3500*/  LOP3.LUT R67, R70, R47, RZ, 0xc0, !PT ;  /* 0x0000002f46437212 */ /* 0x000fe400078ec0ff */
[----:B--2---:R0:W2:Y:S02]  /*3510*/  SHFL.IDX PT, R47, R66, R65, 0x1f ;  /* 0x00001f41422f7589 */ /* 0x0040a400000e0000 */
[----:B------:R-:W3:Y:S01]  /*3520*/  FLO.U32 R63, R67 ;  /* 0x00000043003f7300 */ /* 0x000ee200000e0000 */
[----:B------:R-:W-:-:S07]  /*3530*/  LOP3.LUT R25, R38, R67, RZ, 0xc0, !PT ;  /* 0x0000004326197212 */ /* 0x000fce00078ec0ff */
[----:B------:R-:W4:Y:S01]  /*3540*/  POPC R25, R25 ;  /* 0x0000001900197309 */ /* 0x000f220000000000 */
[----:B---3--:R-:W-:-:S13]  /*3550*/  ISETP.NE.AND P0, PT, R72, R63, PT ;  /* 0x0000003f4800720c */ /* 0x008fda0003f05270 */
[----:B0-2-4-:R-:W-:Y:S05]  /*3560*/  @P0 BRA `(.L_x_37) ;  /* 0x0000000000040947 */ /* 0x015fea0003800000 */
[----:B------:R0:W2:Y:S02]  /*3570*/  ATOMS.ADD R64, [R48], R25 ;  /* 0x000000193040738c */ /* 0x0000a40000000000 */
.L_x_37:
[----:B------:R-:W-:Y:S05]  /*3580*/  BSYNC.RECONVERGENT B0 ;  /* 0x0000000000007941 */ /* 0x000fea0003800200 */
.L_x_36:
[----:B------:R-:W-:Y:S01]  /*3590*/  R2P PR, R26, 0x7f ;  /* 0x0000007f1a007804 */ /* 0x000fe20000000000 */
[----:B------:R-:W-:Y:S01]  /*35a0*/  BSSY.RECONVERGENT B0, `(.L_x_38) ;  /* 0x0000021000007945 */ /* 0x000fe20003800200 */
[----:B------:R-:W-:-:S11]  /*35b0*/  IMAD.MOV.U32 R66, RZ, RZ, RZ ;  /* 0x000000ffff427224 */ /* 0x000fd600078e00ff */
        /* <DEDUP_REMOVED lines=31> */
.L_x_39:
[----:B------:R-:W-:Y:S05]  /*37b0*/  BSYNC.RECONVERGENT B0 ;  /* 0x0000000000007941 */ /* 0x000fea0003800200 */
.L_x_38:
        /* <DEDUP_REMOVED lines=34> */
.L_x_41:
[----:B------:R-:W-:Y:S05]  /*39e0*/  BSYNC.RECONVERGENT B0 ;  /* 0x0000000000007941 */ /* 0x000fea0003800200 */
.L_x_40:
        /* <DEDUP_REMOVED lines=34> */
.L_x_43:
[----:B------:R-:W-:Y:S05]  /*3c10*/  BSYNC.RECONVERGENT B0 ;  /* 0x0000000000007941 */ /* 0x000fea0003800200 */
.L_x_42:
        /* <DEDUP_REMOVED lines=12> */
[----:B------:R-:W-:Y:S01]  /*3ce0*/  VOTE.ANY R68, PT, P4 ;  /* 0x0000000000447806 */ /* 0x000fe200020e0100 */
[----:B--2---:R0:W2:Y:S01]  /*3cf0*/  SHFL.IDX PT, R29, R66, R65, 0x1f ;  /* 0x00001f41421d7589 */ /* 0x0040a200000e0000 */
        /* <DEDUP_REMOVED lines=13> */
[----:B------:R-:W-:-:S04]  /*3dd0*/  LOP3.LUT R67, R70, R51, RZ, 0xc0, !PT ;  /* 0x0000003346437212 */ /* 0x000fc800078ec0ff */
[----:B------:R-:W3:Y:S01]  /*3de0*/  FLO.U32 R63, R67 ;  /* 0x00000043003f7300 */ /* 0x000ee200000e0000 */
[----:B------:R-:W-:-:S07]  /*3df0*/  LOP3.LUT R51, R38, R67, RZ, 0xc0, !PT ;  /* 0x0000004326337212 */ /* 0x000fce00078ec0ff */
[----:B------:R-:W4:Y:S01]  /*3e00*/  POPC R51, R51 ;  /* 0x0000003300337309 */ /* 0x000f220000000000 */
[----:B---3--:R-:W-:-:S13]  /*3e10*/  ISETP.NE.AND P0, PT, R72, R63, PT ;  /* 0x0000003f4800720c */ /* 0x008fda0003f05270 */
[----:B0-2-4-:R-:W-:Y:S05]  /*3e20*/  @P0 BRA `(.L_x_45) ;  /* 0x0000000000040947 */ /* 0x015fea0003800000 */
[----:B------:R0:W2:Y:S02]  /*3e30*/  ATOMS.ADD R64, [R52], R51 ;  /* 0x000000333440738c */ /* 0x0000a40000000000 */
.L_x_45:
[----:B------:R-:W-:Y:S05]  /*3e40*/  BSYNC.RECONVERGENT B0 ;  /* 0x0000000000007941 */ /* 0x000fea0003800200 */
.L_x_44:
        /* <DEDUP_REMOVED lines=34> */
.L_x_47:
[----:B------:R-:W-:Y:S05]  /*4070*/  BSYNC.RECONVERGENT B0 ;  /* 0x0000000000007941 */ /* 0x000fea0003800200 */
.L_x_46:
        /* <DEDUP_REMOVED lines=34> */
.L_x_49:
[----:B------:R-:W-:Y:S05]  /*42a0*/  BSYNC.RECONVERGENT B0 ;  /* 0x0000000000007941 */ /* 0x000fea0003800200 */
.L_x_48:
        /* <DEDUP_REMOVED lines=34> */
.L_x_51:
[----:B------:R-:W-:Y:S05]  /*44d0*/  BSYNC.RECONVERGENT B0 ;  /* 0x0000000000007941 */ /* 0x000fea0003800200 */
.L_x_50:
        /* <DEDUP_REMOVED lines=34> */
.L_x_53:
[----:B------:R-:W-:Y:S05]  /*4700*/  BSYNC.RECONVERGENT B0 ;  /* 0x0000000000007941 */ /* 0x000fea0003800200 */
.L_x_52:
        /* <DEDUP_REMOVED lines=34> */
.L_x_55:
[----:B------:R-:W-:Y:S05]  /*4930*/  BSYNC.RECONVERGENT B0 ;  /* 0x0000000000007941 */ /* 0x000fea0003800200 */
.L_x_54:
        /* <DEDUP_REMOVED lines=34> */
.L_x_57:
[----:B------:R-:W-:Y:S05]  /*4b60*/  BSYNC.RECONVERGENT B0 ;  /* 0x0000000000007941 */ /* 0x000fea0003800200 */
.L_x_56:
[----:B------:R-:W-:Y:S01]  /*4b70*/  R2P PR, R42, 0x7f ;  /* 0x0000007f2a007804 */ /* 0x000fe20000000000 */
[----:B--2---:R2:W3:Y:S01]  /*4b80*/  SHFL.IDX PT, R64, R64, R63, 0x1f ;  /* 0x00001f3f40407589 */ /* 0x0044e200000e0000 */
[----:B------:R-:W-:Y:S11]  /*4b90*/  BSSY.RECONVERGENT B0, `(.L_x_58) ;  /* 0x0000020000007945 */ /* 0x000ff60003800200 */
[----:B0-----:R-:W-:-:S02]  /*4ba0*/  VOTE.ANY R58, PT, P0 ;  /* 0x00000000003a7806 */ /* 0x001fc400000e0100 */
[----:B------:R-:W-:Y:S02]  /*4bb0*/  VOTE.ANY R65, PT, P1 ;  /* 0x0000000000417806 */ /* 0x000fe400008e0100 */
[----:B------:R-:W-:Y:S02]  /*4bc0*/  @!P0 LOP3.LUT R58, RZ, R58, RZ, 0x33, !PT ;  /* 0x0000003aff3a8212 */ /* 0x000fe400078e33ff */
[----:B------:R-:W-:Y:S02]  /*4bd0*/  VOTE.ANY R67, PT, P2 ;  /* 0x0000000000437806 */ /* 0x000fe400010e0100 */
[----:B------:R-:W-:Y:S02]  /*4be0*/  @!P1 LOP3.LUT R65, RZ, R65, RZ, 0x33, !PT ;  /* 0x00000041ff419212 */ /* 0x000fe400078e33ff */
[----:B------:R-:W-:Y:S02]  /*4bf0*/  @!P2 LOP3.LUT R67, RZ, R67, RZ, 0x33, !PT ;  /* 0x00000043ff43a212 */ /* 0x000fe400078e33ff */
[----:B------:R-:W-:-:S02]  /*4c00*/  LOP3.LUT R58, R65, R58, RZ, 0xc0, !PT ;  /* 0x0000003a413a7212 */ /* 0x000fc400078ec0ff */
[----:B------:R-:W-:Y:S02]  /*4c10*/  VOTE.ANY R65, PT, P3 ;  /* 0x0000000000417806 */ /* 0x000fe400018e0100 */
[----:B------:R-:W-:Y:S02]  /*4c20*/  LOP3.LUT R58, R67, R58, RZ, 0xc0, !PT ;  /* 0x0000003a433a7212 */ /* 0x000fe400078ec0ff */
[----:B------:R-:W-:Y:S02]  /*4c30*/  LOP3.LUT P0, RZ, R42, 0x80, RZ, 0xc0, !PT ;  /* 0x000000802aff7812 */ /* 0x000fe4000780c0ff */
[----:B------:R-:W-:Y:S02]  /*4c40*/  VOTE.ANY R67, PT, P4 ;  /* 0x0000000000437806 */ /* 0x000fe400020e0100 */
[----:B------:R-:W-:Y:S02]  /*4c50*/  @!P3 LOP3.LUT R65, RZ, R65, RZ, 0x33, !PT ;  /* 0x00000041ff41b212 */ /* 0x000fe400078e33ff */
[----:B------:R-:W-:-:S02]  /*4c60*/  @!P4 LOP3.LUT R67, RZ, R67, RZ, 0x33, !PT ;  /* 0x00000043ff43c212 */ /* 0x000fc400078e33ff */
[----:B------:R-:W-:Y:S02]  /*4c70*/  LOP3.LUT R58, R65, R58, RZ, 0xc0, !PT ;  /* 0x0000003a413a7212 */ /* 0x000fe400078ec0ff */
[----:B------:R-:W-:Y:S02]  /*4c80*/  VOTE.ANY R65, PT, P5 ;  /* 0x0000000000417806 */ /* 0x000fe400028e0100 */
[----:B------:R-:W-:Y:S02]  /*4c90*/  LOP3.LUT R58, R67, R58, RZ, 0xc0, !PT ;  /* 0x0000003a433a7212 */ /* 0x000fe400078ec0ff */
[----:B------:R-:W-:Y:S02]  /*4ca0*/  VOTE.ANY R67, PT, P6 ;  /* 0x0000000000437806 */ /* 0x000fe400030e0100 */
[----:B------:R-:W-:Y:S02]  /*4cb0*/  @!P5 LOP3.LUT R65, RZ, R65, RZ, 0x33, !PT ;  /* 0x00000041ff41d212 */ /* 0x000fe400078e33ff */
[----:B------:R-:W-:-:S02]  /*4cc0*/  VOTE.ANY R69, PT, P0 ;  /* 0x0000000000457806 */ /* 0x000fc400000e0100 */
[----:B------:R-:W-:Y:S02]  /*4cd0*/  @!P6 LOP3.LUT R67, RZ, R67, RZ, 0x33, !PT ;  /* 0x00000043ff43e212 */ /* 0x000fe400078e33ff */
[----:B------:R-:W-:Y:S01]  /*4ce0*/  LOP3.LUT R58, R65, R58, RZ, 0xc0, !PT ;  /* 0x0000003a413a7212 */ /* 0x000fe200078ec0ff */
[----:B------:R-:W-:Y:S01]  /*4cf0*/  IMAD.MOV.U32 R65, RZ, RZ, RZ ;  /* 0x000000ffff417224 */ /* 0x000fe200078e00ff */
[----:B------:R-:W-:Y:S02]  /*4d00*/  @!P0 LOP3.LUT R69, RZ, R69, RZ, 0x33, !PT ;  /* 0x00000045ff458212 */ /* 0x000fe400078e33ff */
[----:B------:R-:W-:-:S04]  /*4d10*/  LOP3.LUT R58, R67, R58, RZ, 0xc0, !PT ;  /* 0x0000003a433a7212 */ /* 0x000fc800078ec0ff */
[----:B------:R-:W-:-:S04]  /*4d20*/  LOP3.LUT R69, R69, R58, RZ, 0xc0, !PT ;  /* 0x0000003a45457212 */ /* 0x000fc800078ec0ff */
[----:B------:R-:W0:Y:S01]  /*4d30*/  FLO.U32 R58, R69 ;  /* 0x00000045003a7300 */ /* 0x000e2200000e0000 */
[----:B------:R-:W-:-:S07]  /*4d40*/  LOP3.LUT R42, R38, R69, RZ, 0xc0, !PT ;  /* 0x00000045262a7212 */ /* 0x000fce00078ec0ff */
[----:B------:R-:W4:Y:S01]  /*4d50*/  POPC R42, R42 ;  /* 0x0000002a002a7309 */ /* 0x000f220000000000 */
[----:B0-----:R-:W-:-:S13]  /*4d60*/  ISETP.NE.AND P0, PT, R72, R58, PT ;  /* 0x0000003a4800720c */ /* 0x001fda0003f05270 */
[----:B--234-:R-:W-:Y:S05]  /*4d70*/  @P0 BRA `(.L_x_59) ;  /* 0x0000000000040947 */ /* 0x01cfea0003800000 */
[----:B------:R0:W2:Y:S02]  /*4d80*/  ATOMS.ADD R65, [R59], R42 ;  /* 0x0000002a3b41738c */ /* 0x0000a40000000000 */
.L_x_59:
[----:B------:R-:W-:Y:S05]  /*4d90*/  BSYNC.RECONVERGENT B0 ;  /* 0x0000000000007941 */ /* 0x000fea0003800200 */
.L_x_58:
        /* <DEDUP_REMOVED lines=34> */
.L_x_61:
[----:B------:R-:W-:Y:S05]  /*4fc0*/  BSYNC.RECONVERGENT B0 ;  /* 0x0000000000007941 */ /* 0x000fea0003800200 */
.L_x_60:
[----:B------:R-:W-:Y:S01]  /*4fd0*/  R2P PR, R44, 0x7f ;  /* 0x0000007f2c007804 */ /* 0x000fe20000000000 */
[----:B--2---:R2:W3:Y:S01]  /*4fe0*/  SHFL.IDX PT, R66, R66, R59, 0x1f ;  /* 0x00001f3b42427589 */ /* 0x0044e200000e0000 */
[----:B------:R-:W-:Y:S11]  /*4ff0*/  BSSY.RECONVERGENT B0, `(.L_x_62) ;  /* 0x0000020000007945 */ /* 0x000ff60003800200 */
[----:B------:R-:W-:-:S02]  /*5000*/  VOTE.ANY R58, PT, P0 ;  /* 0x00000000003a7806 */ /* 0x000fc400000e0100 */
        /* <DEDUP_REMOVED lines=24> */
[----:B------:R-:W4:Y:S01]  /*5190*/  FLO.U32 R58, R69 ;  /* 0x00000045003a7300 */ /* 0x000f2200000e0000 */
[----:B------:R-:W-:-:S07]  /*51a0*/  LOP3.LUT R44, R38, R69, RZ, 0xc0, !PT ;  /* 0x00000045262c7212 */ /* 0x000fce00078ec0ff */
[----:B------:R-:W0:Y:S01]  /*51b0*/  POPC R44, R44 ;  /* 0x0000002c002c7309 */ /* 0x000e220000000000 */
[----:B----4-:R-:W-:-:S13]  /*51c0*/  ISETP.NE.AND P0, PT, R72, R58, PT ;  /* 0x0000003a4800720c */ /* 0x010fda0003f05270 */
[----:B0-23--:R-:W-:Y:S05]  /*51d0*/  @P0 BRA `(.L_x_63) ;  /* 0x0000000000040947 */ /* 0x00dfea0003800000 */
[----:B------:R0:W2:Y:S02]  /*51e0*/  ATOMS.ADD R63, [R61], R44 ;  /* 0x0000002c3d3f738c */ /* 0x0000a40000000000 */
.L_x_63:
[----:B------:R-:W-:Y:S05]  /*51f0*/  BSYNC.RECONVERGENT B0 ;  /* 0x0000000000007941 */ /* 0x000fea0003800200 */
.L_x_62:
        /* <DEDUP_REMOVED lines=28> */
[----:B0-----:R-:W0:Y:S01]  /*53c0*/  FLO.U32 R61, R59 ;  /* 0x0000003b003d7300 */ /* 0x001e2200000e0000 */
[----:B------:R-:W-:-:S07]  /*53d0*/  LOP3.LUT R38, R38, R59, RZ, 0xc0, !PT ;  /* 0x0000003b26267212 */ /* 0x000fce00078ec0ff */
[----:B------:R2:W4:Y:S01]  /*53e0*/  POPC R45, R38 ;  /* 0x00000026002d7309 */ /* 0x0005220000000000 */
[----:B0-----:R-:W-:-:S13]  /*53f0*/  ISETP.NE.AND P0, PT, R72, R61, PT ;  /* 0x0000003d4800720c */ /* 0x001fda0003f05270 */
[----:B--234-:R-:W-:Y:S05]  /*5400*/  @P0 BRA `(.L_x_65) ;  /* 0x0000000000040947 */ /* 0x01cfea0003800000 */
[----:B------:R0:W2:Y:S02]  /*5410*/  ATOMS.ADD R60, [R62], R45 ;  /* 0x0000002d3e3c738c */ /* 0x0000a40000000000 */
.L_x_65:
[----:B------:R-:W-:Y:S05]  /*5420*/  BSYNC.RECONVERGENT B0 ;  /* 0x0000000000007941 */ /* 0x000fea0003800200 */
.L_x_64:
[----:B------:R-:W-:Y:S01]  /*5430*/  BAR.SYNC.DEFER_BLOCKING 0x0 ;  /* 0x0000000000007b1d */ /* 0x000fe20000010000 */
[----:B-1----:R-:W-:Y:S01]  /*5440*/  IMAD.IADD R23, R23, 0x1, R46 ;  /* 0x0000000117177824 */ /* 0x002fe200078e022e */
[----:B------:R-:W-:Y:S01]  /*5450*/  ISETP.NE.AND P0, PT, R71, RZ, PT ;  /* 0x000000ff4700720c */ /* 0x000fe20003f05270 */
[----:B------:R-:W-:Y:S02]  /*5460*/  IMAD.IADD R47, R24, 0x1, R47 ;  /* 0x00000001182f7824 */ /* 0x000fe400078e022f */
[----:B------:R-:W-:Y:S01]  /*5470*/  IMAD.IADD R25, R25, 0x1, R48 ;  /* 0x0000000119197824 */ /* 0x000fe200078e0230 */
[----:B------:R-:W-:Y:S01]  /*5480*/  BSSY B1, `(.L_x_66) ;  /* 0x0000063000017945 */ /* 0x000fe20003800000 */
[----:B------:R-:W-:Y:S01]  /*5490*/  IMAD.IADD R49, R26, 0x1, R49 ;  /* 0x000000011a317824 */ /* 0x000fe200078e0231 */
[----:B--2---:R1:W2:Y:S01]  /*54a0*/  SHFL.IDX PT, R38, R60, R61, 0x1f ;  /* 0x00001f3d3c267589 */ /* 0x0042a200000e0000 */
[----:B------:R-:W-:Y:S02]  /*54b0*/  IMAD.IADD R27, R27, 0x1, R50 ;  /* 0x000000011b1b7824 */ /* 0x000fe400078e0232 */
[----:B------:R-:W-:-:S02]  /*54c0*/  IMAD R23, R23, 0x4, R0 ;  /* 0x0000000417177824 */ /* 0x000fc400078e0200 */
[----:B------:R-:W-:Y:S02]  /*54d0*/  IMAD.IADD R59, R28, 0x1, R29 ;  /* 0x000000011c3b7824 */ /* 0x000fe400078e021d */
[----:B------:R-:W-:Y:S02]  /*54e0*/  IMAD R24, R47, 0x4, R0 ;  /* 0x000000042f187824 */ /* 0x000fe400078e0200 */
[----:B------:R-:W-:Y:S02]  /*54f0*/  IMAD.IADD R51, R51, 0x1, R52 ;  /* 0x0000000133337824 */ /* 0x000fe400078e0234 */
[--C-:B------:R-:W-:Y:S02]  /*5500*/  IMAD R29, R25, 0x4, R0.reuse ;  /* 0x00000004191d7824 */ /* 0x100fe400078e0200 */
[----:B------:R-:W-:Y:S02]  /*5510*/  IMAD.IADD R53, R30, 0x1, R53 ;  /* 0x000000011e357824 */ /* 0x000fe400078e0235 */
[----:B------:R-:W-:Y:S01]  /*5520*/  IMAD R28, R49, 0x4, R0 ;  /* 0x00000004311c7824 */ /* 0x000fe200078e0200 */
[----:B------:R3:W-:Y:S01]  /*5530*/  STS [R23+-0x4], R4 ;  /* 0xfffffc0417007388 */ /* 0x0007e20000000800 */
[----:B------:R-:W-:-:S02]  /*5540*/  IMAD.IADD R31, R31, 0x1, R54 ;  /* 0x000000011f1f7824 */ /* 0x000fc400078e0236 */
[--C-:B------:R-:W-:Y:S01]  /*5550*/  IMAD R27, R27, 0x4, R0.reuse ;  /* 0x000000041b1b7824 */ /* 0x100fe200078e0200 */
[----:B------:R4:W-:Y:S01]  /*5560*/  STS [R24+-0x4], R5 ;  /* 0xfffffc0518007388 */ /* 0x0009e20000000800 */
[----:B------:R-:W-:Y:S02]  /*5570*/  IMAD.IADD R55, R32, 0x1, R55 ;  /* 0x0000000120377824 */ /* 0x000fe400078e0237 */
[----:B------:R-:W-:Y:S01]  /*5580*/  IMAD R26, R59, 0x4, R0 ;  /* 0x000000043b1a7824 */ /* 0x000fe200078e0200 */
[----:B------:R-:W-:Y:S01]  /*5590*/  STS [R29+-0x4], R6 ;  /* 0xfffffc061d007388 */ /* 0x000fe20000000800 */
[----:B-1----:R-:W-:Y:S02]  /*55a0*/  IMAD.IADD R61, R33, 0x1, R56 ;  /* 0x00000001213d7824 */ /* 0x002fe400078e0238 */
[----:B------:R-:W-:Y:S01]  /*55b0*/  IMAD R25, R51, 0x4, R0 ;  /* 0x0000000433197824 */ /* 0x000fe200078e0200 */
[----:B------:R1:W-:Y:S01]  /*55c0*/  STS [R28+-0x4], R7 ;  /* 0xfffffc071c007388 */ /* 0x0003e20000000800 */
[----:B------:R-:W-:-:S02]  /*55d0*/  IMAD.IADD R57, R34, 0x1, R57 ;  /* 0x0000000122397824 */ /* 0x000fc400078e0239 */
[----:B---3--:R-:W-:Y:S01]  /*55e0*/  IMAD R4, R53, 0x4, R0 ;  /* 0x0000000435047824 */ /* 0x008fe200078e0200 */
[----:B------:R-:W-:Y:S01]  /*55f0*/  STS [R27+-0x4], R8 ;  /* 0xfffffc081b007388 */ /* 0x000fe20000000800 */
[----:B------:R-:W-:Y:S02]  /*5600*/  IMAD.IADD R35, R35, 0x1, R64 ;  /* 0x0000000123237824 */ /* 0x000fe400078e0240 */
[--C-:B----4-:R-:W-:Y:S01]  /*5610*/  IMAD R5, R31, 0x4, R0.reuse ;  /* 0x000000041f057824 */ /* 0x110fe200078e0200 */
[----:B------:R3:W-:Y:S01]  /*5620*/  STS [R26+-0x4], R9 ;  /* 0xfffffc091a007388 */ /* 0x0007e20000000800 */
        /* <DEDUP_REMOVED lines=8> */
[----:B------:R4:W-:Y:S01]  /*56b0*/  STS [R5+-0x4], R12 ;  /* 0xfffffc0c05007388 */ /* 0x0009e20000000800 */
[----:B--2---:R-:W-:Y:S02]  /*56c0*/  IMAD.IADD R33, R45, 0x1, R38 ;  /* 0x000000012d217824 */ /* 0x004fe400078e0226 */
[--C-:B-1----:R-:W-:Y:S01]  /*56d0*/  IMAD R7, R35, 0x4, R0.reuse ;  /* 0x0000000423077824 */ /* 0x102fe200078e0200 */
[----:B------:R4:W-:Y:S01]  /*56e0*/  STS [R30+-0x4], R13 ;  /* 0xfffffc0d1e007388 */ /* 0x0009e20000000800 */
[----:B------:R-:W-:-:S02]  /*56f0*/  IMAD R6, R65, 0x4, R0 ;  /* 0x0000000441067824 */ /* 0x000fc400078e0200 */
[--C-:B---3--:R-:W-:Y:S01]  /*5700*/  IMAD R9, R43, 0x4, R0.reuse ;  /* 0x000000042b097824 */ /* 0x108fe200078e0200 */
[----:B------:R4:W-:Y:S01]  /*5710*/  STS [R31+-0x4], R14 ;  /* 0xfffffc0e1f007388 */ /* 0x0009e20000000800 */
[--C-:B------:R-:W-:Y:S02]  /*5720*/  IMAD R8, R63, 0x4, R0.reuse ;  /* 0x000000043f087824 */ /* 0x100fe400078e0200 */
[--C-:B------:R-:W-:Y:S01]  /*5730*/  IMAD R33, R33, 0x4, R0.reuse ;  /* 0x0000000421217824 */ /* 0x100fe200078e0200 */
[----:B------:R4:W-:Y:S01]  /*5740*/  STS [R32+-0x4], R15 ;  /* 0xfffffc0f20007388 */ /* 0x0009e20000000800 */
[----:B------:R-:W-:-:S03]  /*5750*/  IMAD R35, R37, 0x8, R0 ;  /* 0x0000000825237824 */ /* 0x000fc600078e0200 */
[----:B------:R4:W-:Y:S04]  /*5760*/  STS [R7+-0x4], R16 ;  /* 0xfffffc1007007388 */ /* 0x0009e80000000800 */
[----:B------:R4:W-:Y:S04]  /*5770*/  STS [R6+-0x4], R17 ;  /* 0xfffffc1106007388 */ /* 0x0009e80000000800 */
[----:B------:R4:W-:Y:S04]  /*5780*/  STS [R9+-0x4], R18 ;  /* 0xfffffc1209007388 */ /* 0x0009e80000000800 */
[----:B------:R4:W-:Y:S04]  /*5790*/  STS [R8+-0x4], R19 ;  /* 0xfffffc1308007388 */ /* 0x0009e80000000800 */
[----:B------:R4:W-:Y:S01]  /*57a0*/  STS [R33+-0x4], R20 ;  /* 0xfffffc1421007388 */ /* 0x0009e20000000800 */
[----:B------:R-:W-:Y:S05]  /*57b0*/  @P0 BRA `(.L_x_67) ;  /* 0x0000000000bc0947 */ /* 0x000fea0003800000 */
[----:B------:R-:W4:Y:S02]  /*57c0*/  LDCU.64 UR6, c[0x0][0x398] ;  /* 0x00007300ff0677ac */ /* 0x000f240008000a00 */
[----:B----4-:R-:W-:-:S04]  /*57d0*/  LEA R12, P0, R37, UR6, 0x3 ;  /* 0x00000006250c7c11 */ /* 0x010fc8000f8018ff */
[----:B------:R-:W-:-:S05]  /*57e0*/  LEA.HI.X R13, R37, UR7, RZ, 0x3, P0 ;  /* 0x00000007250d7c11 */ /* 0x000fca00080f1cff */
[----:B------:R-:W2:Y:S01]  /*57f0*/  LDG.E.64 R10, desc[UR8][R12.64] ;  /* 0x000000080c0a7981 */ /* 0x000ea2000c1e1b00 */
[----:B------:R-:W-:Y:S02]  /*5800*/  SHF.R.S32.HI R15, RZ, 0x1f, R39 ;  /* 0x0000001fff0f7819 */ /* 0x000fe40000011427 */
[----:B--2---:R-:W-:-:S05]  /*5810*/  IADD3 R10, P0, PT, -R39, R10, RZ ;  /* 0x0000000a270a7210 */ /* 0x004fca0007f1e1ff */
[----:B------:R-:W-:Y:S01]  /*5820*/  IMAD.X R11, R11, 0x1, ~R15, P0 ;  /* 0x000000010b0b7824 */ /* 0x000fe200000e0e0f */
[----:B------:R-:W-:Y:S01]  /*5830*/  ISETP.GE.AND P0, PT, R2, 0x1, PT ;  /* 0x000000010200780c */ /* 0x000fe20003f06270 */
[----:B------:R-:W-:-:S03]  /*5840*/  IMAD.MOV.U32 R15, RZ, RZ, R22 ;  /* 0x000000ffff0f7224 */ /* 0x000fc600078e0016 */
[----:B------:R1:W-:Y:S09]  /*5850*/  STS.64 [R35+0x6600], R10 ;  /* 0x0066000a23007388 */ /* 0x0003f20000000a00 */
[----:B------:R-:W-:Y:S05]  /*5860*/  @!P0 BRA `(.L_x_68) ;  /* 0x00000000006c8947 */ /* 0x000fea0003800000 */
[----:B------:R-:W-:Y:S01]  /*5870*/  BSSY B0, `(.L_x_69) ;  /* 0x0000019000007945 */ /* 0x000fe20003800000 */
[----:B------:R-:W-:Y:S02]  /*5880*/  IMAD.MOV.U32 R12, RZ, RZ, -0x1 ;  /* 0xffffffffff0c7424 */ /* 0x000fe400078e00ff */
[----:B------:R-:W-:Y:S02]  /*5890*/  IMAD.MOV.U32 R13, RZ, RZ, R2 ;  /* 0x000000ffff0d7224 */ /* 0x000fe400078e0002 */
[----:B------:R-:W-:-:S07]  /*58a0*/  IMAD.MOV.U32 R15, RZ, RZ, R22 ;  /* 0x000000ffff0f7224 */ /* 0x000fce00078e0016 */
.L_x_73:
[----:B-1----:R-:W1:Y:S01]  /*58b0*/  LDC.64 R10, c[0x0][0x380] ;  /* 0x0000e000ff0a7b82 */ /* 0x002e620000000a00 */
[----:B------:R-:W-:Y:S01]  /*58c0*/  VIADD R19, R13, 0xffffffff ;  /* 0xffffffff0d137836 */ /* 0x000fe20000000000 */
[----:B------:R-:W-:Y:S03]  /*58d0*/  BSSY B2, `(.L_x_70) ;  /* 0x0000008000027945 */ /* 0x000fe60003800000 */
[----:B------:R-:W-:-:S04]  /*58e0*/  IMAD R17, R19, 0x100, R37 ;  /* 0x0000010013117824 */ /* 0x000fc800078e0225 */
[----:B-1----:R-:W-:-:S07]  /*58f0*/  IMAD.WIDE R10, R17, 0x4, R10 ;  /* 0x00000004110a7825 */ /* 0x002fce00078e020a */
.L_x_71:
[----:B------:R-:W-:Y:S05]  /*5900*/  YIELD ;  /* 0x0000000000007946 */ /* 0x000fea0003800000 */
[----:B------:R1:W-:Y:S06]  /*5910*/  MEMBAR.SC.CTA ;  /* 0x0000000000007992 */ /* 0x0003ec0000000000 */
[----:B-1----:R-:W2:Y:S02]  /*5920*/  LDG.E.STRONG.SYS R14, desc[UR8][R10.64] ;  /* 0x000000080a0e7981 */ /* 0x002ea4000c1f5900 */
[----:B--2---:R-:W-:-:S13]  /*5930*/  ISETP.NE.AND P0, PT, R14, RZ, PT ;  /* 0x000000ff0e00720c */ /* 0x004fda0003f05270 */
[----:B------:R-:W-:Y:S05]  /*5940*/  @!P0 BRA `(.L_x_71) ;  /* 0xfffffffc00ec8947 */ /* 0x000fea000383ffff */
[----:B------:R-:W-:Y:S05]  /*5950*/  BSYNC B2 ;  /* 0x0000000000027941 */ /* 0x000fea0003800000 */
.L_x_70:
[----:B------:R-:W-:Y:S01]  /*5960*/  BSSY.RECONVERGENT B2, `(.L_x_72) ;  /* 0x0000006000027945 */ /* 0x000fe20003800200 */
[C---:B------:R-:W-:Y:S02]  /*5970*/  ISETP.GT.AND P0, PT, R14.reuse, -0x1, PT ;  /* 0xffffffff0e00780c */ /* 0x040fe40003f04270 */
[----:B------:R-:W-:Y:S01]  /*5980*/  LOP3.LUT R14, R14, 0x3fffffff, RZ, 0xc0, !PT ;  /* 0x3fffffff0e0e7812 */ /* 0x000fe200078ec0ff */
[----:B------:R-:W-:Y:S05]  /*5990*/  WARPSYNC.EXCLUSIVE R12 ;  /* 0x000000000c007348 */ /* 0x000fea0003a00000 */
[----:B------:R-:W-:-:S05]  /*59a0*/  IMAD.IADD R15, R14, 0x1, R15 ;  /* 0x000000010e0f7824 */ /* 0x000fca00078e020f */
[----:B------:R-:W-:-:S07]  /*59b0*/  VOTE.ANY R12, PT, P0 ;  /* 0x00000000000c7806 */ /* 0x000fce00000e0100 */
[----:B------:R-:W-:Y:S05]  /*59c0*/  BSYNC.RECONVERGENT B2 ;  /* 0x0000000000027941 */ /* 0x000fea0003800200 */
.L_x_72:
[----:B------:R-:W-:Y:S01]  /*59d0*/  ISETP.GT.U32.AND P1, PT, R13, 0x1, PT ;  /* 0x000000010d00780c */ /* 0x000fe20003f24070 */
[----:B------:R-:W-:-:S12]  /*59e0*/  IMAD.MOV.U32 R13, RZ, RZ, R19 ;  /* 0x000000ffff0d7224 */ /* 0x000fd800078e0013 */
[----:B------:R-:W-:Y:S05]  /*59f0*/  @P0 BRA P1, `(.L_x_73) ;  /* 0xfffffffc00ac0947 */ /* 0x000fea000083ffff */
[----:B------:R-:W-:Y:S05]  /*5a00*/  BSYNC B0 ;  /* 0x0000000000007941 */ /* 0x000fea0003800000 */
.L_x_69:
[----:B------:R2:W3:Y:S02]  /*5a10*/  LDS.64 R10, [R35+0x6600] ;  /* 0x00660000230a7984 */ /* 0x0004e40000000a00 */
.L_x_68:
[----:B------:R-:W4:Y:S01]  /*5a20*/  LDC.64 R12, c[0x0][0x380] ;  /* 0x0000e000ff0c7b82 */ /* 0x000f220000000a00 */
[C---:B------:R-:W-:Y:S01]  /*5a30*/  IMAD.IADD R17, R15.reuse, 0x1, -R22 ;  /* 0x000000010f117824 */ /* 0x040fe200078e0a16 */
[----:B------:R-:W-:Y:S01]  /*5a40*/  LOP3.LUT R15, R15, 0x80000000, RZ, 0xfc, !PT ;  /* 0x800000000f0f7812 */ /* 0x000fe200078efcff */
[----:B------:R-:W-:-:S03]  /*5a50*/  IMAD R19, R2, 0x100, R37 ;  /* 0x0000010002137824 */ /* 0x000fc600078e0225 */
[----:B-1-3--:R-:W-:-:S04]  /*5a60*/  IADD3 R10, P0, PT, R17, R10, RZ ;  /* 0x0000000a110a7210 */ /* 0x00afc80007f1e0ff */
[----:B------:R-:W-:-:S05]  /*5a70*/  LEA.HI.X.SX32 R11, R17, R11, 0x1, P0 ;  /* 0x0000000b110b7211 */ /* 0x000fca00000f0eff */
[----:B------:R1:W-:Y:S01]  /*5a80*/  STS.64 [R35+0x6600], R10 ;  /* 0x0066000a23007388 */ /* 0x0003e20000000a00 */
[----:B----4-:R-:W-:-:S05]  /*5a90*/  IMAD.WIDE R12, R19, 0x4, R12 ;  /* 0x00000004130c7825 */ /* 0x010fca00078e020c */
[----:B------:R1:W-:Y:S02]  /*5aa0*/  STG.E.STRONG.SYS desc[UR8][R12.64], R15 ;  /* 0x0000000f0c007986 */ /* 0x0003e4000c115908 */
.L_x_67:
[----:B------:R-:W-:Y:S05]  /*5ab0*/  BSYNC B1 ;  /* 0x0000000000017941 */ /* 0x000fea0003800000 */
.L_x_66:
[----:B-1--4-:R-:W1:Y:S01]  /*5ac0*/  LDC.64 R14, c[0x0][0x390] ;  /* 0x0000e400ff0e7b82 */ /* 0x012e620000000a00 */
[----:B------:R-:W-:-:S04]  /*5ad0*/  IMAD R10, R2, 0x1980, RZ ;  /* 0x00001980020a7824 */ /* 0x000fc800078e02ff */
[----:B------:R-:W-:-:S03]  /*5ae0*/  VIADD R10, R10, 0x1980 ;  /* 0x000019800a0a7836 */ /* 0x000fc60000000000 */
[----:B------:R-:W3:Y:S01]  /*5af0*/  LDC R11, c[0x0][0x3c0] ;  /* 0x0000f000ff0b7b82 */ /* 0x000ee20000000800 */
[----:B-1----:R-:W-:Y:S02]  /*5b00*/  ISETP.EQ.U32.AND P1, PT, R14, RZ, PT ;  /* 0x000000ff0e00720c */ /* 0x002fe40003f22070 */
[----:B---3--:R-:W-:-:S04]  /*5b10*/  ISETP.GE.AND P0, PT, R10, R11, PT ;  /* 0x0000000b0a00720c */ /* 0x008fc80003f06270 */
[----:B------:R-:W-:-:S04]  /*5b20*/  ISETP.EQ.OR.EX P0, PT, R15, RZ, !P0, P1 ;  /* 0x000000ff0f00720c */ /* 0x000fc80004702710 */
[----:B------:R-:W-:-:S13]  /*5b30*/  ISETP.GT.U32.OR P0, PT, R37, 0xff, P0 ;  /* 0x000000ff2500780c */ /* 0x000fda0000704470 */
[----:B------:R-:W-:Y:S05]  /*5b40*/  @P0 BRA `(.L_x_74) ;  /* 0x0000000000200947 */ /* 0x000fea0003800000 */
[----:B------:R-:W1:Y:S01]  /*5b50*/  LDS.64 R12, [R35+0x6600] ;  /* 0x00660000230c7984 */ /* 0x000e620000000a00 */
[C---:B------:R-:W-:Y:S02]  /*5b60*/  LEA R14, P2, R37.reuse, R14, 0x3 ;  /* 0x0000000e250e7211 */ /* 0x040fe400078418ff */
[--C-:B------:R-:W-:Y:S02]  /*5b70*/  SHF.R.S32.HI R17, RZ, 0x1f, R22.reuse ;  /* 0x0000001fff117819 */ /* 0x100fe40000011416 */
[----:B------:R-:W-:Y:S02]  /*5b80*/  LEA.HI.X R15, R37, R15, RZ, 0x3, P2 ;  /* 0x0000000f250f7211 */ /* 0x000fe400010f1cff */
[----:B-1----:R-:W-:Y:S02]  /*5b90*/  IADD3 R12, P0, P1, R12, R39, R22 ;  /* 0x000000270c0c7210 */ /* 0x002fe4000791e016 */
[----:B------:R-:W-:-:S04]  /*5ba0*/  SHF.R.S32.HI R39, RZ, 0x1f, R39 ;  /* 0x0000001fff277819 */ /* 0x000fc80000011427 */
[----:B------:R-:W-:-:S05]  /*5bb0*/  IADD3.X R13, PT, PT, R13, R39, R17, P0, P1 ;  /* 0x000000270d0d7210 */ /* 0x000fca00007e2411 */
[----:B------:R1:W-:Y:S02]  /*5bc0*/  STG.E.64 desc[UR8][R14.64], R12 ;  /* 0x0000000c0e007986 */ /* 0x0003e4000c101b08 */
.L_x_74:
[----:B------:R-:W-:Y:S01]  /*5bd0*/  ISETP.GT.AND P0, PT, R10, R11, PT ;  /* 0x0000000b0a00720c */ /* 0x000fe20003f04270 */
[----:B------:R-:W-:Y:S05]  /*5be0*/  WARPSYNC.ALL ;  /* 0x0000000000007948 */ /* 0x000fea0003800000 */
[----:B------:R-:W-:Y:S07]  /*5bf0*/  BAR.SYNC.DEFER_BLOCKING 0x0 ;  /* 0x0000000000007b1d */ /* 0x000fee0000010000 */
[----:B------:R-:W-:Y:S05]  /*5c00*/  @P0 BRA `(.L_x_75) ;  /* 0x0000000800f80947 */ /* 0x000fea0003800000 */
[----:B------:R-:W3:Y:S01]  /*5c10*/  LDS R19, [R21] ;  /* 0x0000000015137984 */ /* 0x000ee20000000800 */
[----:B------:R-:W3:Y:S01]  /*5c20*/  LDCU UR5, c[0x0][0x3c4] ;  /* 0x00007880ff0577ac */ /* 0x000ee20008000800 */
[----:B------:R-:W4:Y:S01]  /*5c30*/  LDCU.64 UR6, c[0x0][0x3a0] ;  /* 0x00007400ff0677ac */ /* 0x000f220008000a00 */
[----:B---3--:R-:W-:-:S04]  /*5c40*/  SHF.R.U32.HI R10, RZ, UR5, R19 ;  /* 0x00000005ff0a7c19 */ /* 0x008fc80008011613 */
[----:B-1----:R-:W-:-:S05]  /*5c50*/  LOP3.LUT R13, R10, UR4, RZ, 0x30, !PT ;  /* 0x000000040a0d7c12 */ /* 0x002fca000f8e30ff */
[----:B------:R-:W-:-:S06]  /*5c60*/  IMAD R12, R13, 0x8, R0 ;  /* 0x000000080d0c7824 */ /* 0x000fcc00078e0200 */
[----:B------:R-:W1:Y:S02]  /*5c70*/  LDS.64 R12, [R12+0x6600] ;  /* 0x006600000c0c7984 */ /* 0x000e640000000a00 */
[----:B-1----:R-:W-:-:S05]  /*5c80*/  IADD3 R10, P1, PT, R12, R37, RZ ;  /* 0x000000250c0a7210 */ /* 0x002fca0007f3e0ff */
[----:B------:R-:W-:Y:S01]  /*5c90*/  IMAD.X R13, RZ, RZ, R13, P1 ;  /* 0x000000ffff0d7224 */ /* 0x000fe200008e060d */
[----:B----4-:R-:W-:-:S04]  /*5ca0*/  LEA R14, P1, R10, UR6, 0x2 ;  /* 0x000000060a0e7c11 */ /* 0x010fc8000f8210ff */
[----:B------:R-:W-:-:S05]  /*5cb0*/  LEA.HI.X R15, R10, UR7, R13, 0x2, P1 ;  /* 0x000000070a0f7c11 */ /* 0x000fca00088f140d */
[----:B------:R-:W-:Y:S01]  /*5cc0*/  STG.E desc[UR8][R14.64], R19 ;  /* 0x000000130e007986 */ /* 0x000fe2000c101908 */
[----:B------:R-:W-:-:S03]  /*5cd0*/  NOP ;  /* 0x0000000000007918 */ /* 0x000fc60000000000 */
[----:B--2---:R-:W1:Y:S02]  /*5ce0*/  LDS R35, [R21+0x600] ;  /* 0x0006000015237984 */ /* 0x004e640000000800 */
[----:B-1----:R-:W-:-:S04]  /*5cf0*/  SHF.R.U32.HI R10, RZ, UR5, R35 ;  /* 0x00000005ff0a7c19 */ /* 0x002fc80008011623 */
[----:B------:R-:W-:-:S05]  /*5d00*/  LOP3.LUT R13, R10, UR4, RZ, 0x30, !PT ;  /* 0x000000040a0d7c12 */ /* 0x000fca000f8e30ff */
[----:B------:R-:W-:-:S06]  /*5d10*/  IMAD R12, R13, 0x8, R0 ;  /* 0x000000080d0c7824 */ /* 0x000fcc00078e0200 */
[----:B------:R-:W1:Y:S02]  /*5d20*/  LDS.64 R12, [R12+0x6600] ;  /* 0x006600000c0c7984 */ /* 0x000e640000000a00 */
[----:B-1----:R-:W-:-:S05]  /*5d30*/  IADD3 R10, P1, PT, R12, R37, RZ ;  /* 0x000000250c0a7210 */ /* 0x002fca0007f3e0ff */
[----:B------:R-:W-:Y:S01]  /*5d40*/  IMAD.X R13, RZ, RZ, R13, P1 ;  /* 0x000000ffff0d7224 */ /* 0x000fe200008e060d */
[----:B------:R-:W-:-:S04]  /*5d50*/  LEA R16, P1, R10, UR6, 0x2 ;  /* 0x000000060a107c11 */ /* 0x000fc8000f8210ff */
[----:B------:R-:W-:-:S05]  /*5d60*/  LEA.HI.X R17, R10, UR7, R13, 0x2, P1 ;  /* 0x000000070a117c11 */ /* 0x000fca00088f140d */
[----:B------:R-:W-:Y:S01]  /*5d70*/  STG.E desc[UR8][R16.64+0x600], R35 ;  /* 0x0006002310007986 */ /* 0x000fe2000c101908 */
[----:B------:R-:W-:-:S03]  /*5d80*/  NOP ;  /* 0x0000000000007918 */ /* 0x000fc60000000000 */
[----:B------:R-:W1:Y:S02]  /*5d90*/  LDS R19, [R21+0xc00] ;  /* 0x000c000015137984 */ /* 0x000e640000000800 */
[----:B-1----:R-:W-:-:S04]  /*5da0*/  SHF.R.U32.HI R10, RZ, UR5, R19 ;  /* 0x00000005ff0a7c19 */ /* 0x002fc80008011613 */
[----:B------:R-:W-:-:S05]  /*5db0*/  LOP3.LUT R13, R10, UR4, RZ, 0x30, !PT ;  /* 0x000000040a0d7c12 */ /* 0x000fca000f8e30ff */
[----:B------:R-:W-:-:S05]  /*5dc0*/  IMAD R18, R13, 0x8, R0 ;  /* 0x000000080d127824 */ /* 0x000fca00078e0200 */
        /* <DEDUP_REMOVED lines=159> */
[----:B------:R1:W-:Y:S01]  /*67c0*/  STG.E desc[UR8][R12.64+0x6000], R15 ;  /* 0x0060000f0c007986 */ /* 0x0003e2000c101908 */
[----:B------:R-:W-:Y:S01]  /*67d0*/  NOP ;  /* 0x0000000000007918 */ /* 0x000fe20000000000 */
[----:B------:R-:W-:Y:S05]  /*67e0*/  BRA `(.L_x_76) ;  /* 0x0000001000c87947 */ /* 0x000fea0003800000 */
.L_x_75:
[----:B-1----:R-:W-:Y:S01]  /*67f0*/  IMAD R13, R2, -0x1980, R11 ;  /* 0xffffe680020d7824 */ /* 0x002fe200078e020b */
[----:B------:R-:W-:Y:S01]  /*6800*/  BSSY.RECONVERGENT B0, `(.L_x_77) ;  /* 0x000001a000007945 */ /* 0x000fe20003800200 */
[C---:B------:R-:W-:Y:S02]  /*6810*/  VIADD R12, R37.reuse, 0x300 ;  /* 0x00000300250c7836 */ /* 0x040fe40000000000 */
[C---:B------:R-:W-:Y:S01]  /*6820*/  VIADD R10, R37.reuse, 0x180 ;  /* 0x00000180250a7836 */ /* 0x040fe20000000000 */
[CC--:B------:R-:W-:Y:S01]  /*6830*/  ISETP.GE.AND P1, PT, R37.reuse, R13.reuse, PT ;  /* 0x0000000d2500720c */ /* 0x0c0fe20003f26270 */
[C---:B------:R-:W-:Y:S01]  /*6840*/  VIADD R14, R37.reuse, 0x480 ;  /* 0x00000480250e7836 */ /* 0x040fe20000000000 */
[-C--:B------:R-:W-:Y:S01]  /*6850*/  ISETP.GE.AND P3, PT, R12, R13.reuse, PT ;  /* 0x0000000d0c00720c */ /* 0x080fe20003f66270 */
[C---:B------:R-:W-:Y:S01]  /*6860*/  VIADD R12, R37.reuse, 0x780 ;  /* 0x00000780250c7836 */ /* 0x040fe20000000000 */
[-C--:B------:R-:W-:Y:S01]  /*6870*/  ISETP.GE.AND P2, PT, R10, R13.reuse, PT ;  /* 0x0000000d0a00720c */ /* 0x080fe20003f46270 */
[----:B------:R-:W-:Y:S01]  /*6880*/  VIADD R10, R37, 0x600 ;  /* 0x00000600250a7836 */ /* 0x000fe20000000000 */
[----:B------:R-:W-:-:S02]  /*6890*/  ISETP.GE.AND P4, PT, R14, R13, PT ;  /* 0x0000000d0e00720c */ /* 0x000fc40003f86270 */
[-C--:B------:R-:W-:Y:S01]  /*68a0*/  ISETP.GE.AND P6, PT, R12, R13.reuse, PT ;  /* 0x0000000d0c00720c */ /* 0x080fe20003fc6270 */
[----:B------:R-:W-:Y:S01]  /*68b0*/  VIADD R12, R37, 0x900 ;  /* 0x00000900250c7836 */ /* 0x000fe20000000000 */
[----:B------:R-:W-:-:S03]  /*68c0*/  ISETP.GE.AND P5, PT, R10, R13, PT ;  /* 0x0000000d0a00720c */ /* 0x000fc60003fa6270 */
[----:B------:R-:W-:Y:S10]  /*68d0*/  @P1 BRA `(.L_x_78) ;  /* 0x0000000000301947 */ /* 0x000ff40003800000 */
[----:B------:R-:W1:Y:S01]  /*68e0*/  LDS R17, [R21] ;  /* 0x0000000015117984 */ /* 0x000e620000000800 */
[----:B------:R-:W1:Y:S01]  /*68f0*/  LDCU UR5, c[0x0][0x3c4] ;  /* 0x00007880ff0577ac */ /* 0x000e620008000800 */
[----:B------:R-:W3:Y:S01]  /*6900*/  LDCU.64 UR6, c[0x0][0x3a0] ;  /* 0x00007400ff0677ac */ /* 0x000ee20008000a00 */
[----:B-1----:R-:W-:-:S04]  /*6910*/  SHF.R.U32.HI R10, RZ, UR5, R17 ;  /* 0x00000005ff0a7c19 */ /* 0x002fc80008011611 */
[----:B------:R-:W-:-:S05]  /*6920*/  LOP3.LUT R15, R10, UR4, RZ, 0x30, !PT ;  /* 0x000000040a0f7c12 */ /* 0x000fca000f8e30ff */
[----:B------:R-:W-:-:S05]  /*6930*/  IMAD R10, R15, 0x8, R0 ;  /* 0x000000080f0a7824 */ /* 0x000fca00078e0200 */
[----:B------:R-:W1:Y:S02]  /*6940*/  LDS.64 R14, [R10+0x6600] ;  /* 0x006600000a0e7984 */ /* 0x000e640000000a00 */
[----:B-1----:R-:W-:-:S05]  /*6950*/  IADD3 R16, P1, PT, R14, R37, RZ ;  /* 0x000000250e107210 */ /* 0x002fca0007f3e0ff */
[----:B------:R-:W-:Y:S01]  /*6960*/  IMAD.X R15, RZ, RZ, R15, P1 ;  /* 0x000000ffff0f7224 */ /* 0x000fe200008e060f */
[----:B---3--:R-:W-:-:S04]  /*6970*/  LEA R14, P1, R16, UR6, 0x2 ;  /* 0x00000006100e7c11 */ /* 0x008fc8000f8210ff */
[----:B------:R-:W-:-:S05]  /*6980*/  LEA.HI.X R15, R16, UR7, R15, 0x2, P1 ;  /* 0x00000007100f7c11 */ /* 0x000fca00088f140f */
[----:B------:R1:W-:Y:S04]  /*6990*/  STG.E desc[UR8][R14.64], R17 ;  /* 0x000000110e007986 */ /* 0x0003e8000c101908 */
.L_x_78:
[----:B------:R-:W-:Y:S05]  /*69a0*/  BSYNC.RECONVERGENT B0 ;  /* 0x0000000000007941 */ /* 0x000fea0003800200 */
.L_x_77:
[----:B------:R-:W-:Y:S01]  /*69b0*/  NOP ;  /* 0x0000000000007918 */ /* 0x000fe20000000000 */
[----:B------:R-:W-:Y:S01]  /*69c0*/  BSSY.RECONVERGENT B0, `(.L_x_79) ;  /* 0x0000010000007945 */ /* 0x000fe20003800200 */
[----:B------:R-:W-:Y:S01]  /*69d0*/  ISETP.GE.AND P1, PT, R12, R13, PT ;  /* 0x0000000d0c00720c */ /* 0x000fe20003f26270 */
[----:B------:R-:W-:Y:S02]  /*69e0*/  VIADD R12, R37, 0xa80 ;  /* 0x00000a80250c7836 */ /* 0x000fe40000000000 */
[----:B------:R-:W-:Y:S10]  /*69f0*/  @P2 BRA `(.L_x_80) ;  /* 0x0000000000302947 */ /* 0x000ff40003800000 */
[----:B-1----:R-:W1:Y:S01]  /*6a00*/  LDS R17, [R21+0x600] ;  /* 0x0006000015117984 */ /* 0x002e620000000800 */
        /* <DEDUP_REMOVED lines=11> */
.L_x_80:
[----:B------:R-:W-:Y:S05]  /*6ac0*/  BSYNC.RECONVERGENT B0 ;  /* 0x0000000000007941 */ /* 0x000fea0003800200 */
.L_x_79:
[----:B------:R-:W-:Y:S01]  /*6ad0*/  NOP ;  /* 0x0000000000007918 */ /* 0x000fe20000000000 */
[----:B------:R-:W-:Y:S01]  /*6ae0*/  BSSY.RECONVERGENT B0, `(.L_x_81) ;  /* 0x0000010000007945 */ /* 0x000fe20003800200 */
[----:B------:R-:W-:Y:S02]  /*6af0*/  ISETP.GE.AND P2, PT, R12, R13, PT ;  /* 0x0000000d0c00720c */ /* 0x000fe40003f46270 */
[----:B------:R-:W-:Y:S01]  /*6b00*/  LOP3.LUT R12, R37, 0xc00, RZ, 0xfc, !PT ;  /* 0x00000c00250c7812 */ /* 0x000fe200078efcff */
[----:B------:R-:W-:Y:S10]  /*6b10*/  @P3 BRA `(.L_x_82) ;  /* 0x0000000000303947 */ /* 0x000ff40003800000 */
[----:B-1-3--:R-:W1:Y:S01]  /*6b20*/  LDS R17, [R21+0xc00] ;  /* 0x000c000015117984 */ /* 0x00ae620000000800 */
        /* <DEDUP_REMOVED lines=11> */
.L_x_82:
[----:B------:R-:W-:Y:S05]  /*6be0*/  BSYNC.RECONVERGENT B0 ;  /* 0x0000000000007941 */ /* 0x000fea0003800200 */
.L_x_81:
[----:B------:R-:W-:Y:S01]  /*6bf0*/  NOP ;  /* 0x0000000000007918 */ /* 0x000fe20000000000 */
[----:B------:R-:W-:Y:S01]  /*6c00*/  BSSY.RECONVERGENT B0, `(.L_x_83) ;  /* 0x0000010000007945 */ /* 0x000fe20003800200 */
[----:B------:R-:W-:Y:S01]  /*6c10*/  ISETP.GE.AND P3, PT, R12, R13, PT ;  /* 0x0000000d0c00720c */ /* 0x000fe20003f66270 */
[----:B------:R-:W-:Y:S02]  /*6c20*/  VIADD R12, R37, 0xd80 ;  /* 0x00000d80250c7836 */ /* 0x000fe40000000000 */
[----:B------:R-:W-:Y:S10]  /*6c30*/  @P4 BRA `(.L_x_84) ;  /* 0x0000000000304947 */ /* 0x000ff40003800000 */
[----:B-1-34-:R-:W1:Y:S01]  /*6c40*/  LDS R17, [R21+0x1200] ;  /* 0x0012000015117984 */ /* 0x01ae620000000800 */
        /* <DEDUP_REMOVED lines=11> */
.L_x_84:
[----:B------:R-:W-:Y:S05]  /*6d00*/  BSYNC.RECONVERGENT B0 ;  /* 0x0000000000007941 */ /* 0x000fea0003800200 */
.L_x_83:
        /* <DEDUP_REMOVED lines=17> */
.L_x_86:
[----:B------:R-:W-:Y:S05]  /*6e20*/  BSYNC.RECONVERGENT B0 ;  /* 0x0000000000007941 */ /* 0x000fea0003800200 */
.L_x_85:
        /* <DEDUP_REMOVED lines=17> */
.L_x_88:
[----:B------:R-:W-:Y:S05]  /*6f40*/  BSYNC.RECONVERGENT B0 ;  /* 0x0000000000007941 */ /* 0x000fea0003800200 */
.L_x_87:
        /* <DEDUP_REMOVED lines=17> */
.L_x_90:
[----:B------:R-:W-:Y:S05]  /*7060*/  BSYNC.RECONVERGENT B0 ;  /* 0x0000000000007941 */ /* 0x000fea0003800200 */
.L_x_89:
        /* <DEDUP_REMOVED lines=17> */
.L_x_92:
[----:B------:R-:W-:Y:S05]  /*7180*/  BSYNC.RECONVERGENT B0 ;  /* 0x0000000000007941 */ /* 0x000fea0003800200 */
.L_x_91:
        /* <DEDUP_REMOVED lines=17> */
.L_x_94:
[----:B------:R-:W-:Y:S05]  /*72a0*/  BSYNC.RECONVERGENT B0 ;  /* 0x0000000000007941 */ /* 0x000fea0003800200 */
.L_x_93:
        /* <DEDUP_REMOVED lines=17> */
.L_x_96:
[----:B------:R-:W-:Y:S05]  /*73c0*/  BSYNC.RECONVERGENT B0 ;  /* 0x0000000000007941 */ /* 0x000fea0003800200 */
.L_x_95:
[----:B------:R-:W-:Y:S01]  /*73d0*/  NOP ;  /* 0x0000000000007918 */ /* 0x000fe20000000000 */
[----:B------:R-:W-:Y:S01]  /*73e0*/  BSSY.RECONVERGENT B0, `(.L_x_97) ;  /* 0x0000010000007945 */ /* 0x000fe20003800200 */
[----:B------:R-:W-:Y:S02]  /*73f0*/  ISETP.GE.AND P4, PT, R12, R13, PT ;  /* 0x0000000d0c00720c */ /* 0x000fe40003f86270 */
[----:B------:R-:W-:Y:S01]  /*7400*/  LOP3.LUT R12, R37, 0x1800, RZ, 0xfc, !PT ;  /* 0x00001800250c7812 */ /* 0x000fe200078efcff */
        /* <DEDUP_REMOVED lines=13> */
.L_x_98:
[----:B------:R-:W-:Y:S05]  /*74e0*/  BSYNC.RECONVERGENT B0 ;  /* 0x0000000000007941 */ /* 0x000fea0003800200 */
.L_x_97:
[----:B------:R-:W-:Y:S01]  /*74f0*/  NOP ;  /* 0x0000000000007918 */ /* 0x000fe20000000000 */
[----:B------:R-:W-:Y:S01]  /*7500*/  BSSY.RECONVERGENT B0, `(.L_x_99) ;  /* 0x000000f000007945 */ /* 0x000fe20003800200 */
[----:B------:R-:W-:-:S03]  /*7510*/  ISETP.GE.AND P5, PT, R12, R13, PT ;  /* 0x0000000d0c00720c */ /* 0x000fc60003fa6270 */
        /* <DEDUP_REMOVED lines=13> */
.L_x_100:
[----:B------:R-:W-:Y:S05]  /*75f0*/  BSYNC.RECONVERGENT B0 ;  /* 0x0000000000007941 */ /* 0x000fea0003800200 */
.L_x_99:
[----:B------:R-:W-:Y:S01]  /*7600*/  NOP ;  /* 0x0000000000007918 */ /* 0x000fe20000000000 */
[----:B------:R-:W-:Y:S04]  /*7610*/  BSSY.RECONVERGENT B0, `(.L_x_101) ;  /* 0x000000e000007945 */ /* 0x000fe80003800200 */
[----:B------:R-:W-:Y:S05]  /*7620*/  @P1 BRA `(.L_x_102) ;  /* 0x0000000000301947 */ /* 0x000fea0003800000 */
        /* <DEDUP_REMOVED lines=12> */
.L_x_102:
[----:B------:R-:W-:Y:S05]  /*76f0*/  BSYNC.RECONVERGENT B0 ;  /* 0x0000000000007941 */ /* 0x000fea0003800200 */
.L_x_101:
        /* <DEDUP_REMOVED lines=15> */
.L_x_104:
[----:B------:R-:W-:Y:S05]  /*77f0*/  BSYNC.RECONVERGENT B0 ;  /* 0x0000000000007941 */ /* 0x000fea0003800200 */
.L_x_103:
        /* <DEDUP_REMOVED lines=15> */
.L_x_106:
[----:B------:R-:W-:Y:S05]  /*78f0*/  BSYNC.RECONVERGENT B0 ;  /* 0x0000000000007941 */ /* 0x000fea0003800200 */
.L_x_105:
        /* <DEDUP_REMOVED lines=15> */
.L_x_108:
[----:B------:R-:W-:Y:S05]  /*79f0*/  BSYNC.RECONVERGENT B0 ;  /* 0x0000000000007941 */ /* 0x000fea0003800200 */
.L_x_107:
        /* <DEDUP_REMOVED lines=15> */
.L_x_110:
[----:B------:R-:W-:Y:S05]  /*7af0*/  BSYNC.RECONVERGENT B0 ;  /* 0x0000000000007941 */ /* 0x000fea0003800200 */
.L_x_109:
[----:B------:R-:W-:Y:S01]  /*7b00*/  NOP ;  /* 0x0000000000007918 */ /* 0x000fe20000000000 */
.L_x_76:
[----:B------:R0:W5:Y:S01]  /*7b10*/  @!P0 LDG.E R58, desc[UR8][R40.64] ;  /* 0x00000008283a8981 */ /* 0x000162000c1e1900 */
[----:B------:R-:W2:Y:S03]  /*7b20*/  LDCU UR5, c[0x0][0x3c4] ;  /* 0x00007880ff0577ac */ /* 0x000ea60008000800 */
[----:B------:R0:W5:Y:S04]  /*7b30*/  @!P0 LDG.E R55, desc[UR8][R40.64+0x80] ;  /* 0x0000800828378981 */ /* 0x000168000c1e1900 */
        /* <DEDUP_REMOVED lines=9> */
[----:B0-----:R0:W5:Y:S04]  /*7bd0*/  @!P0 LDG.E R45, desc[UR8][R40.64+0x580] ;  /* 0x00058008282d8981 */ /* 0x001168000c1e1900 */
[----:B------:R0:W5:Y:S04]  /*7be0*/  @!P0 LDG.E R46, desc[UR8][R40.64+0x600] ;  /* 0x00060008282e8981 */ /* 0x000168000c1e1900 */
[----:B------:R0:W5:Y:S04]  /*7bf0*/  @!P0 LDG.E R43, desc[UR8][R40.64+0x680] ;  /* 0x00068008282b8981 */ /* 0x000168000c1e1900 */
[----:B------:R0:W5:Y:S04]  /*7c00*/  @!P0 LDG.E R44, desc[UR8][R40.64+0x700] ;  /* 0x00070008282c8981 */ /* 0x000168000c1e1900 */
[----:B------:R0:W5:Y:S04]  /*7c10*/  @!P0 LDG.E R39, desc[UR8][R40.64+0x780] ;  /* 0x0007800828278981 */ /* 0x000168000c1e1900 */
[----:B------:R0:W5:Y:S04]  /*7c20*/  @!P0 LDG.E R42, desc[UR8][R40.64+0x800] ;  /* 0x00080008282a8981 */ /* 0x000168000c1e1900 */
[----:B------:R-:W0:Y:S04]  /*7c30*/  LDS R0, [R21] ;  /* 0x0000000015007984 */ /* 0x000e280000000800 */
[----:B------:R-:W0:Y:S04]  /*7c40*/  LDS R10, [R21+0x600] ;  /* 0x00060000150a7984 */ /* 0x000e280000000800 */
[----:B-1----:R-:W1:Y:S04]  /*7c50*/  LDS R12, [R21+0xc00] ;  /* 0x000c0000150c7984 */ /* 0x002e680000000800 */
[----:B------:R-:W1:Y:S04]  /*7c60*/  LDS R13, [R21+0x1200] ;  /* 0x00120000150d7984 */ /* 0x000e680000000800 */
[----:B---34-:R-:W3:Y:S04]  /*7c70*/  LDS R14, [R21+0x1800] ;  /* 0x00180000150e7984 */ /* 0x018ee80000000800 */
[----:B------:R-:W4:Y:S04]  /*7c80*/  LDS R15, [R21+0x1e00] ;  /* 0x001e0000150f7984 */ /* 0x000f280000000800 */
[----:B------:R-:W4:Y:S04]  /*7c90*/  LDS R16, [R21+0x2400] ;  /* 0x0024000015107984 */ /* 0x000f280000000800 */
[----:B------:R-:W4:Y:S04]  /*7ca0*/  LDS R17, [R21+0x2a00] ;  /* 0x002a000015117984 */ /* 0x000f280000000800 */
[----:B------:R-:W4:Y:S04]  /*7cb0*/  LDS R18, [R21+0x3000] ;  /* 0x0030000015127984 */ /* 0x000f280000000800 */
[----:B------:R-:W4:Y:S04]  /*7cc0*/  LDS R19, [R21+0x3600] ;  /* 0x0036000015137984 */ /* 0x000f280000000800 */
[----:B------:R-:W4:Y:S04]  /*7cd0*/  LDS R20, [R21+0x3c00] ;  /* 0x003c000015147984 */ /* 0x000f280000000800 */
[----:B------:R-:W4:Y:S04]  /*7ce0*/  LDS R22, [R21+0x4200] ;  /* 0x0042000015167984 */ /* 0x000f280000000800 */
[----:B------:R-:W4:Y:S04]  /*7cf0*/  LDS R34, [R21+0x4800] ;  /* 0x0048000015227984 */ /* 0x000f280000000800 */
[----:B--2---:R-:W2:Y:S04]  /*7d00*/  LDS R35, [R21+0x4e00] ;  /* 0x004e000015237984 */ /* 0x004ea80000000800 */
[----:B------:R-:W2:Y:S04]  /*7d10*/  LDS R38, [R21+0x5400] ;  /* 0x0054000015267984 */ /* 0x000ea80000000800 */
[----:B------:R-:W2:Y:S04]  /*7d20*/  LDS R57, [R21+0x5a00] ;  /* 0x005a000015397984 */ /* 0x000ea80000000800 */
[----:B------:R-:W2:Y:S01]  /*7d30*/  LDS R59, [R21+0x6000] ;  /* 0x00600000153b7984 */ /* 0x000ea20000000800 */
[----:B0-----:R-:W-:-:S02]  /*7d40*/  SHF.R.U32.HI R0, RZ, UR5, R0 ;  /* 0x00000005ff007c19 */ /* 0x001fc40008011600 */
[----:B------:R-:W-:Y:S02]  /*7d50*/  SHF.R.U32.HI R10, RZ, UR5, R10 ;  /* 0x00000005ff0a7c19 */ /* 0x000fe4000801160a */
[----:B-1----:R-:W-:Y:S02]  /*7d60*/  SHF.R.U32.HI R12, RZ, UR5, R12 ;  /* 0x00000005ff0c7c19 */ /* 0x002fe4000801160c */
[----:B------:R-:W-:Y:S02]  /*7d70*/  SHF.R.U32.HI R13, RZ, UR5, R13 ;  /* 0x00000005ff0d7c19 */ /* 0x000fe4000801160d */
[----:B---3--:R-:W-:Y:S02]  /*7d80*/  SHF.R.U32.HI R14, RZ, UR5, R14 ;  /* 0x00000005ff0e7c19 */ /* 0x008fe4000801160e */
[----:B----4-:R-:W-:Y:S02]  /*7d90*/  SHF.R.U32.HI R15, RZ, UR5, R15 ;  /* 0x00000005ff0f7c19 */ /* 0x010fe4000801160f */
[----:B------:R-:W-:-:S02]  /*7da0*/  SHF.R.U32.HI R16, RZ, UR5, R16 ;  /* 0x00000005ff107c19 */ /* 0x000fc40008011610 */
[----:B------:R-:W-:Y:S02]  /*7db0*/  SHF.R.U32.HI R17, RZ, UR5, R17 ;  /* 0x00000005ff117c19 */ /* 0x000fe40008011611 */
[----:B------:R-:W-:Y:S02]  /*7dc0*/  SHF.R.U32.HI R18, RZ, UR5, R18 ;  /* 0x00000005ff127c19 */ /* 0x000fe40008011612 */
[----:B------:R-:W-:Y:S02]  /*7dd0*/  SHF.R.U32.HI R60, RZ, UR5, R19 ;  /* 0x00000005ff3c7c19 */ /* 0x000fe40008011613 */
[----:B------:R-:W-:Y:S02]  /*7de0*/  SHF.R.U32.HI R61, RZ, UR5, R20 ;  /* 0x00000005ff3d7c19 */ /* 0x000fe40008011614 */
[----:B------:R-:W-:Y:S02]  /*7df0*/  SHF.R.U32.HI R62, RZ, UR5, R22 ;  /* 0x00000005ff3e7c19 */ /* 0x000fe40008011616 */
[----:B------:R-:W-:-:S02]  /*7e00*/  SHF.R.U32.HI R63, RZ, UR5, R34 ;  /* 0x00000005ff3f7c19 */ /* 0x000fc40008011622 */
[----:B--2---:R-:W-:Y:S02]  /*7e10*/  SHF.R.U32.HI R64, RZ, UR5, R35 ;  /* 0x00000005ff407c19 */ /* 0x004fe40008011623 */
[----:B------:R-:W-:Y:S02]  /*7e20*/  SHF.R.U32.HI R65, RZ, UR5, R38 ;  /* 0x00000005ff417c19 */ /* 0x000fe40008011626 */
[----:B------:R-:W-:Y:S02]  /*7e30*/  SHF.R.U32.HI R66, RZ, UR5, R57 ;  /* 0x00000005ff427c19 */ /* 0x000fe40008011639 */
[----:B------:R-:W-:Y:S02]  /*7e40*/  SHF.R.U32.HI R67, RZ, UR5, R59 ;  /* 0x00000005ff437c19 */ /* 0x000fe4000801163b */
[----:B------:R-:W-:Y:S02]  /*7e50*/  LOP3.LUT R59, R0, UR4, RZ, 0x30, !PT ;  /* 0x00000004003b7c12 */ /* 0x000fe4000f8e30ff */
[----:B------:R-:W-:-:S02]  /*7e60*/  LOP3.LUT R57, R10, UR4, RZ, 0x30, !PT ;  /* 0x000000040a397c12 */ /* 0x000fc4000f8e30ff */
[----:B------:R-:W-:Y:S02]  /*7e70*/  LOP3.LUT R38, R12, UR4, RZ, 0x30, !PT ;  /* 0x000000040c267c12 */ /* 0x000fe4000f8e30ff */
[----:B------:R-:W-:Y:S02]  /*7e80*/  LOP3.LUT R35, R13, UR4, RZ, 0x30, !PT ;  /* 0x000000040d237c12 */ /* 0x000fe4000f8e30ff */
[----:B------:R-:W-:Y:S02]  /*7e90*/  LOP3.LUT R34, R14, UR4, RZ, 0x30, !PT ;  /* 0x000000040e227c12 */ /* 0x000fe4000f8e30ff */
[----:B------:R-:W-:Y:S02]  /*7ea0*/  LOP3.LUT R22, R15, UR4, RZ, 0x30, !PT ;  /* 0x000000040f167c12 */ /* 0x000fe4000f8e30ff */
        /* <DEDUP_REMOVED lines=10> */
[----:B------:R-:W-:Y:S01]  /*7f50*/  LOP3.LUT R0, R67, UR4, RZ, 0x30, !PT ;  /* 0x0000000443007c12 */ /* 0x000fe2000f8e30ff */
[----:B------:R-:W-:Y:S06]  /*7f60*/  @!P0 BRA `(.L_x_111) ;  /* 0x0000000000cc8947 */ /* 0x000fec0003800000 */
[----:B------:R-:W-:Y:S02]  /*7f70*/  IMAD R60, R2, -0x1980, R11 ;  /* 0xffffe680023c7824 */ /* 0x000fe400078e020b */
[C---:B------:R-:W-:Y:S02]  /*7f80*/  VIADD R61, R3.reuse, 0x20 ;  /* 0x00000020033d7836 */ /* 0x040fe40000000000 */
[C---:B------:R-:W-:Y:S01]  /*7f90*/  VIADD R63, R3.reuse, 0x40 ;  /* 0x00000040033f7836 */ /* 0x040fe20000000000 */
        /* <DEDUP_REMOVED lines=11> */
[----:B-----5:R0:W5:Y:S01]  /*8050*/  @!P5 LDG.E R58, desc[UR8][R40.64] ;  /* 0x00000008283ad981 */ /* 0x020162000c1e1900 */
        /* <DEDUP_REMOVED lines=23> */
[----:B------:R-:W-:Y:S01]  /*81d0*/  VIADD R3, R3, 0x200 ;  /* 0x0000020003037836 */ /* 0x000fe20000000000 */
[----:B------:R0:W5:Y:S01]  /*81e0*/  @!P3 LDG.E R50, desc[UR8][R40.64+0x400] ;  /* 0x000400082832b981 */ /* 0x000162000c1e1900 */
[----:B------:R-:W-:-:S03]  /*81f0*/  ISETP.GE.AND P3, PT, R61, R60, PT ;  /* 0x0000003c3d00720c */ /* 0x000fc60003f66270 */
        /* <DEDUP_REMOVED lines=10> */
.L_x_111:
[----:B------:R-:W-:Y:S06]  /*82a0*/  BAR.SYNC.DEFER_BLOCKING 0x0 ;  /* 0x0000000000007b1d */ /* 0x000fec0000010000 */
[----:B-----5:R1:W-:Y:S04]  /*82b0*/  STS [R23+-0x4], R58 ;  /* 0xfffffc3a17007388 */ /* 0x0203e80000000800 */
[----:B------:R1:W-:Y:S04]  /*82c0*/  STS [R24+-0x4], R55 ;  /* 0xfffffc3718007388 */ /* 0x0003e80000000800 */
        /* <DEDUP_REMOVED lines=14> */
[----:B------:R1:W-:Y:S01]  /*83b0*/  STS [R33+-0x4], R42 ;  /* 0xfffffc2a21007388 */ /* 0x0003e20000000800 */
[----:B------:R-:W-:Y:S06]  /*83c0*/  BAR.SYNC.DEFER_BLOCKING 0x0 ;  /* 0x0000000000007b1d */ /* 0x000fec0000010000 */
[----:B------:R-:W-:Y:S05]  /*83d0*/  @P0 BRA `(.L_x_112) ;  /* 0x0000000800780947 */ /* 0x000fea0003800000 */
[----:B------:R-:W2:Y:S01]  /*83e0*/  S2UR UR5, SR_CgaCtaId ;  /* 0x00000000000579c3 */ /* 0x000ea20000008800 */
[----:B------:R-:W-:Y:S01]  /*83f0*/  UMOV UR4, 0x400 ;  /* 0x0000040000047882 */ /* 0x000fe20000000000 */
[----:B-1----:R-:W-:Y:S01]  /*8400*/  LDS R9, [R21] ;  /* 0x0000000015097984 */ /* 0x002fe20000000800 */
[----:B------:R-:W1:Y:S01]  /*8410*/  LDCU.64 UR6, c[0x0][0x3b0] ;  /* 0x00007600ff0677ac */ /* 0x000e620008000a00 */
[----:B--2---:R-:W-:-:S06]  /*8420*/  ULEA UR4, UR5, UR4, 0x18 ;  /* 0x0000000405047291 */ /* 0x004fcc000f8ec0ff */
[----:B------:R-:W-:Y:S02]  /*8430*/  LEA R59, R59, UR4, 0x3 ;  /* 0x000000043b3b7c11 */ /* 0x000fe4000f8e18ff */
[----:B------:R-:W-:Y:S02]  /*8440*/  LEA R57, R57, UR4, 0x3 ;  /* 0x0000000439397c11 */ /* 0x000fe4000f8e18ff */
[----:B------:R-:W-:Y:S01]  /*8450*/  LEA R38, R38, UR4, 0x3 ;  /* 0x0000000426267c11 */ /* 0x000fe2000f8e18ff */
[----:B------:R-:W2:Y:S01]  /*8460*/  LDS.64 R2, [R59+0x6600] ;  /* 0x006600003b027984 */ /* 0x000ea20000000a00 */
[----:B------:R-:W-:Y:S02]  /*8470*/  LEA R35, R35, UR4, 0x3 ;  /* 0x0000000423237c11 */ /* 0x000fe4000f8e18ff */
[----:B------:R-:W-:Y:S02]  /*8480*/  LEA R34, R34, UR4, 0x3 ;  /* 0x0000000422227c11 */ /* 0x000fe4000f8e18ff */
[----:B------:R-:W-:-:S02]  /*8490*/  LEA R22, R22, UR4, 0x3 ;  /* 0x0000000416167c11 */ /* 0x000fc4000f8e18ff */
[----:B------:R-:W-:Y:S02]  /*84a0*/  LEA R20, R20, UR4, 0x3 ;  /* 0x0000000414147c11 */ /* 0x000fe4000f8e18ff */
[----:B------:R-:W-:Y:S02]  /*84b0*/  LEA R19, R19, UR4, 0x3 ;  /* 0x0000000413137c11 */ /* 0x000fe4000f8e18ff */
[----:B------:R-:W-:Y:S02]  /*84c0*/  LEA R18, R18, UR4, 0x3 ;  /* 0x0000000412127c11 */ /* 0x000fe4000f8e18ff */
        /* <DEDUP_REMOVED lines=8> */
[----:B--2---:R-:W-:-:S05]  /*8550*/  IADD3 R2, P0, PT, R2, R37, RZ ;  /* 0x0000002502027210 */ /* 0x004fca0007f1e0ff */
[----:B------:R-:W-:Y:S01]  /*8560*/  IMAD.X R3, RZ, RZ, R3, P0 ;  /* 0x000000ffff037224 */ /* 0x000fe200000e0603 */
[----:B-1----:R-:W-:-:S04]  /*8570*/  LEA R4, P0, R2, UR6, 0x2 ;  /* 0x0000000602047c11 */ /* 0x002fc8000f8010ff */
[----:B------:R-:W-:-:S05]  /*8580*/  LEA.HI.X R5, R2, UR7, R3, 0x2, P0 ;  /* 0x0000000702057c11 */ /* 0x000fca00080f1403 */
[----:B------:R-:W-:Y:S01]  /*8590*/  STG.E desc[UR8][R4.64], R9 ;  /* 0x0000000904007986 */ /* 0x000fe2000c101908 */
[----:B------:R-:W-:-:S03]  /*85a0*/  NOP ;  /* 0x0000000000007918 */ /* 0x000fc60000000000 */
[----:B------:R-:W1:Y:S04]  /*85b0*/  LDS.64 R2, [R57+0x6600] ;  /* 0x0066000039027984 */ /* 0x000e680000000a00 */
[----:B------:R-:W2:Y:S01]  /*85c0*/  LDS R11, [R21+0x600] ;  /* 0x00060000150b7984 */ /* 0x000ea20000000800 */
[----:B-1----:R-:W-:-:S05]  /*85d0*/  IADD3 R2, P0, PT, R2, R37, RZ ;  /* 0x0000002502027210 */ /* 0x002fca0007f1e0ff */
[----:B------:R-:W-:Y:S01]  /*85e0*/  IMAD.X R3, RZ, RZ, R3, P0 ;  /* 0x000000ffff037224 */ /* 0x000fe200000e0603 */
[----:B------:R-:W-:-:S04]  /*85f0*/  LEA R6, P0, R2, UR6, 0x2 ;  /* 0x0000000602067c11 */ /* 0x000fc8000f8010ff */
[----:B------:R-:W-:-:S05]  /*8600*/  LEA.HI.X R7, R2, UR7, R3, 0x2, P0 ;  /* 0x0000000702077c11 */ /* 0x000fca00080f1403 */
[----:B--2---:R-:W-:Y:S01]  /*8610*/  STG.E desc[UR8][R6.64+0x600], R11 ;  /* 0x0006000b06007986 */ /* 0x004fe2000c101908 */
        /* <DEDUP_REMOVED lines=120> */
[----:B------:R-:W-:Y:S01]  /*8da0*/  NOP ;  /* 0x0000000000007918 */ /* 0x000fe20000000000 */
[----:B------:R-:W-:Y:S05]  /*8db0*/  EXIT ;  /* 0x000000000000794d */ /* 0x000fea0003800000 */
.L_x_112:
[----:B------:R-:W2:Y:S01]  /*8dc0*/  S2UR UR5, SR_CgaCtaId ;  /* 0x00000000000579c3 */ /* 0x000ea20000008800 */
[----:B------:R-:W-:Y:S01]  /*8dd0*/  UMOV UR4, 0x400 ;  /* 0x0000040000047882 */ /* 0x000fe20000000000 */
[----:B------:R-:W-:Y:S02]  /*8de0*/  IMAD R11, R2, -0x1980, R11 ;  /* 0xffffe680020b7824 */ /* 0x000fe400078e020b */
[C---:B-1----:R-:W-:Y:S02]  /*8df0*/  VIADD R6, R37.reuse, 0x180 ;  /* 0x0000018025067836 */ /* 0x042fe40000000000 */
[C---:B------:R-:W-:Y:S01]  /*8e00*/  VIADD R8, R37.reuse, 0x300 ;  /* 0x0000030025087836 */ /* 0x040fe20000000000 */
[----:B------:R-:W-:-:S13]  /*8e10*/  ISETP.GE.AND P1, PT, R37, R11, PT ;  /* 0x0000000b2500720c */ /* 0x000fda0003f26270 */
[----:B------:R-:W-:Y:S01]  /*8e20*/  @!P1 LDS R9, [R21] ;  /* 0x0000000015099984 */ /* 0x000fe20000000800 */
[----:B------:R-:W1:Y:S01]  /*8e30*/  @!P1 LDC.64 R4, c[0x0][0x3b0] ;  /* 0x0000ec00ff049b82 */ /* 0x000e620000000a00 */
        /* <DEDUP_REMOVED lines=15> */
[----:B--2---:R-:W-:-:S05]  /*8f30*/  @!P1 IADD3 R2, P0, PT, R2, R37, RZ ;  /* 0x0000002502029210 */ /* 0x004fca0007f1e0ff */
[----:B------:R-:W-:Y:S01]  /*8f40*/  @!P1 IMAD.X R3, RZ, RZ, R3, P0 ;  /* 0x000000ffff039224 */ /* 0x000fe200000e0603 */
[----:B-1----:R-:W-:-:S04]  /*8f50*/  @!P1 LEA R4, P0, R2, R4, 0x2 ;  /* 0x0000000402049211 */ /* 0x002fc800078010ff */
[----:B------:R-:W-:-:S05]  /*8f60*/  @!P1 LEA.HI.X R5, R2, R5, R3, 0x2, P0 ;  /* 0x0000000502059211 */ /* 0x000fca00000f1403 */
[----:B------:R-:W-:Y:S01]  /*8f70*/  @!P1 STG.E desc[UR8][R4.64], R9 ;  /* 0x0000000904009986 */ /* 0x000fe2000c101908 */
[----:B------:R-:W-:-:S03]  /*8f80*/  NOP ;  /* 0x0000000000007918 */ /* 0x000fc60000000000 */
[----:B------:R-:W1:Y:S01]  /*8f90*/  LDS.64 R2, [R57+0x6600] ;  /* 0x0066000039027984 */ /* 0x000e620000000a00 */
[----:B------:R-:W-:-:S13]  /*8fa0*/  ISETP.GE.AND P1, PT, R6, R11, PT ;  /* 0x0000000b0600720c */ /* 0x000fda0003f26270 */
[----:B------:R-:W2:Y:S01]  /*8fb0*/  @!P1 LDS R23, [R21+0x600] ;  /* 0x0006000015179984 */ /* 0x000ea20000000800 */
[----:B------:R-:W3:Y:S01]  /*8fc0*/  @!P1 LDC.64 R6, c[0x0][0x3b0] ;  /* 0x0000ec00ff069b82 */ /* 0x000ee20000000a00 */
[----:B-1----:R-:W-:-:S05]  /*8fd0*/  @!P1 IADD3 R2, P0, PT, R2, R37, RZ ;  /* 0x0000002502029210 */ /* 0x002fca0007f1e0ff */
[----:B------:R-:W-:Y:S01]  /*8fe0*/  @!P1 IMAD.X R3, RZ, RZ, R3, P0 ;  /* 0x000000ffff039224 */ /* 0x000fe200000e0603 */
[----:B---3--:R-:W-:-:S04]  /*8ff0*/  @!P1 LEA R6, P0, R2, R6, 0x2 ;  /* 0x0000000602069211 */ /* 0x008fc800078010ff */
[----:B------:R-:W-:-:S05]  /*9000*/  @!P1 LEA.HI.X R7, R2, R7, R3, 0x2, P0 ;  /* 0x0000000702079211 */ /* 0x000fca00000f1403 */
[----:B--2---:R-:W-:Y:S01]  /*9010*/  @!P1 STG.E desc[UR8][R6.64+0x600], R23 ;  /* 0x0006001706009986 */ /* 0x004fe2000c101908 */
[----:B------:R-:W-:-:S03]  /*9020*/  NOP ;  /* 0x0000000000007918 */ /* 0x000fc60000000000 */
[----:B------:R-:W1:Y:S01]  /*9030*/  LDS.64 R2, [R38+0x6600] ;  /* 0x0066000026027984 */ /* 0x000e620000000a00 */
[----:B------:R-:W-:Y:S01]  /*9040*/  ISETP.GE.AND P1, PT, R8, R11, PT ;  /* 0x0000000b0800720c */ /* 0x000fe20003f26270 */
[----:B------:R-:W-:-:S12]  /*9050*/  VIADD R8, R37, 0x480 ;  /* 0x0000048025087836 */ /* 0x000fd80000000000 */
        /* <DEDUP_REMOVED lines=30> */
[----:B------:R1:W2:Y:S01]  /*9240*/  LDS.64 R2, [R22+0x6600] ;  /* 0x0066000016027984 */ /* 0x0002a20000000a00 */
[----:B------:R-:W-:Y:S01]  /*9250*/  ISETP.GE.AND P1, PT, R8, R11, PT ;  /* 0x0000000b0800720c */ /* 0x000fe20003f26270 */
[C---:B------:R-:W-:Y:S02]  /*9260*/  VIADD R8, R37.reuse, 0x900 ;  /* 0x0000090025087836 */ /* 0x040fe40000000000 */
[----:B-1----:R-:W-:-:S10]  /*9270*/  VIADD R22, R37, 0xa80 ;  /* 0x00000a8025167836 */ /* 0x002fd40000000000 */
[----:B------:R-:W1:Y:S01]  /*9280*/  @!P1 LDS R23, [R21+0x1e00] ;  /* 0x001e000015179984 */ /* 0x000e620000000800 */
[----:B------:R-:W3:Y:S01]  /*9290*/  @!P1 LDC.64 R6, c[0x0][0x3b0] ;  /* 0x0000ec00ff069b82 */ /* 0x000ee20000000a00 */
[----:B--2---:R-:W-:-:S05]  /*92a0*/  @!P1 IADD3 R2, P0, PT, R2, R37, RZ ;  /* 0x0000002502029210 */ /* 0x004fca0007f1e0ff */
[----:B------:R-:W-:Y:S01]  /*92b0*/  @!P1 IMAD.X R3, RZ, RZ, R3, P0 ;  /* 0x000000ffff039224 */ /* 0x000fe200000e0603 */
[----:B---3--:R-:W-:-:S04]  /*92c0*/  @!P1 LEA R6, P0, R2, R6, 0x2 ;  /* 0x0000000602069211 */ /* 0x008fc800078010ff */
[----:B------:R-:W-:-:S05]  /*92d0*/  @!P1 LEA.HI.X R7, R2, R7, R3, 0x2, P0 ;  /* 0x0000000702079211 */ /* 0x000fca00000f1403 */
[----:B-1----:R-:W-:Y:S01]  /*92e0*/  @!P1 STG.E desc[UR8][R6.64+0x1e00], R23 ;  /* 0x001e001706009986 */ /* 0x002fe2000c101908 */
[----:B------:R-:W-:-:S03]  /*92f0*/  NOP ;  /* 0x0000000000007918 */ /* 0x000fc60000000000 */
[----:B------:R1:W2:Y:S01]  /*9300*/  LDS.64 R2, [R20+0x6600] ;  /* 0x0066000014027984 */ /* 0x0002a20000000a00 */
[----:B------:R-:W-:Y:S02]  /*9310*/  ISETP.GE.AND P1, PT, R8, R11, PT ;  /* 0x0000000b0800720c */ /* 0x000fe40003f26270 */
[----:B------:R-:W-:Y:S02]  /*9320*/  LEA R8, R19, UR4, 0x3 ;  /* 0x0000000413087c11 */ /* 0x000fe4000f8e18ff */
[----:B-1----:R-:W-:-:S09]  /*9330*/  LOP3.LUT R20, R37, 0xc00, RZ, 0xfc, !PT ;  /* 0x00000c0025147812 */ /* 0x002fd200078efcff */
        /* <DEDUP_REMOVED lines=10> */
[----:B-1----:R-:W-:-:S11]  /*93e0*/  LEA R8, R17, UR4, 0x3 ;  /* 0x0000000411087c11 */ /* 0x002fd6000f8e18ff */
        /* <DEDUP_REMOVED lines=68> */
[----:B-1----:R-:W-:-:S12]  /*9830*/  VIADD R8, R37, 0x1680 ;  /* 0x0000168025087836 */ /* 0x002fd80000000000 */
        /* <DEDUP_REMOVED lines=19> */
[----:B------:R-:W-:Y:S02]  /*9970*/  ISETP.GE.AND P1, PT, R8, R11, PT ;  /* 0x0000000b0800720c */ /* 0x000fe40003f26270 */
[----:B------:R-:W-:-:S11]  /*9980*/  LOP3.LUT R8, R37, 0x1800, RZ, 0xfc, !PT ;  /* 0x0000180025087812 */ /* 0x000fd600078efcff */
        /* <DEDUP_REMOVED lines=9> */
[----:B------:R-:W-:-:S13]  /*9a20*/  ISETP.GE.AND P1, PT, R8, R11, PT ;  /* 0x0000000b0800720c */ /* 0x000fda0003f26270 */
[----:B------:R-:W2:Y:S01]  /*9a30*/  @!P1 LDS R21, [R21+0x6000] ;  /* 0x0060000015159984 */ /* 0x000ea20000000800 */
[----:B------:R-:W3:Y:S01]  /*9a40*/  @!P1 LDC.64 R4, c[0x0][0x3b0] ;  /* 0x0000ec00ff049b82 */ /* 0x000ee20000000a00 */
[----:B-1----:R-:W-:-:S05]  /*9a50*/  IADD3 R36, P0, PT, R2, R37, RZ ;  /* 0x0000002502247210 */ /* 0x002fca0007f1e0ff */
[----:B------:R-:W-:Y:S01]  /*9a60*/  IMAD.X R3, RZ, RZ, R3, P0 ;  /* 0x000000ffff037224 */ /* 0x000fe200000e0603 */
[----:B---3--:R-:W-:-:S04]  /*9a70*/  @!P1 LEA R2, P0, R36, R4, 0x2 ;  /* 0x0000000424029211 */ /* 0x008fc800078010ff */
[----:B------:R-:W-:-:S05]  /*9a80*/  @!P1 LEA.HI.X R3, R36, R5, R3, 0x2, P0 ;  /* 0x0000000524039211 */ /* 0x000fca00000f1403 */
[----:B--2---:R-:W-:Y:S01]  /*9a90*/  @!P1 STG.E desc[UR8][R2.64+0x6000], R21 ;  /* 0x0060001502009986 */ /* 0x004fe2000c101908 */
[----:B------:R-:W-:Y:S01]  /*9aa0*/  NOP ;  /* 0x0000000000007918 */ /* 0x000fe20000000000 */
[----:B------:R-:W-:Y:S05]  /*9ab0*/  EXIT ;  /* 0x000000000000794d */ /* 0x000fea0003800000 */
.L_x_29:
[----:B------:R-:W-:Y:S02]  /*9ac0*/  IMAD.MOV.U32 R38, RZ, RZ, 0x1 ;  /* 0x00000001ff267424 */ /* 0x000fe400078e00ff */
[----:B------:R-:W-:Y:S02]  /*9ad0*/  IMAD.MOV.U32 R77, RZ, RZ, R39 ;  /* 0x000000ffff4d7224 */ /* 0x000fe400078e0027 */
[----:B------:R-:W-:Y:S02]  /*9ae0*/  IMAD.MOV.U32 R75, RZ, RZ, RZ ;  /* 0x000000ffff4b7224 */ /* 0x000fe400078e00ff */
[----:B------:R-:W-:-:S07]  /*9af0*/  IMAD.MOV.U32 R76, RZ, RZ, -0x1 ;  /* 0xffffffffff4c7424 */ /* 0x000fce00078e00ff */
[----:B------:R-:W-:Y:S05]  /*9b00*/  WARPSYNC.COLLECTIVE R76, `(.L_x_113) ;  /* 0x000000004c087348 */ /* 0x000fea0003c00000 */
[----:B------:R0:W1:Y:S02]  /*9b10*/  SHFL.UP P0, R38, R77, R38, R75 ;  /* 0x040000264d267389 */ /* 0x000064000000004b */
[----:B01----:R-:W-:Y:S05]  /*9b20*/  ENDCOLLECTIVE ;  /* 0x000000000000791b */ /* 0x003fea0003800000 */
.L_x_113:
[----:B------:R-:W-:Y:S02]  /*9b30*/  IMAD.MOV.U32 R77, RZ, RZ, R38 ;  /* 0x000000ffff4d7224 */ /* 0x000fe400078e0026 */
[----:B------:R-:W-:Y:S02]  /*9b40*/  IMAD.MOV.U32 R38, RZ, RZ, 0x2 ;  /* 0x00000002ff267424 */ /* 0x000fe400078e00ff */
[----:B------:R-:W-:-:S07]  /*9b50*/  @P0 IMAD.IADD R77, R39, 0x1, R77 ;  /* 0x00000001274d0824 */ /* 0x000fce00078e024d */
[----:B------:R-:W-:Y:S05]  /*9b60*/  WARPSYNC.COLLECTIVE R76, `(.L_x_114) ;  /* 0x000000004c087348 */ /* 0x000fea0003c00000 */
[----:B------:R0:W1:Y:S02]  /*9b70*/  SHFL.UP P0, R38, R77, R38, R75 ;  /* 0x040000264d267389 */ /* 0x000064000000004b */
[----:B01----:R-:W-:Y:S05]  /*9b80*/  ENDCOLLECTIVE ;  /* 0x000000000000791b */ /* 0x003fea0003800000 */
.L_x_114:
[----:B------:R-:W-:Y:S02]  /*9b90*/  IMAD.MOV.U32 R74, RZ, RZ, R38 ;  /* 0x000000ffff4a7224 */ /* 0x000fe400078e0026 */
[----:B------:R-:W-:Y:S02]  /*9ba0*/  IMAD.MOV.U32 R38, RZ, RZ, 0x4 ;  /* 0x00000004ff267424 */ /* 0x000fe400078e00ff */
[----:B------:R-:W-:-:S04]  /*9bb0*/  @P0 IMAD.IADD R74, R77, 0x1, R74 ;  /* 0x000000014d4a0824 */ /* 0x000fc800078e024a */
[----:B------:R-:W-:-:S07]  /*9bc0*/  IMAD.MOV.U32 R77, RZ, RZ, R74 ;  /* 0x000000ffff4d7224 */ /* 0x000fce00078e004a */
[----:B------:R-:W-:Y:S05]  /*9bd0*/  WARPSYNC.COLLECTIVE R76, `(.L_x_115) ;  /* 0x000000004c087348 */ /* 0x000fea0003c00000 */
[----:B------:R0:W1:Y:S02]  /*9be0*/  SHFL.UP P0, R38, R77, R38, R75 ;  /* 0x040000264d267389 */ /* 0x000064000000004b */
[----:B01----:R-:W-:Y:S05]  /*9bf0*/  ENDCOLLECTIVE ;  /* 0x000000000000791b */ /* 0x003fea0003800000 */
.L_x_115:
[----:B------:R-:W-:Y:S02]  /*9c00*/  IMAD.MOV.U32 R77, RZ, RZ, R38 ;  /* 0x000000ffff4d7224 */ /* 0x000fe400078e0026 */
[----:B------:R-:W-:Y:S02]  /*9c10*/  IMAD.MOV.U32 R38, RZ, RZ, 0x8 ;  /* 0x00000008ff267424 */ /* 0x000fe400078e00ff */
[----:B------:R-:W-:-:S07]  /*9c20*/  @P0 IMAD.IADD R77, R74, 0x1, R77 ;  /* 0x000000014a4d0824 */ /* 0x000fce00078e024d */
[----:B------:R-:W-:Y:S05]  /*9c30*/  WARPSYNC.COLLECTIVE R76, `(.L_x_116) ;  /* 0x000000004c087348 */ /* 0x000fea0003c00000 */
[----:B------:R0:W1:Y:S02]  /*9c40*/  SHFL.UP P0, R38, R77, R38, R75 ;  /* 0x040000264d267389 */ /* 0x000064000000004b */
[----:B01----:R-:W-:Y:S05]  /*9c50*/  ENDCOLLECTIVE ;  /* 0x000000000000791b */ /* 0x003fea0003800000 */
.L_x_116:
[----:B------:R-:W-:Y:S02]  /*9c60*/  IMAD.MOV.U32 R74, RZ, RZ, R38 ;  /* 0x000000ffff4a7224 */ /* 0x000fe400078e0026 */
[----:B------:R-:W-:Y:S02]  /*9c70*/  IMAD.MOV.U32 R38, RZ, RZ, 0x10 ;  /* 0x00000010ff267424 */ /* 0x000fe400078e00ff */
[----:B------:R-:W-:-:S04]  /*9c80*/  @P0 IMAD.IADD R74, R77, 0x1, R74 ;  /* 0x000000014d4a0824 */ /* 0x000fc800078e024a */
[----:B------:R-:W-:-:S07]  /*9c90*/  IMAD.MOV.U32 R77, RZ, RZ, R74 ;  /* 0x000000ffff4d7224 */ /* 0x000fce00078e004a */
[----:B------:R-:W-:Y:S05]  /*9ca0*/  WARPSYNC.COLLECTIVE R76, `(.L_x_117) ;  /* 0x000000004c087348 */ /* 0x000fea0003c00000 */
[----:B------:R0:W1:Y:S02]  /*9cb0*/  SHFL.UP P0, R38, R77, R38, R75 ;  /* 0x040000264d267389 */ /* 0x000064000000004b */
[----:B01----:R-:W-:Y:S05]  /*9cc0*/  ENDCOLLECTIVE ;  /* 0x000000000000791b */ /* 0x003fea0003800000 */
.L_x_117:
[----:B------:R-:W-:Y:S05]  /*9cd0*/  BRA `(.L_x_118) ;  /* 0xffffff8c00587947 */ /* 0x000fea000383ffff */
.L_x_119:
[----:B------:R-:W-:-:S00]  /*9ce0*/  BRA `(.L_x_119) ;  /* 0xfffffffc00fc7947 */ /* 0x000fc0000383ffff */
[----:B------:R-:W-:-:S00]  /*9cf0*/  NOP ;  /* 0x0000000000007918 */ /* 0x000fc00000000000 */
        /* <DEDUP_REMOVED lines=8> */
.L_x_449:


//--------------------- .text._ZN3cub18CUB_300001_SM_10006detail10radix_sort33DeviceRadixSortExclusiveSumKernelINS1_5radix10policy_hubIjjyE10Policy1000EyEEvPT0_ --------------------------
	.section	.text._ZN3cub18CUB_300001_SM_10006detail10radix_sort33DeviceRadixSortExclusiveSumKernelINS1_5radix10policy_hubIjjyE10Policy1000EyEEvPT0_,"ax",@progbits
	.align	128
        .global         _ZN3cub18CUB_300001_SM_10006detail10radix_sort33DeviceRadixSortExclusiveSumKernelINS1_5radix10policy_hubIjjyE10Policy1000EyEEvPT0_
        .type           _ZN3cub18CUB_300001_SM_10006detail10radix_sort33DeviceRadixSortExclusiveSumKernelINS1_5radix10policy_hubIjjyE10Policy1000EyEEvPT0_,@function
        .size           _ZN3cub18CUB_300001_SM_10006detail10radix_sort33DeviceRadixSortExclusiveSumKernelINS1_5radix10policy_hubIjjyE10Policy1000EyEEvPT0_,(.L_x_450 - _ZN3cub18CUB_300001_SM_10006detail10radix_sort33DeviceRadixSortExclusiveSumKernelINS1_5radix10policy_hubIjjyE10Policy1000EyEEvPT0_)
        .other          _ZN3cub18CUB_300001_SM_10006detail10radix_sort33DeviceRadixSortExclusiveSumKernelINS1_5radix10policy_hubIjjyE10Policy1000EyEEvPT0_,@"STO_CUDA_ENTRY STV_DEFAULT"
_ZN3cub18CUB_300001_SM_10006detail10radix_sort33DeviceRadixSortExclusiveSumKernelINS1_5radix10policy_hubIjjyE10Policy1000EyEEvPT0_:
.text._ZN3cub18CUB_300001_SM_10006detail10radix_sort33DeviceRadixSortExclusiveSumKernelINS1_5radix10policy_hubIjjyE10Policy1000EyEEvPT0_:
[----:B------:R-:W-:Y:S01]  /*0000*/  LDC R1, c[0x0][0x37c] ;  /* 0x0000df00ff017b82 */ /* 0x000fe20000000800 */
[----:B------:R-:W0:Y:S07]  /*0010*/  S2R R18, SR_TID.X ;  /* 0x0000000000127919 */ /* 0x000e2e0000002100 */
[----:B------:R-:W1:Y:S01]  /*0020*/  LDC.64 R16, c[0x0][0x380] ;  /* 0x0000e000ff107b82 */ /* 0x000e620000000a00 */
[----:B------:R-:W2:Y:S01]  /*0030*/  LDCU.64 UR4, c[0x0][0x358] ;  /* 0x00006b00ff0477ac */ /* 0x000ea20008000a00 */
[----:B------:R-:W3:Y:S01]  /*0040*/  S2R R5, SR_CTAID.X ;  /* 0x0000000000057919 */ /* 0x000ee20000002500 */
[----:B0-----:R-:W-:Y:S01]  /*0050*/  ISETP.GT.U32.AND P1, PT, R18, 0xff, PT ;  /* 0x000000ff1200780c */ /* 0x001fe20003f24070 */
[----:B---3--:R-:W-:-:S04]  /*0060*/  IMAD R5, R5, 0x100, R18 ;  /* 0x0000010005057824 */ /* 0x008fc800078e0212 */
[----:B-1----:R-:W-:-:S08]  /*0070*/  IMAD.WIDE R16, R5, 0x8, R16 ;  /* 0x0000000805107825 */ /* 0x002fd000078e0210 */
[----:B--2---:R-:W2:Y:S01]  /*0080*/  @!P1 LDG.E.64 R2, desc[UR4][R16.64] ;  /* 0x0000000410029981 */ /* 0x004ea2000c1e1b00 */
[----:B------:R-:W-:Y:S02]  /*0090*/  MOV R0, 0x400 ;  /* 0x0000040000007802 */ /* 0x000fe40000000f00 */
[C---:B------:R-:W-:Y:S01]  /*00a0*/  ISETP.GT.U32.AND P0, PT, R18.reuse, 0x1f, PT ;  /* 0x0000001f1200780c */ /* 0x040fe20003f04070 */
[----:B------:R-:W0:Y:S02]  /*00b0*/  S2R R5, SR_CgaCtaId ;  /* 0x0000000000057919 */ /* 0x000e240000008800 */
[----:B0-----:R-:W-:Y:S02]  /*00c0*/  LEA R5, R5, R0, 0x18 ;  /* 0x0000000005057211 */ /* 0x001fe400078ec0ff */
[----:B------:R-:W-:-:S05]  /*00d0*/  LEA.HI R0, R18, R18, RZ, 0x1d ;  /* 0x0000001212007211 */ /* 0x000fca00078fe8ff */
[----:B------:R-:W-:-:S05]  /*00e0*/  IMAD R0, R0, 0x8, R5 ;  /* 0x0000000800007824 */ /* 0x000fca00078e0205 */
[----:B--2---:R0:W-:Y:S01]  /*00f0*/  STS.64 [R0+0x10], R2 ;  /* 0x0000100200007388 */ /* 0x0041e20000000a00 */
[----:B------:R-:W-:Y:S06]  /*0100*/  BAR.SYNC.DEFER_BLOCKING 0x0 ;  /* 0x0000000000007b1d */ /* 0x000fec0000010000 */
[----:B------:R-:W-:Y:S05]  /*0110*/  @P0 BRA `(.L_x_120) ;  /* 0x0000000400240947 */ /* 0x000fea0003800000 */
[----:B------:R-:W-:Y:S01]  /*0120*/  IMAD R18, R18, 0x48, R5 ;  /* 0x0000004812127824 */ /* 0x000fe200078e0205 */
[----:B------:R-:W-:-:S04]  /*0130*/  UMOV UR6, 0xffffffff ;  /* 0xffffffff00067882 */ /* 0x000fc80000000000 */
[----:B------:R-:W-:Y:S04]  /*0140*/  LDS.64 R14, [R18+0x10] ;  /* 0x00001000120e7984 */ /* 0x000fe80000000a00 */
[----:B------:R-:W-:Y:S04]  /*0150*/  LDS.64 R12, [R18+0x18] ;  /* 0x00001800120c7984 */ /* 0x000fe80000000a00 */
[----:B------:R-:W1:Y:S04]  /*0160*/  LDS.64 R10, [R18+0x20] ;  /* 0x00002000120a7984 */ /* 0x000e680000000a00 */
[----:B------:R-:W-:Y:S04]  /*0170*/  LDS.64 R8, [R18+0x28] ;  /* 0x0000280012087984 */ /* 0x000fe80000000a00 */
[----:B------:R-:W2:Y:S04]  /*0180*/  LDS.64 R6, [R18+0x30] ;  /* 0x0000300012067984 */ /* 0x000ea80000000a00 */
[----:B------:R-:W-:Y:S04]  /*0190*/  LDS.64 R4, [R18+0x38] ;  /* 0x0000380012047984 */ /* 0x000fe80000000a00 */
[----:B0-----:R-:W0:Y:S04]  /*01a0*/  LDS.64 R2, [R18+0x40] ;  /* 0x0000400012027984 */ /* 0x001e280000000a00 */
[----:B------:R-:W3:Y:S01]  /*01b0*/  LDS.64 R20, [R18+0x48] ;  /* 0x0000480012147984 */ /* 0x000ee20000000a00 */
[----:B-1----:R-:W-:-:S04]  /*01c0*/  IADD3 R19, P3, P4, R10, R12, R14 ;  /* 0x0000000c0a137210 */ /* 0x002fc80007c7e00e */
[----:B------:R-:W-:Y:S02]  /*01d0*/  IADD3.X R23, PT, PT, R11, R13, R15, P3, P4 ;  /* 0x0000000d0b177210 */ /* 0x000fe40001fe840f */
[----:B--2---:R-:W-:-:S04]  /*01e0*/  IADD3 R19, P0, P2, R6, R19, R8 ;  /* 0x0000001306137210 */ /* 0x004fc80007a1e008 */
[----:B------:R-:W-:Y:S02]  /*01f0*/  IADD3.X R23, PT, PT, R7, R23, R9, P0, P2 ;  /* 0x0000001707177210 */ /* 0x000fe400007e4409 */
[----:B0-----:R-:W-:-:S04]  /*0200*/  IADD3 R19, P3, P4, R2, R19, R4 ;  /* 0x0000001302137210 */ /* 0x001fc80007c7e004 */
[----:B---3--:R-:W-:Y:S02]  /*0210*/  IADD3 R20, P0, PT, R20, R19, RZ ;  /* 0x0000001314147210 */ /* 0x008fe40007f1e0ff */
[----:B------:R-:W-:-:S05]  /*0220*/  IADD3.X R19, PT, PT, R3, R23, R5, P3, P4 ;  /* 0x0000001703137210 */ /* 0x000fca0001fe8405 */
[----:B------:R-:W-:Y:S01]  /*0230*/  IMAD.X R19, R21, 0x1, R19, P0 ;  /* 0x0000000115137824 */ /* 0x000fe200000e0613 */
[----:B------:R-:W-:Y:S06]  /*0240*/  BRA.DIV UR6, `(.L_x_121) ;  /* 0x0000000206f07947 */ /* 0x000fec000b800000 */
[----:B------:R-:W0:Y:S04]  /*0250*/  SHFL.UP PT, R27, R20, 0x1, RZ ;  /* 0x04200000141b7989 */ /* 0x000e2800000e00ff */
[----:B------:R-:W1:Y:S01]  /*0260*/  SHFL.UP P0, R25, R19, 0x1, RZ ;  /* 0x0420000013197989 */ /* 0x000e6200000000ff */
[----:B0-----:R-:W-:-:S04]  /*0270*/  IADD3 R22, P2, PT, R27, R20, RZ ;  /* 0x000000141b167210 */ /* 0x001fc80007f5e0ff */
[----:B-1----:R-:W-:Y:S01]  /*0280*/  SEL R27, R22, R27, P0 ;  /* 0x0000001b161b7207 */ /* 0x002fe20000000000 */
[----:B------:R-:W-:-:S04]  /*0290*/  IMAD.X R26, R25, 0x1, R19, P2 ;  /* 0x00000001191a7824 */ /* 0x000fc800010e0613 */
[----:B------:R-:W0:Y:S01]  /*02a0*/  SHFL.UP PT, R28, R27, 0x2, RZ ;  /* 0x044000001b1c7989 */ /* 0x000e2200000e00ff */
[----:B------:R-:W-:-:S05]  /*02b0*/  SEL R26, R26, R25, P0 ;  /* 0x000000191a1a7207 */ /* 0x000fca0000000000 */
[----:B------:R-:W1:Y:S01]  /*02c0*/  SHFL.UP P0, R25, R26, 0x2, RZ ;  /* 0x044000001a197989 */ /* 0x000e6200000000ff */
[----:B0-----:R-:W-:-:S05]  /*02d0*/  IADD3 R21, P2, PT, R28, R27, RZ ;  /* 0x0000001b1c157210 */ /* 0x001fca0007f5e0ff */
[----:B-1----:R-:W-:Y:S01]  /*02e0*/  IMAD.X R22, R25, 0x1, R26, P2 ;  /* 0x0000000119167824 */ /* 0x002fe200010e061a */
[----:B------:R-:W-:-:S04]  /*02f0*/  SEL R28, R21, R28, P0 ;  /* 0x0000001c151c7207 */ /* 0x000fc80000000000 */
[----:B------:R-:W-:Y:S01]  /*0300*/  SEL R29, R22, R25, P0 ;  /* 0x00000019161d7207 */ /* 0x000fe20000000000 */
        /* <DEDUP_REMOVED lines=12> */
[----:B------:R0:W1:Y:S04]  /*03d0*/  SHFL.UP PT, R28, R27, 0x10, RZ ;  /* 0x060000001b1c7989 */ /* 0x00006800000e00ff */
[----:B------:R0:W2:Y:S02]  /*03e0*/  SHFL.UP P0, R25, R26, 0x10, RZ ;  /* 0x060000001a197989 */ /* 0x0000a400000000ff */
.L_x_132:
[----:B-1----:R-:W-:-:S04]  /*03f0*/  IADD3 R21, P2, PT, R28, R27, RZ ;  /* 0x0000001b1c157210 */ /* 0x002fc80007f5e0ff */
[----:B--2---:R-:W-:Y:S01]  /*0400*/  SEL R21, R21, R28, P0 ;  /* 0x0000001c15157207 */ /* 0x004fe20000000000 */
[----:B------:R-:W-:-:S05]  /*0410*/  IMAD.X R22, R25, 0x1, R26, P2 ;  /* 0x0000000119167824 */ /* 0x000fca00010e061a */
[----:B------:R-:W-:Y:S02]  /*0420*/  SEL R22, R22, R25, P0 ;  /* 0x0000001916167207 */ /* 0x000fe40000000000 */
[----:B------:R-:W-:-:S05]  /*0430*/  IADD3 R20, P0, PT, R21, -R20, RZ ;  /* 0x8000001415147210 */ /* 0x000fca0007f1e0ff */
[----:B------:R-:W-:Y:S01]  /*0440*/  IMAD.X R21, R22, 0x1, ~R19, P0 ;  /* 0x0000000116157824 */ /* 0x000fe200000e0e13 */
[----:B------:R-:W-:-:S04]  /*0450*/  IADD3 R14, P0, PT, R14, R20, RZ ;  /* 0x000000140e0e7210 */ /* 0x000fc80007f1e0ff */
[----:B------:R1:W-:Y:S01]  /*0460*/  STS.64 [R18+0x10], R20 ;  /* 0x0000101412007388 */ /* 0x0003e20000000a00 */
[----:B------:R-:W-:Y:S01]  /*0470*/  IMAD.X R15, R15, 0x1, R21, P0 ;  /* 0x000000010f0f7824 */ /* 0x000fe200000e0615 */
        /* <DEDUP_REMOVED lines=17> */
[----:B------:R-:W-:-:S05]  /*0590*/  IMAD.X R3, R3, 0x1, R5, P0 ;  /* 0x0000000103037824 */ /* 0x000fca00000e0605 */
[----:B------:R1:W-:Y:S03]  /*05a0*/  STS.64 [R18+0x48], R2 ;  /* 0x0000480212007388 */ /* 0x0003e60000000a00 */
.L_x_120:
[----:B------:R-:W-:Y:S05]  /*05b0*/  WARPSYNC.ALL ;  /* 0x0000000000007948 */ /* 0x000fea0003800000 */
[----:B------:R-:W-:Y:S06]  /*05c0*/  BAR.SYNC.DEFER_BLOCKING 0x0 ;  /* 0x0000000000007b1d */ /* 0x000fec0000010000 */
[----:B------:R-:W-:Y:S05]  /*05d0*/  @P1 EXIT ;  /* 0x000000000000194d */ /* 0x000fea0003800000 */
[----:B01----:R-:W0:Y:S04]  /*05e0*/  LDS.64 R2, [R0+0x10] ;  /* 0x0000100000027984 */ /* 0x003e280000000a00 */
[----:B0-----:R-:W-:Y:S01]  /*05f0*/  STG.E.64 desc[UR4][R16.64], R2 ;  /* 0x0000000210007986 */ /* 0x001fe2000c101b04 */
[----:B------:R-:W-:Y:S05]  /*0600*/  EXIT ;  /* 0x000000000000794d */ /* 0x000fea0003800000 */
.L_x_121:
[----:B------:R-:W-:Y:S02]  /*0610*/  IMAD.MOV.U32 R24, RZ, RZ, R20 ;  /* 0x000000ffff187224 */ /* 0x000fe400078e0014 */
[----:B------:R-:W-:Y:S02]  /*0620*/  IMAD.MOV.U32 R23, RZ, RZ, 0x1 ;  /* 0x00000001ff177424 */ /* 0x000fe400078e00ff */
[----:B------:R-:W-:Y:S02]  /*0630*/  IMAD.MOV.U32 R22, RZ, RZ, RZ ;  /* 0x000000ffff167224 */ /* 0x000fe400078e00ff */
[----:B------:R-:W-:-:S07]  /*0640*/  IMAD.MOV.U32 R21, RZ, RZ, -0x1 ;  /* 0xffffffffff157424 */ /* 0x000fce00078e00ff */
[----:B------:R-:W-:Y:S05]  /*0650*/  WARPSYNC.COLLECTIVE R21, `(.L_x_122) ;  /* 0x0000000015087348 */ /* 0x000fea0003c00000 */
[----:B------:R0:W1:Y:S02]  /*0660*/  SHFL.UP P0, R25, R24, R23, R22 ;  /* 0x0400001718197389 */ /* 0x0000640000000016 */
[----:B01----:R-:W-:Y:S05]  /*0670*/  ENDCOLLECTIVE ;  /* 0x000000000000791b */ /* 0x003fea0003800000 */
.L_x_122:
[----:B------:R-:W-:Y:S02]  /*0680*/  IMAD.MOV.U32 R24, RZ, RZ, R19 ;  /* 0x000000ffff187224 */ /* 0x000fe400078e0013 */
[----:B------:R-:W-:-:S07]  /*0690*/  IMAD.MOV.U32 R27, RZ, RZ, R25 ;  /* 0x000000ffff1b7224 */ /* 0x000fce00078e0019 */
[----:B------:R-:W-:Y:S05]  /*06a0*/  WARPSYNC.COLLECTIVE R21, `(.L_x_123) ;  /* 0x0000000015087348 */ /* 0x000fea0003c00000 */
[----:B------:R0:W1:Y:S02]  /*06b0*/  SHFL.UP P0, R25, R24, R23, R22 ;  /* 0x0400001718197389 */ /* 0x0000640000000016 */
[----:B01----:R-:W-:Y:S05]  /*06c0*/  ENDCOLLECTIVE ;  /* 0x000000000000791b */ /* 0x003fea0003800000 */
.L_x_123:
[----:B------:R-:W-:Y:S01]  /*06d0*/  IADD3 R26, P2, PT, R27, R20, RZ ;  /* 0x000000141b1a7210 */ /* 0x000fe20007f5e0ff */
[----:B------:R-:W-:-:S03]  /*06e0*/  IMAD.MOV.U32 R23, RZ, RZ, 0x2 ;  /* 0x00000002ff177424 */ /* 0x000fc600078e00ff */
[----:B------:R-:W-:Y:S01]  /*06f0*/  SEL R27, R26, R27, P0 ;  /* 0x0000001b1a1b7207 */ /* 0x000fe20000000000 */
[----:B------:R-:W-:-:S04]  /*0700*/  IMAD.X R26, R25, 0x1, R19, P2 ;  /* 0x00000001191a7824 */ /* 0x000fc800010e0613 */
[----:B------:R-:W-:Y:S01]  /*0710*/  IMAD.MOV.U32 R24, RZ, RZ, R27 ;  /* 0x000000ffff187224 */ /* 0x000fe200078e001b */
[----:B------:R-:W-:-:S07]  /*0720*/  SEL R26, R26, R25, P0 ;  /* 0x000000191a1a7207 */ /* 0x000fce0000000000 */
[----:B------:R-:W-:Y:S05]  /*0730*/  WARPSYNC.COLLECTIVE R21, `(.L_x_124) ;  /* 0x0000000015087348 */ /* 0x000fea0003c00000 */
[----:B------:R0:W1:Y:S02]  /*0740*/  SHFL.UP P0, R25, R24, R23, R22 ;  /* 0x0400001718197389 */ /* 0x0000640000000016 */
[----:B01----:R-:W-:Y:S05]  /*0750*/  ENDCOLLECTIVE ;  /* 0x000000000000791b */ /* 0x003fea0003800000 */
.L_x_124:
[----:B------:R-:W-:Y:S02]  /*0760*/  IMAD.MOV.U32 R24, RZ, RZ, R26 ;  /* 0x000000ffff187224 */ /* 0x000fe400078e001a */
[----:B------:R-:W-:-:S07]  /*0770*/  IMAD.MOV.U32 R28, RZ, RZ, R25 ;  /* 0x000000ffff1c7224 */ /* 0x000fce00078e0019 */
[----:B------:R-:W-:Y:S05]  /*0780*/  WARPSYNC.COLLECTIVE R21, `(.L_x_125) ;  /* 0x0000000015087348 */ /* 0x000fea0003c00000 */
[----:B------:R0:W1:Y:S02]  /*0790*/  SHFL.UP P0, R25, R24, R23, R22 ;  /* 0x0400001718197389 */ /* 0x0000640000000016 */
[----:B01----:R-:W-:Y:S05]  /*07a0*/  ENDCOLLECTIVE ;  /* 0x000000000000791b */ /* 0x003fea0003800000 */
.L_x_125:
        /* <DEDUP_REMOVED lines=9> */
.L_x_126:
[----:B------:R-:W-:Y:S02]  /*0840*/  IMAD.MOV.U32 R24, RZ, RZ, R29 ;  /* 0x000000ffff187224 */ /* 0x000fe400078e001d */
[----:B------:R-:W-:-:S07]  /*0850*/  IMAD.MOV.U32 R27, RZ, RZ, R25 ;  /* 0x000000ffff1b7224 */ /* 0x000fce00078e0019 */
[----:B------:R-:W-:Y:S05]  /*0860*/  WARPSYNC.COLLECTIVE R21, `(.L_x_127) ;  /* 0x0000000015087348 */ /* 0x000fea0003c00000 */
[----:B------:R0:W1:Y:S02]  /*0870*/  SHFL.UP P0, R25, R24, R23, R22 ;  /* 0x0400001718197389 */ /* 0x0000640000000016 */
[----:B01----:R-:W-:Y:S05]  /*0880*/  ENDCOLLECTIVE ;  /* 0x000000000000791b */ /* 0x003fea0003800000 */
.L_x_127:
        /* <DEDUP_REMOVED lines=9> */
.L_x_128:
[----:B------:R-:W-:Y:S02]  /*0920*/  IMAD.MOV.U32 R24, RZ, RZ, R29 ;  /* 0x000000ffff187224 */ /* 0x000fe400078e001d */
[----:B------:R-:W-:-:S07]  /*0930*/  IMAD.MOV.U32 R27, RZ, RZ, R25 ;  /* 0x000000ffff1b7224 */ /* 0x000fce00078e0019 */
[----:B------:R-:W-:Y:S05]  /*0940*/  WARPSYNC.COLLECTIVE R21, `(.L_x_129) ;  /* 0x0000000015087348 */ /* 0x000fea0003c00000 */
[----:B------:R0:W1:Y:S02]  /*0950*/  SHFL.UP P0, R25, R24, R23, R22 ;  /* 0x0400001718197389 */ /* 0x0000640000000016 */
[----:B01----:R-:W-:Y:S05]  /*0960*/  ENDCOLLECTIVE ;  /* 0x000000000000791b */ /* 0x003fea0003800000 */
.L_x_129:
        /* <DEDUP_REMOVED lines=9> */
.L_x_130:
[----:B------:R-:W-:Y:S02]  /*0a00*/  IMAD.MOV.U32 R24, RZ, RZ, R26 ;  /* 0x000000ffff187224 */ /* 0x000fe400078e001a */
[----:B------:R-:W-:-:S07]  /*0a10*/  IMAD.MOV.U32 R28, RZ, RZ, R25 ;  /* 0x000000ffff1c7224 */ /* 0x000fce00078e0019 */
[----:B------:R-:W-:Y:S05]  /*0a20*/  WARPSYNC.COLLECTIVE R21, `(.L_x_131) ;  /* 0x0000000015087348 */ /* 0x000fea0003c00000 */
[----:B------:R0:W1:Y:S02]  /*0a30*/  SHFL.UP P0, R25, R24, R23, R22 ;  /* 0x0400001718197389 */ /* 0x0000640000000016 */
[----:B01----:R-:W-:Y:S05]  /*0a40*/  ENDCOLLECTIVE ;  /* 0x000000000000791b */ /* 0x003fea0003800000 */
.L_x_131:
[----:B------:R-:W-:Y:S05]  /*0a50*/  BRA `(.L_x_132) ;  /* 0xfffffff800647947 */ /* 0x000fea000383ffff */
.L_x_133:
        /* <DEDUP_REMOVED lines=10> */
.L_x_450:


//--------------------- .text._ZN3cub18CUB_300001_SM_10006detail10radix_sort30DeviceRadixSortHistogramKernelINS1_5radix10policy_hubIjjyE10Policy1000ELNS0_9SortOrderE0EjyNS1_21identity_decomposer_tEEEvPT2_PKT1_SA_iiT3_ --------------------------
	.section	.text._ZN3cub18CUB_300001_SM_10006detail10radix_sort30DeviceRadixSortHistogramKernelINS1_5radix10policy_hubIjjyE10Policy1000ELNS0_9SortOrderE0EjyNS1_21identity_decomposer_tEEEvPT2_PKT1_SA_iiT3_,"ax",@progbits
	.align	128
        .global         _ZN3cub18CUB_300001_SM_10006detail10radix_sort30DeviceRadixSortHistogramKernelINS1_5radix10policy_hubIjjyE10Policy1000ELNS0_9SortOrderE0EjyNS1_21identity_decomposer_tEEEvPT2_PKT1_SA_iiT3_
        .type           _ZN3cub18CUB_300001_SM_10006detail10radix_sort30DeviceRadixSortHistogramKernelINS1_5radix10policy_hubIjjyE10Policy1000ELNS0_9SortOrderE0EjyNS1_21identity_decomposer_tEEEvPT2_PKT1_SA_iiT3_,@function
        .size           _ZN3cub18CUB_300001_SM_10006detail10radix_sort30DeviceRadixSortHistogramKernelINS1_5radix10policy_hubIjjyE10Policy1000ELNS0_9SortOrderE0EjyNS1_21identity_decomposer_tEEEvPT2_PKT1_SA_iiT3_,(.L_x_451 - _ZN3cub18CUB_300001_SM_10006detail10radix_sort30DeviceRadixSortHistogramKernelINS1_5radix10policy_hubIjjyE10Policy1000ELNS0_9SortOrderE0EjyNS1_21identity_decomposer_tEEEvPT2_PKT1_SA_iiT3_)
        .other          _ZN3cub18CUB_300001_SM_10006detail10radix_sort30DeviceRadixSortHistogramKernelINS1_5radix10policy_hubIjjyE10Policy1000ELNS0_9SortOrderE0EjyNS1_21identity_decomposer_tEEEvPT2_PKT1_SA_iiT3_,@"STO_CUDA_ENTRY STV_DEFAULT"
_ZN3cub18CUB_300001_SM_10006detail10radix_sort30DeviceRadixSortHistogramKernelINS1_5radix10policy_hubIjjyE10Policy1000ELNS0_9SortOrderE0EjyNS1_21identity_decomposer_tEEEvPT2_PKT1_SA_iiT3_:
.text._ZN3cub18CUB_300001_SM_10006detail10radix_sort30DeviceRadixSortHistogramKernelINS1_5radix10policy_hubIjjyE10Policy1000ELNS0_9SortOrderE0EjyNS1_21identity_decomposer_tEEEvPT2_PKT1_SA_iiT3_:
[----:B------:R-:W-:Y:S01]  /*0000*/  LDC R1, c[0x0][0x37c] ;  /* 0x0000df00ff017b82 */ /* 0x000fe20000000800 */
[----:B------:R-:W0:Y:S02]  /*0010*/  LDCU.64 UR4, c[0x0][0x390] ;  /* 0x00007200ff0477ac */ /* 0x000e240008000a00 */
[----:B0-----:R-:W-:-:S04]  /*0020*/  ISETP.NE.U32.AND P0, PT, RZ, UR4, PT ;  /* 0x00000004ff007c0c */ /* 0x001fc8000bf05070 */
[----:B------:R-:W-:-:S13]  /*0030*/  ISETP.NE.AND.EX P0, PT, RZ, UR5, PT, P0 ;  /* 0x00000005ff007c0c */ /* 0x000fda000bf05300 */
[----:B------:R-:W-:Y:S05]  /*0040*/  @!P0 EXIT ;  /* 0x000000000000894d */ /* 0x000fea0003800000 */
[----:B------:R-:W0:Y:S01]  /*0050*/  S2R R18, SR_TID.X ;  /* 0x0000000000127919 */ /* 0x000e220000002100 */
[----:B------:R-:W1:Y:S01]  /*0060*/  LDCU.64 UR4, c[0x0][0x398] ;  /* 0x00007300ff0477ac */ /* 0x000e620008000a00 */
[----:B------:R-:W2:Y:S01]  /*0070*/  S2UR UR7, SR_CgaCtaId ;  /* 0x00000000000779c3 */ /* 0x000ea20000008800 */
[----:B------:R-:W-:Y:S01]  /*0080*/  UMOV UR6, 0x400 ;  /* 0x0000040000067882 */ /* 0x000fe20000000000 */
[----:B------:R-:W3:Y:S06]  /*0090*/  LDCU.64 UR18, c[0x0][0x358] ;  /* 0x00006b00ff1277ac */ /* 0x000eec0008000a00 */
[----:B------:R-:W4:Y:S01]  /*00a0*/  S2UR UR8, SR_CTAID.X ;  /* 0x00000000000879c3 */ /* 0x000f220000002500 */
[----:B------:R-:W0:Y:S01]  /*00b0*/  LDCU UR21, c[0x0][0x370] ;  /* 0x00006e00ff1577ac */ /* 0x000e220008000800 */
[----:B-1----:R-:W-:-:S04]  /*00c0*/  UIADD3 UR4, UPT, UPT, UR5, 0x7, -UR4 ;  /* 0x0000000705047890 */ /* 0x002fc8000fffe804 */
[----:B------:R-:W-:Y:S02]  /*00d0*/  UISETP.GE.AND UP0, UPT, UR4, 0x8, UPT ;  /* 0x000000080400788c */ /* 0x000fe4000bf06270 */
[----:B------:R-:W-:Y:S02]  /*00e0*/  USHF.R.S32.HI UR5, URZ, 0x1f, UR4 ;  /* 0x0000001fff057899 */ /* 0x000fe40008011404 */
[----:B--2---:R-:W-:Y:S02]  /*00f0*/  ULEA UR6, UR7, UR6, 0x18 ;  /* 0x0000000607067291 */ /* 0x004fe4000f8ec0ff */
[----:B------:R-:W-:Y:S01]  /*0100*/  PLOP3.LUT P0, PT, PT, PT, UP0, 0x80, 0x8 ;  /* 0x000000000008781c */ /* 0x000fe20003f0f008 */
[----:B------:R-:W-:Y:S01]  /*0110*/  ULEA.HI UR5, UR5, UR4, URZ, 0x3 ;  /* 0x0000000405057291 */ /* 0x000fe2000f8f18ff */
[C---:B0-----:R-:W-:Y:S02]  /*0120*/  VIADD R19, R18.reuse, 0x80 ;  /* 0x0000008012137836 */ /* 0x041fe40000000000 */
[C---:B------:R-:W-:Y:S01]  /*0130*/  ISETP.GT.U32.OR P0, PT, R18.reuse, 0xff, !P0 ;  /* 0x000000ff1200780c */ /* 0x040fe20004704470 */
[----:B------:R-:W-:Y:S01]  /*0140*/  USHF.R.S32.HI UR5, URZ, 0x3, UR5 ;  /* 0x00000003ff057899 */ /* 0x000fe20008011405 */
[C---:B------:R-:W-:Y:S01]  /*0150*/  VIADD R20, R18.reuse, 0x100 ;  /* 0x0000010012147836 */ /* 0x040fe20000000000 */
[C---:B------:R-:W-:Y:S01]  /*0160*/  IADD3 R25, PT, PT, R18.reuse, 0x500, RZ ;  /* 0x0000050012197810 */ /* 0x040fe20007ffe0ff */
[C---:B------:R-:W-:Y:S01]  /*0170*/  VIADD R21, R18.reuse, 0x180 ;  /* 0x0000018012157836 */ /* 0x040fe20000000000 */
[----:B------:R-:W-:Y:S01]  /*0180*/  P2R R28, PR, RZ, 0x1 ;  /* 0x00000001ff1c7803 */ /* 0x000fe20000000000 */
[C---:B------:R-:W-:Y:S01]  /*0190*/  VIADD R22, R18.reuse, 0x200 ;  /* 0x0000020012167836 */ /* 0x040fe20000000000 */
[C---:B------:R-:W-:Y:S01]  /*01a0*/  LEA R27, R18.reuse, UR6, 0x2 ;  /* 0x00000006121b7c11 */ /* 0x040fe2000f8e10ff */
[C---:B------:R-:W-:Y:S01]  /*01b0*/  VIADD R23, R18.reuse, 0x280 ;  /* 0x0000028012177836 */ /* 0x040fe20000000000 */
[----:B----4-:R-:W-:Y:S01]  /*01c0*/  USHF.L.U32 UR8, UR8, 0xb, URZ ;  /* 0x0000000b08087899 */ /* 0x010fe200080006ff */
[C---:B------:R-:W-:Y:S01]  /*01d0*/  VIADD R24, R18.reuse, 0x300 ;  /* 0x0000030012187836 */ /* 0x040fe20000000000 */
[----:B------:R-:W-:Y:S01]  /*01e0*/  ULOP3.LUT UR20, UR5, 0x7, URZ, 0xc0, !UPT ;  /* 0x0000000705147892 */ /* 0x000fe2000f8ec0ff */
[----:B------:R-:W-:Y:S01]  /*01f0*/  VIADD R26, R18, 0x780 ;  /* 0x00000780121a7836 */ /* 0x000fe20000000000 */
[----:B------:R-:W-:Y:S01]  /*0200*/  ULOP3.LUT UR9, UR5, 0x3, URZ, 0xc0, !UPT ;  /* 0x0000000305097892 */ /* 0x000fe2000f8ec0ff */
[----:B------:R-:W-:Y:S01]  /*0210*/  UMOV UR6, URZ ;  /* 0x000000ff00067c82 */ /* 0x000fe20008000000 */
[----:B---3--:R-:W-:-:S10]  /*0220*/  UMOV UR7, URZ ;  /* 0x000000ff00077c82 */ /* 0x008fd40008000000 */
.L_x_217:
[----:B------:R-:W-:Y:S01]  /*0230*/  ISETP.NE.AND P0, PT, R28, RZ, PT ;  /* 0x000000ff1c00720c */ /* 0x000fe20003f05270 */
[----:B------:R-:W-:-:S12]  /*0240*/  BSSY.RECONVERGENT B0, `(.L_x_134) ;  /* 0x0000082000007945 */ /* 0x000fd80003800200 */
[----:B0-2345:R-:W-:Y:S05]  /*0250*/  @P0 BRA `(.L_x_135) ;  /* 0x0000000800000947 */ /* 0x03dfea0003800000 */
[----:B------:R-:W0:Y:S02]  /*0260*/  LDC.64 R2, c[0x0][0x398] ;  /* 0x0000e600ff027b82 */ /* 0x000e240000000a00 */
[----:B0-----:R-:W-:-:S04]  /*0270*/  IADD3 R2, PT, PT, R3, 0x7, -R2 ;  /* 0x0000000703027810 */ /* 0x001fc80007ffe802 */
[----:B------:R-:W-:-:S04]  /*0280*/  SHF.R.S32.HI R3, RZ, 0x1f, R2 ;  /* 0x0000001fff037819 */ /* 0x000fc80000011402 */
[----:B------:R-:W-:-:S04]  /*0290*/  LEA.HI R3, R3, R2, RZ, 0x3 ;  /* 0x0000000203037211 */ /* 0x000fc800078f18ff */
[----:B------:R-:W-:-:S04]  /*02a0*/  SHF.R.S32.HI R3, RZ, 0x3, R3 ;  /* 0x00000003ff037819 */ /* 0x000fc80000011403 */
[C---:B------:R-:W-:Y:S01]  /*02b0*/  LOP3.LUT R5, R3.reuse, 0xffffff0, RZ, 0xc0, !PT ;  /* 0x0ffffff003057812 */ /* 0x040fe200078ec0ff */
[----:B------:R-:W-:-:S05]  /*02c0*/  VIADD R0, R3, 0xffffffff ;  /* 0xffffffff03007836 */ /* 0x000fca0000000000 */
[----:B------:R-:W-:Y:S01]  /*02d0*/  ISETP.GE.U32.AND P0, PT, R0, 0xf, PT ;  /* 0x0000000f0000780c */ /* 0x000fe20003f06070 */
[----:B------:R-:W-:-:S12]  /*02e0*/  IMAD.MOV.U32 R0, RZ, RZ, RZ ;  /* 0x000000ffff007224 */ /* 0x000fd800078e00ff */
[----:B------:R-:W-:Y:S05]  /*02f0*/  @!P0 BRA `(.L_x_136) ;  /* 0x00000000005c8947 */ /* 0x000fea0003800000 */
[----:B------:R-:W-:Y:S02]  /*0300*/  IMAD.MOV R2, RZ, RZ, -R5 ;  /* 0x000000ffff027224 */ /* 0x000fe400078e0a05 */
[----:B------:R-:W-:-:S07]  /*0310*/  VIADD R0, R27, 0x2000 ;  /* 0x000020001b007836 */ /* 0x000fce0000000000 */
.L_x_137:
[----:B------:R-:W-:Y:S01]  /*0320*/  VIADD R2, R2, 0x10 ;  /* 0x0000001002027836 */ /* 0x000fe20000000000 */
[----:B------:R-:W-:Y:S04]  /*0330*/  STS [R0+-0x2000], RZ ;  /* 0xffe000ff00007388 */ /* 0x000fe80000000800 */
        /* <DEDUP_REMOVED lines=16> */
[----:B0-----:R-:W-:Y:S01]  /*0440*/  IADD3 R0, PT, PT, R0, 0x4000, RZ ;  /* 0x0000400000007810 */ /* 0x001fe20007ffe0ff */
[----:B------:R-:W-:Y:S06]  /*0450*/  @P1 BRA `(.L_x_137) ;  /* 0xfffffffc00b01947 */ /* 0x000fec000383ffff */
[----:B------:R-:W-:-:S07]  /*0460*/  IMAD.MOV.U32 R0, RZ, RZ, R5 ;  /* 0x000000ffff007224 */ /* 0x000fce00078e0005 */
.L_x_136:
[----:B------:R-:W-:Y:S01]  /*0470*/  LOP3.LUT R2, R3, 0xf, RZ, 0xc0, !PT ;  /* 0x0000000f03027812 */ /* 0x000fe200078ec0ff */
[----:B------:R-:W-:-:S03]  /*0480*/  IMAD.U32 R4, RZ, RZ, UR20 ;  /* 0x00000014ff047e24 */ /* 0x000fc6000f8e00ff */
[C---:B------:R-:W-:Y:S01]  /*0490*/  ISETP.NE.AND P1, PT, R2.reuse, RZ, PT ;  /* 0x000000ff0200720c */ /* 0x040fe20003f25270 */
[----:B------:R-:W-:Y:S02]  /*04a0*/  VIADD R2, R2, 0xffffffff ;  /* 0xffffffff02027836 */ /* 0x000fe40000000000 */
[----:B------:R-:W-:-:S10]  /*04b0*/  VIADD R4, R4, 0xffffffff ;  /* 0xffffffff04047836 */ /* 0x000fd40000000000 */
[----:B------:R-:W-:Y:S05]  /*04c0*/  @!P1 BRA `(.L_x_138) ;  /* 0x00000000007c9947 */ /* 0x000fea0003800000 */
[----:B------:R-:W-:Y:S01]  /*04d0*/  ISETP.GE.U32.AND P2, PT, R2, 0x7, PT ;  /* 0x000000070200780c */ /* 0x000fe20003f46070 */
[----:B------:R-:W-:-:S12]  /*04e0*/  UISETP.NE.AND UP0, UPT, UR20, URZ, UPT ;  /* 0x000000ff1400728c */ /* 0x000fd8000bf05270 */
[----:B------:R-:W-:Y:S05]  /*04f0*/  @!P2 BRA `(.L_x_139) ;  /* 0x000000000028a947 */ /* 0x000fea0003800000 */
        /* <DEDUP_REMOVED lines=10> */
.L_x_139:
[----:B------:R-:W-:Y:S05]  /*05a0*/  BRA.U !UP0, `(.L_x_138) ;  /* 0x0000000108447547 */ /* 0x000fea000b800000 */
[----:B------:R-:W-:Y:S01]  /*05b0*/  ISETP.GE.U32.AND P2, PT, R4, 0x3, PT ;  /* 0x000000030400780c */ /* 0x000fe20003f46070 */
[----:B------:R-:W-:-:S12]  /*05c0*/  UISETP.NE.AND UP0, UPT, UR9, URZ, UPT ;  /* 0x000000ff0900728c */ /* 0x000fd8000bf05270 */
[C---:B0-----:R-:W-:Y:S01]  /*05d0*/  @P2 LEA R3, R0.reuse, R27, 0xa ;  /* 0x0000001b00032211 */ /* 0x041fe200078e50ff */
[----:B------:R-:W-:-:S04]  /*05e0*/  @P2 VIADD R0, R0, 0x4 ;  /* 0x0000000400002836 */ /* 0x000fc80000000000 */
[----:B------:R1:W-:Y:S04]  /*05f0*/  @P2 STS [R3], RZ ;  /* 0x000000ff03002388 */ /* 0x0003e80000000800 */
[----:B------:R1:W-:Y:S04]  /*0600*/  @P2 STS [R3+0x400], RZ ;  /* 0x000400ff03002388 */ /* 0x0003e80000000800 */
[----:B------:R1:W-:Y:S04]  /*0610*/  @P2 STS [R3+0x800], RZ ;  /* 0x000800ff03002388 */ /* 0x0003e80000000800 */
[----:B------:R1:W-:Y:S01]  /*0620*/  @P2 STS [R3+0xc00], RZ ;  /* 0x000c00ff03002388 */ /* 0x0003e20000000800 */
[----:B------:R-:W-:Y:S05]  /*0630*/  BRA.U !UP0, `(.L_x_138) ;  /* 0x0000000108207547 */ /* 0x000fea000b800000 */
[----:B------:R-:W-:Y:S01]  /*0640*/  IMAD R0, R0, 0x400, R27 ;  /* 0x0000040000007824 */ /* 0x000fe200078e021b */
[----:B------:R-:W-:-:S04]  /*0650*/  UISETP.NE.AND UP0, UPT, UR9, 0x1, UPT ;  /* 0x000000010900788c */ /* 0x000fc8000bf05270 */
[----:B------:R2:W-:Y:S05]  /*0660*/  STS [R0], RZ ;  /* 0x000000ff00007388 */ /* 0x0005ea0000000800 */
[----:B------:R-:W-:Y:S05]  /*0670*/  BRA.U !UP0, `(.L_x_138) ;  /* 0x0000000108107547 */ /* 0x000fea000b800000 */
[----:B------:R-:W-:Y:S01]  /*0680*/  UISETP.NE.AND UP0, UPT, UR9, 0x2, UPT ;  /* 0x000000020900788c */ /* 0x000fe2000bf05270 */
[----:B------:R3:W-:Y:S05]  /*0690*/  STS [R0+0x400], RZ ;  /* 0x000400ff00007388 */ /* 0x0007ea0000000800 */
[----:B------:R-:W-:-:S13]  /*06a0*/  PLOP3.LUT P2, PT, PT, PT, UP0, 0x80, 0x8 ;  /* 0x000000000008781c */ /* 0x000fda0003f4f008 */
[----:B------:R3:W-:Y:S02]  /*06b0*/  @P2 STS [R0+0x800], RZ ;  /* 0x000800ff00002388 */ /* 0x0007e40000000800 */
.L_x_138:
[----:B------:R-:W-:-:S13]  /*06c0*/  ISETP.GT.U32.AND P2, PT, R18, 0x7f, PT ;  /* 0x0000007f1200780c */ /* 0x000fda0003f44070 */
[----:B------:R-:W-:Y:S05]  /*06d0*/  @P2 BRA `(.L_x_135) ;  /* 0x0000000000e02947 */ /* 0x000fea0003800000 */
[----:B--23--:R-:W-:Y:S01]  /*06e0*/  IMAD.MOV.U32 R0, RZ, RZ, RZ ;  /* 0x000000ffff007224 */ /* 0x00cfe200078e00ff */
[----:B------:R-:W-:Y:S06]  /*06f0*/  @!P0 BRA `(.L_x_140) ;  /* 0x0000000000588947 */ /* 0x000fec0003800000 */
[----:B------:R-:W-:-:S07]  /*0700*/  IMAD.MOV.U32 R0, RZ, RZ, RZ ;  /* 0x000000ffff007224 */ /* 0x000fce00078e00ff */
.L_x_141:
[C---:B012---:R-:W-:Y:S02]  /*0710*/  IMAD R3, R0.reuse, 0x400, R27 ;  /* 0x0000040000037824 */ /* 0x047fe400078e021b */
[----:B------:R-:W-:-:S03]  /*0720*/  VIADD R0, R0, 0x10 ;  /* 0x0000001000007836 */ /* 0x000fc60000000000 */
[----:B------:R2:W-:Y:S02]  /*0730*/  STS [R3+0x200], RZ ;  /* 0x000200ff03007388 */ /* 0x0005e40000000800 */
[----:B------:R-:W-:Y:S02]  /*0740*/  ISETP.NE.AND P0, PT, R0, R5, PT ;  /* 0x000000050000720c */ /* 0x000fe40003f05270 */
[----:B------:R2:W-:Y:S04]  /*0750*/  STS [R3+0x600], RZ ;  /* 0x000600ff03007388 */ /* 0x0005e80000000800 */
        /* <DEDUP_REMOVED lines=13> */
[----:B------:R2:W-:Y:S01]  /*0830*/  STS [R3+0x3e00], RZ ;  /* 0x003e00ff03007388 */ /* 0x0005e20000000800 */
[----:B------:R-:W-:Y:S05]  /*0840*/  @P0 BRA `(.L_x_141) ;  /* 0xfffffffc00b00947 */ /* 0x000fea000383ffff */
[----:B------:R-:W-:-:S07]  /*0850*/  MOV R0, R5 ;  /* 0x0000000500007202 */ /* 0x000fce0000000f00 */
.L_x_140:
[----:B------:R-:W-:Y:S05]  /*0860*/  @!P1 BRA `(.L_x_135) ;  /* 0x00000000007c9947 */ /* 0x000fea0003800000 */
[----:B------:R-:W-:Y:S01]  /*0870*/  ISETP.GE.U32.AND P0, PT, R2, 0x7, PT ;  /* 0x000000070200780c */ /* 0x000fe20003f06070 */
[----:B------:R-:W-:-:S12]  /*0880*/  UISETP.NE.AND UP0, UPT, UR20, URZ, UPT ;  /* 0x000000ff1400728c */ /* 0x000fd8000bf05270 */
[----:B------:R-:W-:Y:S05]  /*0890*/  @!P0 BRA `(.L_x_142) ;  /* 0x0000000000288947 */ /* 0x000fea0003800000 */
[C---:B------:R-:W-:Y:S02]  /*08a0*/  IMAD R2, R0.reuse, 0x400, R27 ;  /* 0x0000040000027824 */ /* 0x040fe400078e021b */
[----:B------:R-:W-:-:S03]  /*08b0*/  VIADD R0, R0, 0x8 ;  /* 0x0000000800007836 */ /* 0x000fc60000000000 */
[----:B------:R3:W-:Y:S04]  /*08c0*/  STS [R2+0x200], RZ ;  /* 0x000200ff02007388 */ /* 0x0007e80000000800 */
[----:B------:R3:W-:Y:S04]  /*08d0*/  STS [R2+0x600], RZ ;  /* 0x000600ff02007388 */ /* 0x0007e80000000800 */
[----:B------:R3:W-:Y:S04]  /*08e0*/  STS [R2+0xa00], RZ ;  /* 0x000a00ff02007388 */ /* 0x0007e80000000800 */
[----:B------:R3:W-:Y:S04]  /*08f0*/  STS [R2+0xe00], RZ ;  /* 0x000e00ff02007388 */ /* 0x0007e80000000800 */
[----:B------:R3:W-:Y:S04]  /*0900*/  STS [R2+0x1200], RZ ;  /* 0x001200ff02007388 */ /* 0x0007e80000000800 */
[----:B------:R3:W-:Y:S04]  /*0910*/  STS [R2+0x1600], RZ ;  /* 0x001600ff02007388 */ /* 0x0007e80000000800 */
[----:B------:R3:W-:Y:S04]  /*0920*/  STS [R2+0x1a00], RZ ;  /* 0x001a00ff02007388 */ /* 0x0007e80000000800 */
[----:B------:R3:W-:Y:S02]  /*0930*/  STS [R2+0x1e00], RZ ;  /* 0x001e00ff02007388 */ /* 0x0007e40000000800 */
.L_x_142:
[----:B------:R-:W-:Y:S05]  /*0940*/  BRA.U !UP0, `(.L_x_135) ;  /* 0x0000000108447547 */ /* 0x000fea000b800000 */
[----:B------:R-:W-:Y:S01]  /*0950*/  ISETP.GE.U32.AND P0, PT, R4, 0x3, PT ;  /* 0x000000030400780c */ /* 0x000fe20003f06070 */
[----:B------:R-:W-:-:S12]  /*0960*/  UISETP.NE.AND UP0, UPT, UR9, URZ, UPT ;  /* 0x000000ff0900728c */ /* 0x000fd8000bf05270 */
[C---:B---3--:R-:W-:Y:S02]  /*0970*/  @P0 IMAD R2, R0.reuse, 0x400, R27 ;  /* 0x0000040000020824 */ /* 0x048fe400078e021b */
[----:B------:R-:W-:-:S03]  /*0980*/  @P0 VIADD R0, R0, 0x4 ;  /* 0x0000000400000836 */ /* 0x000fc60000000000 */
[----:B------:R4:W-:Y:S04]  /*0990*/  @P0 STS [R2+0x200], RZ ;  /* 0x000200ff02000388 */ /* 0x0009e80000000800 */
[----:B------:R4:W-:Y:S04]  /*09a0*/  @P0 STS [R2+0x600], RZ ;  /* 0x000600ff02000388 */ /* 0x0009e80000000800 */
[----:B------:R4:W-:Y:S04]  /*09b0*/  @P0 STS [R2+0xa00], RZ ;  /* 0x000a00ff02000388 */ /* 0x0009e80000000800 */
[----:B------:R4:W-:Y:S01]  /*09c0*/  @P0 STS [R2+0xe00], RZ ;  /* 0x000e00ff02000388 */ /* 0x0009e20000000800 */
[----:B------:R-:W-:Y:S05]  /*09d0*/  BRA.U !UP0, `(.L_x_135) ;  /* 0x0000000108207547 */ /* 0x000fea000b800000 */
[----:B------:R-:W-:Y:S01]  /*09e0*/  IMAD R0, R0, 0x400, R27 ;  /* 0x0000040000007824 */ /* 0x000fe200078e021b */
[----:B------:R-:W-:-:S04]  /*09f0*/  UISETP.NE.AND UP0, UPT, UR9, 0x1, UPT ;  /* 0x000000010900788c */ /* 0x000fc8000bf05270 */
[----:B------:R3:W-:Y:S05]  /*0a00*/  STS [R0+0x200], RZ ;  /* 0x000200ff00007388 */ /* 0x0007ea0000000800 */
[----:B------:R-:W-:Y:S05]  /*0a10*/  BRA.U !UP0, `(.L_x_135) ;  /* 0x0000000108107547 */ /* 0x000fea000b800000 */
[----:B------:R-:W-:Y:S01]  /*0a20*/  UISETP.NE.AND UP0, UPT, UR9, 0x2, UPT ;  /* 0x000000020900788c */ /* 0x000fe2000bf05270 */
[----:B------:R0:W-:Y:S05]  /*0a30*/  STS [R0+0x600], RZ ;  /* 0x000600ff00007388 */ /* 0x0001ea0000000800 */
[----:B------:R-:W-:-:S13]  /*0a40*/  PLOP3.LUT P0, PT, PT, PT, UP0, 0x80, 0x8 ;  /* 0x000000000008781c */ /* 0x000fda0003f0f008 */
[----:B------:R0:W-:Y:S02]  /*0a50*/  @P0 STS [R0+0xa00], RZ ;  /* 0x000a00ff00000388 */ /* 0x0001e40000000800 */
.L_x_135:
[----:B------:R-:W-:Y:S05]  /*0a60*/  BSYNC.RECONVERGENT B0 ;  /* 0x0000000000007941 */ /* 0x000fea0003800200 */
.L_x_134:
[----:B------:R-:W5:Y:S01]  /*0a70*/  LDCU.64 UR10, c[0x0][0x390] ;  /* 0x00007200ff0a77ac */ /* 0x000f620008000a00 */
[----:B------:R-:W-:Y:S02]  /*0a80*/  USHF.L.U32 UR4, UR6, 0x1e, URZ ;  /* 0x0000001e06047899 */ /* 0x000fe400080006ff */
[----:B------:R-:W-:Y:S02]  /*0a90*/  USHF.L.U64.HI UR5, UR6, 0x1e, UR7 ;  /* 0x0000001e06057899 */ /* 0x000fe40008010207 */
[----:B-----5:R-:W-:-:S04]  /*0aa0*/  UIADD3 UR4, UP0, UPT, -UR4, UR10, URZ ;  /* 0x0000000a04047290 */ /* 0x020fc8000ff1e1ff */
[----:B------:R-:W-:Y:S02]  /*0ab0*/  UIADD3.X UR5, UPT, UPT, ~UR5, UR11, URZ, UP0, !UPT ;  /* 0x0000000b05057290 */ /* 0x000fe400087fe5ff */
[----:B------:R-:W-:-:S04]  /*0ac0*/  UISETP.LT.U32.AND UP0, UPT, UR4, 0x40000000, UPT ;  /* 0x400000000400788c */ /* 0x000fc8000bf01070 */
[----:B------:R-:W-:-:S04]  /*0ad0*/  UISETP.LT.U32.AND.EX UP0, UPT, UR5, URZ, UPT, UP0 ;  /* 0x000000ff0500728c */ /* 0x000fc8000bf01100 */
[----:B------:R-:W-:Y:S02]  /*0ae0*/  USEL UR11, UR4, 0x40000000, UP0 ;  /* 0x40000000040b7887 */ /* 0x000fe40008000000 */
[----:B------:R-:W-:Y:S02]  /*0af0*/  USEL UR12, UR5, URZ, UP0 ;  /* 0x000000ff050c7287 */ /* 0x000fe40008000000 */
[----:B------:R-:W-:-:S04]  /*0b00*/  UISETP.GT.U32.AND UP0, UPT, UR11, UR8, UPT ;  /* 0x000000080b00728c */ /* 0x000fc8000bf04070 */
[----:B------:R-:W-:Y:S01]  /*0b10*/  UISETP.GT.U32.AND.EX UP0, UPT, UR12, URZ, UPT, UP0 ;  /* 0x000000ff0c00728c */ /* 0x000fe2000bf04100 */
[----:B------:R-:W-:Y:S08]  /*0b20*/  BAR.SYNC.DEFER_BLOCKING 0x0 ;  /* 0x0000000000007b1d */ /* 0x000ff00000010000 */
[----:B------:R-:W-:Y:S06]  /*0b30*/  BAR.SYNC.DEFER_BLOCKING 0x0 ;  /* 0x0000000000007b1d */ /* 0x000fec0000010000 */
[----:B------:R-:W-:Y:S05]  /*0b40*/  BRA.U !UP0, `(.L_x_143) ;  /* 0x0000000908d87547 */ /* 0x000fea000b800000 */
[----:B------:R-:W-:Y:S01]  /*0b50*/  UMOV UR10, UR8 ;  /* 0x00000008000a7c82 */ /* 0x000fe20008000000 */
[----:B------:R-:W-:-:S05]  /*0b60*/  UMOV UR5, URZ ;  /* 0x000000ff00057c82 */ /* 0x000fca0008000000 */
.L_x_148:
[----:B-----5:R-:W5:Y:S01]  /*0b70*/  LDCU.64 UR16, c[0x0][0x390] ;  /* 0x00007200ff1077ac */ /* 0x020f620008000a00 */
[----:B------:R-:W-:Y:S02]  /*0b80*/  USHF.L.U32 UR13, UR6, 0x1e, URZ ;  /* 0x0000001e060d7899 */ /* 0x000fe400080006ff */
[----:B------:R-:W-:Y:S02]  /*0b90*/  USHF.L.U64.HI UR14, UR6, 0x1e, UR7 ;  /* 0x0000001e060e7899 */ /* 0x000fe40008010207 */
[----:B------:R-:W-:-:S04]  /*0ba0*/  UIADD3 UR13, UP0, UPT, UR10, UR13, URZ ;  /* 0x0000000d0a0d7290 */ /* 0x000fc8000ff1e0ff */
[----:B------:R-:W-:Y:S02]  /*0bb0*/  UIADD3.X UR14, UPT, UPT, UR5, UR14, URZ, UP0, !UPT ;  /* 0x0000000e050e7290 */ /* 0x000fe400087fe4ff */
[----:B------:R-:W-:Y:S02]  /*0bc0*/  ULEA UR10, UP0, UR21, UR10, 0xb ;  /* 0x0000000a150a7291 */ /* 0x000fe4000f8058ff */
[----:B-----5:R-:W-:Y:S02]  /*0bd0*/  UIADD3 UR15, UP1, UPT, -UR13, UR16, URZ ;  /* 0x000000100d0f7290 */ /* 0x020fe4000ff3e1ff */
[----:B------:R-:W-:Y:S02]  /*0be0*/  UIADD3.X UR5, UPT, UPT, URZ, UR5, URZ, UP0, !UPT ;  /* 0x00000005ff057290 */ /* 0x000fe400087fe4ff */
[----:B------:R-:W-:Y:S02]  /*0bf0*/  UIADD3.X UR4, UPT, UPT, ~UR14, UR17, URZ, UP1, !UPT ;  /* 0x000000110e047290 */ /* 0x000fe40008ffe5ff */
[----:B------:R-:W-:-:S02]  /*0c00*/  UISETP.GE.U32.AND UP1, UPT, UR15, 0x800, UPT ;  /* 0x000008000f00788c */ /* 0x000fc4000bf26070 */
[----:B------:R-:W-:Y:S02]  /*0c10*/  UISETP.GE.U32.AND UP0, UPT, UR10, UR11, UPT ;  /* 0x0000000b0a00728c */ /* 0x000fe4000bf06070 */
[----:B------:R-:W-:Y:S02]  /*0c20*/  UISETP.GE.U32.AND.EX UP1, UPT, UR4, URZ, UPT, UP1 ;  /* 0x000000ff0400728c */ /* 0x000fe4000bf26110 */
[----:B------:R-:W-:-:S07]  /*0c30*/  UISETP.GE.U32.AND.EX UP0, UPT, UR5, UR12, UPT, UP0 ;  /* 0x0000000c0500728c */ /* 0x000fce000bf06100 */
[----:B012---:R-:W-:Y:S05]  /*0c40*/  BRA.U !UP1, `(.L_x_144) ;  /* 0x0000000109587547 */ /* 0x007fea000b800000 */
[----:B------:R-:W4:Y:S01]  /*0c50*/  LDCU.64 UR16, c[0x0][0x388] ;  /* 0x00007100ff1077ac */ /* 0x000f220008000a00 */
[----:B0-23--:R-:W-:-:S05]  /*0c60*/  IADD3 R0, P0, PT, R18, UR13, RZ ;  /* 0x0000000d12007c10 */ /* 0x00dfca000ff1e0ff */
[----:B-1----:R-:W-:Y:S01]  /*0c70*/  IMAD.X R3, RZ, RZ, UR14, P0 ;  /* 0x0000000eff037e24 */ /* 0x002fe200080e06ff */
[----:B----4-:R-:W-:-:S04]  /*0c80*/  LEA R14, P0, R0, UR16, 0x2 ;  /* 0x00000010000e7c11 */ /* 0x010fc8000f8010ff */
        /* <DEDUP_REMOVED lines=18> */
.L_x_144:
[C---:B------:R-:W-:Y:S01]  /*0db0*/  ISETP.GE.AND P5, PT, R18.reuse, UR15, PT ;  /* 0x0000000f12007c0c */ /* 0x040fe2000bfa6270 */
[----:B------:R-:W4:Y:S01]  /*0dc0*/  LDCU.64 UR16, c[0x0][0x388] ;  /* 0x00007100ff1077ac */ /* 0x000f220008000a00 */
[----:B0-23--:R-:W-:Y:S01]  /*0dd0*/  IADD3 R0, P0, PT, R18, UR13, RZ ;  /* 0x0000000d12007c10 */ /* 0x00dfe2000ff1e0ff */
[----:B------:R-:W-:Y:S01]  /*0de0*/  IMAD.MOV.U32 R17, RZ, RZ, -0x1 ;  /* 0xffffffffff117424 */ /* 0x000fe200078e00ff */
[----:B------:R-:W0:Y:S01]  /*0df0*/  S2R R18, SR_TID.X ;  /* 0x0000000000127919 */ /* 0x000e220000002100 */
[----:B------:R-:W-:Y:S01]  /*0e00*/  ISETP.GE.AND P2, PT, R19, UR15, PT ;  /* 0x0000000f13007c0c */ /* 0x000fe2000bf46270 */
[----:B------:R-:W-:Y:S01]  /*0e10*/  IMAD.MOV.U32 R16, RZ, RZ, -0x1 ;  /* 0xffffffffff107424 */ /* 0x000fe200078e00ff */
[----:B-1----:R-:W-:Y:S02]  /*0e20*/  IADD3.X R3, PT, PT, RZ, UR14, RZ, P0, !PT ;  /* 0x0000000eff037c10 */ /* 0x002fe400087fe4ff */
[----:B------:R-:W-:Y:S02]  /*0e30*/  ISETP.GE.AND P3, PT, R20, UR15, PT ;  /* 0x0000000f14007c0c */ /* 0x000fe4000bf66270 */
[----:B------:R-:W-:-:S02]  /*0e40*/  ISETP.GE.AND P4, PT, R21, UR15, PT ;  /* 0x0000000f15007c0c */ /* 0x000fc4000bf86270 */
[----:B----4-:R-:W-:-:S04]  /*0e50*/  LEA R14, P0, R0, UR16, 0x2 ;  /* 0x00000010000e7c11 */ /* 0x010fc8000f8010ff */
[----:B------:R-:W-:Y:S01]  /*0e60*/  LEA.HI.X R15, R0, UR17, R3, 0x2, P0 ;  /* 0x00000011000f7c11 */ /* 0x000fe200080f1403 */
[----:B------:R-:W-:Y:S02]  /*0e70*/  IMAD.MOV.U32 R13, RZ, RZ, -0x1 ;  /* 0xffffffffff0d7424 */ /* 0x000fe400078e00ff */
[----:B------:R-:W-:Y:S02]  /*0e80*/  IMAD.MOV.U32 R12, RZ, RZ, -0x1 ;  /* 0xffffffffff0c7424 */ /* 0x000fe400078e00ff */
[----:B------:R1:W5:Y:S01]  /*0e90*/  @!P5 LDG.E R17, desc[UR18][R14.64] ;  /* 0x000000120e11d981 */ /* 0x000362000c1e1900 */
[----:B------:R-:W-:-:S03]  /*0ea0*/  ISETP.GE.AND P5, PT, R22, UR15, PT ;  /* 0x0000000f16007c0c */ /* 0x000fc6000bfa6270 */
[----:B------:R1:W5:Y:S01]  /*0eb0*/  @!P2 LDG.E R16, desc[UR18][R14.64+0x200] ;  /* 0x000200120e10a981 */ /* 0x000362000c1e1900 */
[C---:B0-----:R-:W-:Y:S01]  /*0ec0*/  LOP3.LUT R0, R18.reuse, 0x400, RZ, 0xfc, !PT ;  /* 0x0000040012007812 */ /* 0x041fe200078efcff */
[----:B------:R-:W-:Y:S01]  /*0ed0*/  VIADD R2, R18, 0x380 ;  /* 0x0000038012027836 */ /* 0x000fe20000000000 */
[----:B------:R-:W-:Y:S01]  /*0ee0*/  ISETP.GE.AND P2, PT, R23, UR15, PT ;  /* 0x0000000f17007c0c */ /* 0x000fe2000bf46270 */
[----:B------:R1:W5:Y:S01]  /*0ef0*/  @!P3 LDG.E R13, desc[UR18][R14.64+0x400] ;  /* 0x000400120e0db981 */ /* 0x000362000c1e1900 */
[----:B------:R-:W-:Y:S01]  /*0f00*/  ISETP.GE.AND P1, PT, R0, UR15, PT ;  /* 0x0000000f00007c0c */ /* 0x000fe2000bf26270 */
[----:B------:R-:W-:Y:S01]  /*0f10*/  VIADD R0, R18, 0x480 ;  /* 0x0000048012007836 */ /* 0x000fe20000000000 */
[----:B------:R-:W-:Y:S01]  /*0f20*/  ISETP.GE.AND P0, PT, R2, UR15, PT ;  /* 0x0000000f02007c0c */ /* 0x000fe2000bf06270 */
[----:B------:R1:W5:Y:S01]  /*0f30*/  @!P4 LDG.E R12, desc[UR18][R14.64+0x600] ;  /* 0x000600120e0cc981 */ /* 0x000362000c1e1900 */
[----:B------:R-:W-:Y:S01]  /*0f40*/  ISETP.GE.AND P3, PT, R24, UR15, PT ;  /* 0x0000000f18007c0c */ /* 0x000fe2000bf66270 */
[----:B------:R-:W-:Y:S01]  /*0f50*/  IMAD.MOV.U32 R10, RZ, RZ, -0x1 ;  /* 0xffffffffff0a7424 */ /* 0x000fe200078e00ff */
[----:B------:R-:W-:-:S02]  /*0f60*/  ISETP.GE.AND P4, PT, R0, UR15, PT ;  /* 0x0000000f00007c0c */ /* 0x000fc4000bf86270 */
[----:B------:R-:W-:Y:S01]  /*0f70*/  MOV R11, 0xffffffff ;  /* 0xffffffff000b7802 */ /* 0x000fe20000000f00 */
[C---:B------:R-:W-:Y:S02]  /*0f80*/  VIADD R0, R18.reuse, 0x580 ;  /* 0x0000058012007836 */ /* 0x040fe40000000000 */
[----:B------:R-:W-:Y:S01]  /*0f90*/  VIADD R2, R18, 0x600 ;  /* 0x0000060012027836 */ /* 0x000fe20000000000 */
[----:B------:R1:W5:Y:S01]  /*0fa0*/  @!P2 LDG.E R10, desc[UR18][R14.64+0xa00] ;  /* 0x000a00120e0aa981 */ /* 0x000362000c1e1900 */
[----:B------:R-:W-:Y:S01]  /*0fb0*/  IMAD.MOV.U32 R9, RZ, RZ, -0x1 ;  /* 0xffffffffff097424 */ /* 0x000fe200078e00ff */
[----:B------:R-:W-:Y:S01]  /*0fc0*/  MOV R7, 0xffffffff ;  /* 0xffffffff00077802 */ /* 0x000fe20000000f00 */
[----:B------:R-:W-:Y:S01]  /*0fd0*/  IMAD.MOV.U32 R8, RZ, RZ, -0x1 ;  /* 0xffffffffff087424 */ /* 0x000fe200078e00ff */
[----:B------:R1:W5:Y:S01]  /*0fe0*/  @!P5 LDG.E R11, desc[UR18][R14.64+0x800] ;  /* 0x000800120e0bd981 */ /* 0x000362000c1e1900 */
[----:B------:R-:W-:Y:S01]  /*0ff0*/  IMAD.MOV.U32 R6, RZ, RZ, -0x1 ;  /* 0xffffffffff067424 */ /* 0x000fe200078e00ff */
[----:B------:R-:W-:Y:S01]  /*1000*/  ISETP.GE.AND P5, PT, R0, UR15, PT ;  /* 0x0000000f00007c0c */ /* 0x000fe2000bfa6270 */
[----:B------:R-:W-:Y:S01]  /*1010*/  VIADD R0, R18, 0x680 ;  /* 0x0000068012007836 */ /* 0x000fe20000000000 */
[----:B------:R-:W-:Y:S01]  /*1020*/  ISETP.GE.AND P2, PT, R2, UR15, PT ;  /* 0x0000000f02007c0c */ /* 0x000fe2000bf46270 */
[----:B------:R-:W-:Y:S01]  /*1030*/  VIADD R2, R18, 0x700 ;  /* 0x0000070012027836 */ /* 0x000fe20000000000 */
[----:B------:R1:W5:Y:S01]  /*1040*/  @!P3 LDG.E R9, desc[UR18][R14.64+0xc00] ;  /* 0x000c00120e09b981 */ /* 0x000362000c1e1900 */
[----:B------:R-:W-:-:S03]  /*1050*/  ISETP.GE.AND P3, PT, R25, UR15, PT ;  /* 0x0000000f19007c0c */ /* 0x000fc6000bf66270 */
[----:B------:R1:W5:Y:S01]  /*1060*/  @!P0 LDG.E R8, desc[UR18][R14.64+0xe00] ;  /* 0x000e00120e088981 */ /* 0x000362000c1e1900 */
[----:B------:R-:W-:-:S03]  /*1070*/  ISETP.GE.AND P0, PT, R0, UR15, PT ;  /* 0x0000000f00007c0c */ /* 0x000fc6000bf06270 */
[----:B------:R1:W5:Y:S01]  /*1080*/  @!P1 LDG.E R7, desc[UR18][R14.64+0x1000] ;  /* 0x001000120e079981 */ /* 0x000362000c1e1900 */
[----:B------:R-:W-:-:S03]  /*1090*/  ISETP.GE.AND P1, PT, R2, UR15, PT ;  /* 0x0000000f02007c0c */ /* 0x000fc6000bf26270 */
[----:B------:R1:W5:Y:S01]  /*10a0*/  @!P4 LDG.E R6, desc[UR18][R14.64+0x1200] ;  /* 0x001200120e06c981 */ /* 0x000362000c1e1900 */
[----:B------:R-:W-:Y:S01]  /*10b0*/  ISETP.GE.AND P4, PT, R26, UR15, PT ;  /* 0x0000000f1a007c0c */ /* 0x000fe2000bf86270 */
[----:B------:R-:W-:Y:S01]  /*10c0*/  IMAD.MOV.U32 R5, RZ, RZ, -0x1 ;  /* 0xffffffffff057424 */ /* 0x000fe200078e00ff */
[----:B------:R-:W-:Y:S01]  /*10d0*/  MOV R0, 0xffffffff ;  /* 0xffffffff00007802 */ /* 0x000fe20000000f00 */
[----:B------:R-:W-:Y:S02]  /*10e0*/  IMAD.MOV.U32 R4, RZ, RZ, -0x1 ;  /* 0xffffffffff047424 */ /* 0x000fe400078e00ff */
        /* <DEDUP_REMOVED lines=9> */
.L_x_145:
[----:B------:R-:W2:Y:S02]  /*1180*/  LDCU.64 UR16, c[0x0][0x398] ;  /* 0x00007300ff1077ac */ /* 0x000ea40008000a00 */
[----:B--2---:R-:W-:-:S09]  /*1190*/  UISETP.GT.AND UP1, UPT, UR17, UR16, UPT ;  /* 0x000000101100728c */ /* 0x004fd2000bf24270 */
[----:B------:R-:W-:Y:S05]  /*11a0*/  BRA.U !UP1, `(.L_x_146) ;  /* 0x00000005093c7547 */ /* 0x000fea000b800000 */
[----:B------:R-:W2:Y:S01]  /*11b0*/  S2UR UR13, SR_CgaCtaId ;  /* 0x00000000000d79c3 */ /* 0x000ea20000008800 */
[----:B------:R-:W-:Y:S01]  /*11c0*/  UMOV UR4, 0x400 ;  /* 0x0000040000047882 */ /* 0x000fe20000000000 */
[----:B------:R-:W3:Y:S01]  /*11d0*/  LDCU UR14, c[0x0][0x398] ;  /* 0x00007300ff0e77ac */ /* 0x000ee20008000800 */
[----:B--2---:R-:W-:-:S03]  /*11e0*/  ULEA UR13, UR13, UR4, 0x18 ;  /* 0x000000040d0d7291 */ /* 0x004fc6000f8ec0ff */
[----:B---3--:R-:W-:-:S09]  /*11f0*/  UMOV UR4, URZ ;  /* 0x000000ff00047c82 */ /* 0x008fd20008000000 */
.L_x_147:
[----:B012---:R-:W-:Y:S01]  /*1200*/  IMAD R14, RZ, RZ, -UR14 ;  /* 0x8000000eff0e7e24 */ /* 0x007fe2000f8e02ff */
[----:B------:R-:W-:Y:S01]  /*1210*/  ULEA UR15, UR4, UR13, 0xa ;  /* 0x0000000d040f7291 */ /* 0x000fe2000f8e50ff */
[----:B------:R-:W-:Y:S01]  /*1220*/  IMAD.U32 R15, RZ, RZ, UR17 ;  /* 0x00000011ff0f7e24 */ /* 0x000fe2000f8e00ff */
[----:B------:R-:W-:-:S04]  /*1230*/  UIADD3 UR4, UPT, UPT, UR4, 0x1, URZ ;  /* 0x0000000104047890 */ /* 0x000fc8000fffe0ff */
[----:B------:R-:W-:Y:S01]  /*1240*/  VIADDMNMX R14, R14, R15, 0x8, PT ;  /* 0x000000080e0e7446 */ /* 0x000fe2000380010f */
[----:B------:R-:W-:-:S05]  /*1250*/  IMAD.MOV.U32 R15, RZ, RZ, -0x1 ;  /* 0xffffffffff0f7424 */ /* 0x000fca00078e00ff */
[----:B------:R-:W-:Y:S02]  /*1260*/  SHF.L.U32 R14, R15, R14, RZ ;  /* 0x0000000e0f0e7219 */ /* 0x000fe400000006ff */
[----:B-----5:R-:W-:-:S04]  /*1270*/  SHF.R.U32.HI R15, RZ, UR14, R17 ;  /* 0x0000000eff0f7c19 */ /* 0x020fc80008011611 */
[----:B------:R-:W-:-:S04]  /*1280*/  LOP3.LUT R15, R15, R14, RZ, 0x30, !PT ;  /* 0x0000000e0f0f7212 */ /* 0x000fc800078e30ff */
[----:B------:R-:W-:-:S05]  /*1290*/  LEA R15, R15, UR15, 0x2 ;  /* 0x0000000f0f0f7c11 */ /* 0x000fca000f8e10ff */
[----:B------:R0:W-:Y:S02]  /*12a0*/  ATOMS.POPC.INC.32 RZ, [R15+URZ] ;  /* 0x000000000fff7f8c */ /* 0x0001e4000d8000ff */
[----:B0-----:R-:W-:-:S04]  /*12b0*/  SHF.R.U32.HI R15, RZ, UR14, R16 ;  /* 0x0000000eff0f7c19 */ /* 0x001fc80008011610 */
        /* <DEDUP_REMOVED lines=55> */
[----:B0-----:R-:W-:Y:S01]  /*1630*/  SHF.R.U32.HI R15, RZ, UR14, R29 ;  /* 0x0000000eff0f7c19 */ /* 0x001fe2000801161d */
[----:B------:R-:W-:-:S03]  /*1640*/  UIADD3 UR14, UPT, UPT, UR14, 0x8, URZ ;  /* 0x000000080e0e7890 */ /* 0x000fc6000fffe0ff */
[----:B------:R-:W-:Y:S01]  /*1650*/  LOP3.LUT R14, R15, R14, RZ, 0x30, !PT ;  /* 0x0000000e0f0e7212 */ /* 0x000fe200078e30ff */
[----:B------:R-:W-:-:S03]  /*1660*/  UISETP.GE.AND UP1, UPT, UR14, UR17, UPT ;  /* 0x000000110e00728c */ /* 0x000fc6000bf26270 */
[----:B------:R-:W-:-:S05]  /*1670*/  LEA R14, R14, UR15, 0x2 ;  /* 0x0000000f0e0e7c11 */ /* 0x000fca000f8e10ff */
[----:B------:R2:W-:Y:S01]  /*1680*/  ATOMS.POPC.INC.32 RZ, [R14+URZ] ;  /* 0x000000000eff7f8c */ /* 0x0005e2000d8000ff */
[----:B------:R-:W-:Y:S05]  /*1690*/  BRA.U !UP1, `(.L_x_147) ;  /* 0xfffffff909d87547 */ /* 0x000fea000b83ffff */
.L_x_146:
[----:B------:R-:W-:Y:S05]  /*16a0*/  BRA.U !UP0, `(.L_x_148) ;  /* 0xfffffff508307547 */ /* 0x000fea000b83ffff */
.L_x_143:
[----:B------:R-:W-:Y:S01]  /*16b0*/  BAR.SYNC.DEFER_BLOCKING 0x0 ;  /* 0x0000000000007b1d */ /* 0x000fe20000010000 */
[----:B------:R-:W-:-:S05]  /*16c0*/  ISETP.NE.AND P0, PT, R28, RZ, PT ;  /* 0x000000ff1c00720c */ /* 0x000fca0003f05270 */
[----:B------:R-:W-:Y:S08]  /*16d0*/  BSSY.RECONVERGENT B0, `(.L_x_149) ;  /* 0x000016e000007945 */ /* 0x000ff00003800200 */
[----:B------:R-:W-:Y:S05]  /*16e0*/  @P0 BRA `(.L_x_150) ;  /* 0x0000001400b00947 */ /* 0x000fea0003800000 */
[----:B012345:R-:W0:Y:S01]  /*16f0*/  LDC.64 R2, c[0x0][0x398] ;  /* 0x0000e600ff027b82 */ /* 0x03fe220000000a00 */
[----:B------:R-:W-:Y:S01]  /*1700*/  IMAD.MOV.U32 R7, RZ, RZ, RZ ;  /* 0x000000ffff077224 */ /* 0x000fe200078e00ff */
[----:B0-----:R-:W-:-:S04]  /*1710*/  IADD3 R2, PT, PT, R3, 0x7, -R2 ;  /* 0x0000000703027810 */ /* 0x001fc80007ffe802 */
[----:B------:R-:W-:-:S04]  /*1720*/  SHF.R.S32.HI R3, RZ, 0x1f, R2 ;  /* 0x0000001fff037819 */ /* 0x000fc80000011402 */
[----:B------:R-:W-:-:S04]  /*1730*/  LEA.HI R0, R3, R2, RZ, 0x3 ;  /* 0x0000000203007211 */ /* 0x000fc800078f18ff */
[----:B------:R-:W-:-:S04]  /*1740*/  SHF.R.S32.HI R0, RZ, 0x3, R0 ;  /* 0x00000003ff007819 */ /* 0x000fc80000011400 */
[C---:B------:R-:W-:Y:S01]  /*1750*/  LOP3.LUT R9, R0.reuse, 0xffffff8, RZ, 0xc0, !PT ;  /* 0x0ffffff800097812 */ /* 0x040fe200078ec0ff */
[----:B------:R-:W-:-:S05]  /*1760*/  VIADD R8, R0, 0xffffffff ;  /* 0xffffffff00087836 */ /* 0x000fca0000000000 */
[----:B------:R-:W-:-:S13]  /*1770*/  ISETP.GE.U32.AND P0, PT, R8, 0x7, PT ;  /* 0x000000070800780c */ /* 0x000fda0003f06070 */
[----:B------:R-:W-:Y:S05]  /*1780*/  @!P0 BRA `(.L_x_151) ;  /* 0x00000004006c8947 */ /* 0x000fea0003800000 */
[----:B------:R-:W0:Y:S01]  /*1790*/  LDC.64 R2, c[0x0][0x380] ;  /* 0x0000e000ff027b82 */ /* 0x000e220000000a00 */
[----:B------:R-:W-:-:S07]  /*17a0*/  HFMA2 R11, -RZ, RZ, 0, 0 ;  /* 0x00000000ff0b7431 */ /* 0x000fce00000001ff */
.L_x_168:
[----:B------:R-:W-:Y:S01]  /*17b0*/  IMAD R29, R11, 0x400, R27 ;  /* 0x000004000b1d7824 */ /* 0x000fe200078e021b */
[----:B------:R-:W-:Y:S04]  /*17c0*/  BSSY.RECONVERGENT B1, `(.L_x_152) ;  /* 0x000000a000017945 */ /* 0x000fe80003800200 */
[----:B01234-:R-:W1:Y:S04]  /*17d0*/  LDS R4, [R29] ;  /* 0x000000001d047984 */ /* 0x01fe680000000800 */
[----:B------:R2:W3:Y:S04]  /*17e0*/  LDS R17, [R29+0x400] ;  /* 0x000400001d117984 */ /* 0x0004e80000000800 */
[----:B------:R2:W4:Y:S01]  /*17f0*/  LDS R15, [R29+0x800] ;  /* 0x000800001d0f7984 */ /* 0x0005220000000800 */
[----:B-1----:R-:W-:-:S13]  /*1800*/  ISETP.NE.AND P0, PT, R4, RZ, PT ;  /* 0x000000ff0400720c */ /* 0x002fda0003f05270 */
[----:B--234-:R-:W-:Y:S05]  /*1810*/  @!P0 BRA `(.L_x_153) ;  /* 0x0000000000108947 */ /* 0x01cfea0003800000 */
[----:B------:R-:W-:Y:S02]  /*1820*/  IMAD R7, R11, 0x100, R18 ;  /* 0x000001000b077824 */ /* 0x000fe400078e0212 */
[----:B------:R-:W-:Y:S02]  /*1830*/  IMAD.MOV.U32 R5, RZ, RZ, RZ ;  /* 0x000000ffff057224 */ /* 0x000fe400078e00ff */
[----:B0-----:R-:W-:-:S05]  /*1840*/  IMAD.WIDE.U32 R6, R7, 0x8, R2 ;  /* 0x0000000807067825 */ /* 0x001fca00078e0002 */
[----:B------:R1:W-:Y:S02]  /*1850*/  REDG.E.ADD.64.STRONG.GPU desc[UR18][R6.64], R4 ;  /* 0x000000040600798e */ /* 0x0003e4000c12e512 */
.L_x_153:
[----:B------:R-:W-:Y:S05]  /*1860*/  BSYNC.RECONVERGENT B1 ;  /* 0x0000000000017941 */ /* 0x000fea0003800200 */
.L_x_152:
[----:B------:R-:W2:Y:S01]  /*1870*/  LDS R10, [R29+0xc00] ;  /* 0x000c00001d0a7984 */ /* 0x000ea20000000800 */
[----:B------:R-:W-:Y:S01]  /*1880*/  ISETP.NE.AND P6, PT, R17, RZ, PT ;  /* 0x000000ff1100720c */ /* 0x000fe20003fc5270 */
[----:B------:R-:W-:Y:S01]  /*1890*/  BSSY.RECONVERGENT B1, `(.L_x_154) ;  /* 0x0000012000017945 */ /* 0x000fe20003800200 */
[----:B------:R-:W-:Y:S01]  /*18a0*/  ISETP.NE.AND P0, PT, R15, RZ, PT ;  /* 0x000000ff0f00720c */ /* 0x000fe20003f05270 */
[----:B------:R-:W3:Y:S04]  /*18b0*/  LDS R12, [R29+0x1000] ;  /* 0x001000001d0c7984 */ /* 0x000ee80000000800 */
[----:B------:R-:W4:Y:S04]  /*18c0*/  LDS R14, [R29+0x1400] ;  /* 0x001400001d0e7984 */ /* 0x000f280000000800 */
[----:B------:R-:W5:Y:S04]  /*18d0*/  LDS R16, [R29+0x1800] ;  /* 0x001800001d107984 */ /* 0x000f680000000800 */
[----:B------:R-:W0:Y:S01]  /*18e0*/  LDS R13, [R29+0x1c00] ;  /* 0x001c00001d0d7984 */ /* 0x000e220000000800 */
[----:B--2---:R-:W-:-:S02]  /*18f0*/  ISETP.NE.AND P1, PT, R10, RZ, PT ;  /* 0x000000ff0a00720c */ /* 0x004fc40003f25270 */
[----:B---3--:R-:W-:Y:S02]  /*1900*/  ISETP.NE.AND P2, PT, R12, RZ, PT ;  /* 0x000000ff0c00720c */ /* 0x008fe40003f45270 */
[----:B----4-:R-:W-:Y:S02]  /*1910*/  ISETP.NE.AND P3, PT, R14, RZ, PT ;  /* 0x000000ff0e00720c */ /* 0x010fe40003f65270 */
[----:B-----5:R-:W-:Y:S02]  /*1920*/  ISETP.NE.AND P4, PT, R16, RZ, PT ;  /* 0x000000ff1000720c */ /* 0x020fe40003f85270 */
[----:B0-----:R-:W-:Y:S01]  /*1930*/  ISETP.NE.AND P5, PT, R13, RZ, PT ;  /* 0x000000ff0d00720c */ /* 0x001fe20003fa5270 */
[----:B------:R-:W-:-:S12]  /*1940*/  @!P6 BRA `(.L_x_155) ;  /* 0x000000000018e947 */ /* 0x000fd80003800000 */
[----:B-1----:R-:W-:Y:S01]  /*1950*/  IMAD R7, R11, 0x100, R18 ;  /* 0x000001000b077824 */ /* 0x002fe200078e0212 */
[----:B------:R-:W-:Y:S01]  /*1960*/  MOV R5, RZ ;  /* 0x000000ff00057202 */ /* 0x000fe20000000f00 */
[----:B------:R-:W-:Y:S02]  /*1970*/  IMAD.MOV.U32 R4, RZ, RZ, R17 ;  /* 0x000000ffff047224 */ /* 0x000fe400078e0011 */
[----:B------:R-:W-:-:S04]  /*1980*/  VIADD R7, R7, 0x100 ;  /* 0x0000010007077836 */ /* 0x000fc80000000000 */
[----:B------:R-:W-:-:S05]  /*1990*/  IMAD.WIDE.U32 R6, R7, 0x8, R2 ;  /* 0x0000000807067825 */ /* 0x000fca00078e0002 */
[----:B------:R0:W-:Y:S02]  /*19a0*/  REDG.E.ADD.64.STRONG.GPU desc[UR18][R6.64], R4 ;  /* 0x000000040600798e */ /* 0x0001e4000c12e512 */
.L_x_155:
[----:B------:R-:W-:Y:S05]  /*19b0*/  BSYNC.RECONVERGENT B1 ;  /* 0x0000000000017941 */ /* 0x000fea0003800200 */
.L_x_154:
[----:B------:R-:W-:Y:S04]  /*19c0*/  BSSY.RECONVERGENT B1, `(.L_x_156) ;  /* 0x0000008000017945 */ /* 0x000fe80003800200 */
[----:B------:R-:W-:Y:S05]  /*19d0*/  @!P0 BRA `(.L_x_157) ;  /* 0x0000000000188947 */ /* 0x000fea0003800000 */
[----:B01----:R-:W-:Y:S02]  /*19e0*/  IMAD R5, R11, 0x100, R18 ;  /* 0x000001000b057824 */ /* 0x003fe400078e0212 */
[----:B------:R-:W-:Y:S02]  /*19f0*/  IMAD.MOV.U32 R6, RZ, RZ, R15 ;  /* 0x000000ffff067224 */ /* 0x000fe400078e000f */
[----:B------:R-:W-:Y:S02]  /*1a00*/  VIADD R5, R5, 0x200 ;  /* 0x0000020005057836 */ /* 0x000fe40000000000 */
[----:B------:R-:W-:Y:S02]  /*1a10*/  IMAD.MOV.U32 R7, RZ, RZ, RZ ;  /* 0x000000ffff077224 */ /* 0x000fe400078e00ff */
[----:B------:R-:W-:-:S05]  /*1a20*/  IMAD.WIDE.U32 R4, R5, 0x8, R2 ;  /* 0x0000000805047825 */ /* 0x000fca00078e0002 */
[----:B------:R2:W-:Y:S02]  /*1a30*/  REDG.E.ADD.64.STRONG.GPU desc[UR18][R4.64], R6 ;  /* 0x000000060400798e */ /* 0x0005e4000c12e512 */
.L_x_157:
[----:B------:R-:W-:Y:S05]  /*1a40*/  BSYNC.RECONVERGENT B1 ;  /* 0x0000000000017941 */ /* 0x000fea0003800200 */
.L_x_156:
[----:B------:R-:W-:Y:S04]  /*1a50*/  BSSY.RECONVERGENT B1, `(.L_x_158) ;  /* 0x0000008000017945 */ /* 0x000fe80003800200 */
[----:B------:R-:W-:Y:S05]  /*1a60*/  @!P1 BRA `(.L_x_159) ;  /* 0x0000000000189947 */ /* 0x000fea0003800000 */
[----:B012---:R-:W-:Y:S01]  /*1a70*/  IMAD R5, R11, 0x100, R18 ;  /* 0x000001000b057824 */ /* 0x007fe200078e0212 */
[----:B------:R-:W-:Y:S01]  /*1a80*/  MOV R6, R10 ;  /* 0x0000000a00067202 */ /* 0x000fe20000000f00 */
[----:B------:R-:W-:Y:S02]  /*1a90*/  IMAD.MOV.U32 R7, RZ, RZ, RZ ;  /* 0x000000ffff077224 */ /* 0x000fe400078e00ff */
[----:B------:R-:W-:-:S04]  /*1aa0*/  VIADD R5, R5, 0x300 ;  /* 0x0000030005057836 */ /* 0x000fc80000000000 */
[----:B------:R-:W-:-:S05]  /*1ab0*/  IMAD.WIDE.U32 R4, R5, 0x8, R2 ;  /* 0x0000000805047825 */ /* 0x000fca00078e0002 */
[----:B------:R3:W-:Y:S02]  /*1ac0*/  REDG.E.ADD.64.STRONG.GPU desc[UR18][R4.64], R6 ;  /* 0x000000060400798e */ /* 0x0007e4000c12e512 */
.L_x_159:
[----:B------:R-:W-:Y:S05]  /*1ad0*/  BSYNC.RECONVERGENT B1 ;  /* 0x0000000000017941 */ /* 0x000fea0003800200 */
.L_x_158:
[----:B------:R-:W-:Y:S04]  /*1ae0*/  BSSY.RECONVERGENT B1, `(.L_x_160) ;  /* 0x0000008000017945 */ /* 0x000fe80003800200 */
[----:B------:R-:W-:Y:S05]  /*1af0*/  @!P2 BRA `(.L_x_161) ;  /* 0x000000000018a947 */ /* 0x000fea0003800000 */
[----:B0123--:R-:W-:Y:S02]  /*1b00*/  IMAD R5, R11, 0x100, R18 ;  /* 0x000001000b057824 */ /* 0x00ffe400078e0212 */
[----:B------:R-:W-:Y:S02]  /*1b10*/  IMAD.MOV.U32 R6, RZ, RZ, R12 ;  /* 0x000000ffff067224 */ /* 0x000fe400078e000c */
[----:B------:R-:W-:Y:S02]  /*1b20*/  VIADD R5, R5, 0x400 ;  /* 0x0000040005057836 */ /* 0x000fe40000000000 */
[----:B------:R-:W-:Y:S02]  /*1b30*/  IMAD.MOV.U32 R7, RZ, RZ, RZ ;  /* 0x000000ffff077224 */ /* 0x000fe400078e00ff */
[----:B------:R-:W-:-:S05]  /*1b40*/  IMAD.WIDE.U32 R4, R5, 0x8, R2 ;  /* 0x0000000805047825 */ /* 0x000fca00078e0002 */
[----:B------:R4:W-:Y:S02]  /*1b50*/  REDG.E.ADD.64.STRONG.GPU desc[UR18][R4.64], R6 ;  /* 0x000000060400798e */ /* 0x0009e4000c12e512 */
.L_x_161:
[----:B------:R-:W-:Y:S05]  /*1b60*/  BSYNC.RECONVERGENT B1 ;  /* 0x0000000000017941 */ /* 0x000fea0003800200 */
.L_x_160:
[----:B------:R-:W-:Y:S04]  /*1b70*/  BSSY.RECONVERGENT B1, `(.L_x_162) ;  /* 0x0000007000017945 */ /* 0x000fe80003800200 */
[----:B------:R-:W-:Y:S05]  /*1b80*/  @!P3 BRA `(.L_x_163) ;  /* 0x000000000014b947 */ /* 0x000fea0003800000 */
[----:B01234-:R-:W-:Y:S02]  /*1b90*/  IMAD R5, R11, 0x100, R18 ;  /* 0x000001000b057824 */ /* 0x01ffe400078e0212 */
[----:B------:R-:W-:-:S03]  /*1ba0*/  IMAD.MOV.U32 R15, RZ, RZ, RZ ;  /* 0x000000ffff0f7224 */ /* 0x000fc600078e00ff */
[----:B------:R-:W-:-:S05]  /*1bb0*/  IADD3 R5, PT, PT, R5, 0x500, RZ ;  /* 0x0000050005057810 */ /* 0x000fca0007ffe0ff */
[----:B------:R-:W-:-:S05]  /*1bc0*/  IMAD.WIDE.U32 R4, R5, 0x8, R2 ;  /* 0x0000000805047825 */ /* 0x000fca00078e0002 */
[----:B------:R0:W-:Y:S02]  /*1bd0*/  REDG.E.ADD.64.STRONG.GPU desc[UR18][R4.64], R14 ;  /* 0x0000000e0400798e */ /* 0x0001e4000c12e512 */
.L_x_163:
[----:B------:R-:W-:Y:S05]  /*1be0*/  BSYNC.RECONVERGENT B1 ;  /* 0x0000000000017941 */ /* 0x000fea0003800200 */
.L_x_162:
[----:B------:R-:W-:Y:S04]  /*1bf0*/  BSSY.RECONVERGENT B1, `(.L_x_164) ;  /* 0x0000007000017945 */ /* 0x000fe80003800200 */
[----:B------:R-:W-:Y:S05]  /*1c00*/  @!P4 BRA `(.L_x_165) ;  /* 0x000000000014c947 */ /* 0x000fea0003800000 */
[----:B01234-:R-:W-:Y:S02]  /*1c10*/  IMAD R5, R11, 0x100, R18 ;  /* 0x000001000b057824 */ /* 0x01ffe400078e0212 */
[----:B------:R-:W-:Y:S02]  /*1c20*/  IMAD.MOV.U32 R17, RZ, RZ, RZ ;  /* 0x000000ffff117224 */ /* 0x000fe400078e00ff */
[----:B------:R-:W-:-:S04]  /*1c30*/  VIADD R5, R5, 0x600 ;  /* 0x0000060005057836 */ /* 0x000fc80000000000 */
[----:B------:R-:W-:-:S05]  /*1c40*/  IMAD.WIDE.U32 R4, R5, 0x8, R2 ;  /* 0x0000000805047825 */ /* 0x000fca00078e0002 */
[----:B------:R0:W-:Y:S02]  /*1c50*/  REDG.E.ADD.64.STRONG.GPU desc[UR18][R4.64], R16 ;  /* 0x000000100400798e */ /* 0x0001e4000c12e512 */
.L_x_165:
[----:B------:R-:W-:Y:S05]  /*1c60*/  BSYNC.RECONVERGENT B1 ;  /* 0x0000000000017941 */ /* 0x000fea0003800200 */
.L_x_164:
[----:B------:R-:W-:Y:S04]  /*1c70*/  BSSY.RECONVERGENT B1, `(.L_x_166) ;  /* 0x0000008000017945 */ /* 0x000fe80003800200 */
[----:B------:R-:W-:Y:S05]  /*1c80*/  @!P5 BRA `(.L_x_167) ;  /* 0x000000000018d947 */ /* 0x000fea0003800000 */
[----:B01234-:R-:W-:Y:S01]  /*1c90*/  IMAD R5, R11, 0x100, R18 ;  /* 0x000001000b057824 */ /* 0x01ffe200078e0212 */
[----:B------:R-:W-:Y:S01]  /*1ca0*/  MOV R6, R13 ;  /* 0x0000000d00067202 */ /* 0x000fe20000000f00 */
[----:B------:R-:W-:Y:S02]  /*1cb0*/  IMAD.MOV.U32 R7, RZ, RZ, RZ ;  /* 0x000000ffff077224 */ /* 0x000fe400078e00ff */
[----:B------:R-:W-:-:S04]  /*1cc0*/  VIADD R5, R5, 0x700 ;  /* 0x0000070005057836 */ /* 0x000fc80000000000 */
[----:B------:R-:W-:-:S05]  /*1cd0*/  IMAD.WIDE.U32 R4, R5, 0x8, R2 ;  /* 0x0000000805047825 */ /* 0x000fca00078e0002 */
[----:B------:R0:W-:Y:S02]  /*1ce0*/  REDG.E.ADD.64.STRONG.GPU desc[UR18][R4.64], R6 ;  /* 0x000000060400798e */ /* 0x0001e4000c12e512 */
.L_x_167:
[----:B------:R-:W-:Y:S05]  /*1cf0*/  BSYNC.RECONVERGENT B1 ;  /* 0x0000000000017941 */ /* 0x000fea0003800200 */
.L_x_166:
[----:B------:R-:W-:-:S05]  /*1d00*/  VIADD R11, R11, 0x8 ;  /* 0x000000080b0b7836 */ /* 0x000fca0000000000 */
[----:B------:R-:W-:-:S13]  /*1d10*/  ISETP.NE.AND P0, PT, R11, R9, PT ;  /* 0x000000090b00720c */ /* 0x000fda0003f05270 */
[----:B------:R-:W-:Y:S05]  /*1d20*/  @P0 BRA `(.L_x_168) ;  /* 0xfffffff800a00947 */ /* 0x000fea000383ffff */
[----:B01234-:R-:W-:-:S07]  /*1d30*/  IMAD.MOV.U32 R7, RZ, RZ, R9 ;  /* 0x000000ffff077224 */ /* 0x01ffce00078e0009 */
.L_x_151:
[----:B------:R-:W-:Y:S01]  /*1d40*/  UISETP.NE.AND UP0, UPT, UR20, URZ, UPT ;  /* 0x000000ff1400728c */ /* 0x000fe2000bf05270 */
[----:B------:R-:W-:Y:S01]  /*1d50*/  IMAD.U32 R2, RZ, RZ, UR9 ;  /* 0x00000009ff027e24 */ /* 0x000fe2000f8e00ff */
[----:B------:R-:W-:Y:S01]  /*1d60*/  LOP3.LUT R11, R0, 0x1, RZ, 0xc0, !PT ;  /* 0x00000001000b7812 */ /* 0x000fe200078ec0ff */
[----:B------:R-:W-:-:S03]  /*1d70*/  IMAD.U32 R10, RZ, RZ, UR20 ;  /* 0x00000014ff0a7e24 */ /* 0x000fc6000f8e00ff */
[----:B------:R-:W-:Y:S01]  /*1d80*/  IADD3 R0, PT, PT, R2, -0x1, RZ ;  /* 0xffffffff02007810 */ /* 0x000fe20007ffe0ff */
[----:B------:R-:W-:Y:S02]  /*1d90*/  VIADD R10, R10, 0xffffffff ;  /* 0xffffffff0a0a7836 */ /* 0x000fe40000000000 */
[----:B------:R-:W-:Y:S05]  /*1da0*/  BRA.U !UP0, `(.L_x_169) ;  /* 0x00000005086c7547 */ /* 0x000fea000b800000 */
[----:B------:R-:W-:-:S13]  /*1db0*/  ISETP.GE.U32.AND P0, PT, R10, 0x3, PT ;  /* 0x000000030a00780c */ /* 0x000fda0003f06070 */
[----:B------:R-:W-:Y:S05]  /*1dc0*/  @!P0 BRA `(.L_x_170) ;  /* 0x0000000000bc8947 */ /* 0x000fea0003800000 */
[----:B------:R-:W-:Y:S01]  /*1dd0*/  IMAD R2, R7, 0x400, R27 ;  /* 0x0000040007027824 */ /* 0x000fe200078e021b */
[----:B------:R-:W-:Y:S04]  /*1de0*/  BSSY.RECONVERGENT B1, `(.L_x_171) ;  /* 0x0000010000017945 */ /* 0x000fe80003800200 */
[----:B------:R-:W0:Y:S04]  /*1df0*/  LDS R13, [R2] ;  /* 0x00000000020d7984 */ /* 0x000e280000000800 */
[----:B------:R-:W1:Y:S04]  /*1e00*/  LDS R14, [R2+0x400] ;  /* 0x00040000020e7984 */ /* 0x000e680000000800 */
[----:B------:R-:W2:Y:S04]  /*1e10*/  LDS R6, [R2+0x800] ;  /* 0x0008000002067984 */ /* 0x000ea80000000800 */
[----:B------:R-:W3:Y:S01]  /*1e20*/  LDS R12, [R2+0xc00] ;  /* 0x000c0000020c7984 */ /* 0x000ee20000000800 */
[----:B0-----:R-:W-:-:S02]  /*1e30*/  ISETP.NE.AND P0, PT, R13, RZ, PT ;  /* 0x000000ff0d00720c */ /* 0x001fc40003f05270 */
[----:B-1----:R-:W-:Y:S02]  /*1e40*/  ISETP.NE.AND P1, PT, R14, RZ, PT ;  /* 0x000000ff0e00720c */ /* 0x002fe40003f25270 */
[----:B--2---:R-:W-:Y:S02]  /*1e50*/  ISETP.NE.AND P2, PT, R6, RZ, PT ;  /* 0x000000ff0600720c */ /* 0x004fe40003f45270 */
[----:B---3--:R-:W-:-:S07]  /*1e60*/  ISETP.NE.AND P3, PT, R12, RZ, PT ;  /* 0x000000ff0c00720c */ /* 0x008fce0003f65270 */
[----:B------:R-:W-:Y:S06]  /*1e70*/  @!P0 BRA `(.L_x_172) ;  /* 0x0000000000188947 */ /* 0x000fec0003800000 */
[----:B------:R-:W0:Y:S01]  /*1e80*/  LDC.64 R4, c[0x0][0x380] ;  /* 0x0000e000ff047b82 */ /* 0x000e220000000a00 */
[----:B------:R-:W-:Y:S02]  /*1e90*/  IMAD R3, R7, 0x100, R18 ;  /* 0x0000010007037824 */ /* 0x000fe400078e0212 */
[----:B------:R-:W-:Y:S02]  /*1ea0*/  IMAD.MOV.U32 R2, RZ, RZ, R13 ;  /* 0x000000ffff027224 */ /* 0x000fe400078e000d */
[----:B0-----:R-:W-:-:S04]  /*1eb0*/  IMAD.WIDE.U32 R4, R3, 0x8, R4 ;  /* 0x0000000803047825 */ /* 0x001fc800078e0004 */
[----:B------:R-:W-:-:S05]  /*1ec0*/  IMAD.MOV.U32 R3, RZ, RZ, RZ ;  /* 0x000000ffff037224 */ /* 0x000fca00078e00ff */
[----:B------:R0:W-:Y:S02]  /*1ed0*/  REDG.E.ADD.64.STRONG.GPU desc[UR18][R4.64], R2 ;  /* 0x000000020400798e */ /* 0x0001e4000c12e512 */
.L_x_172:
[----:B------:R-:W-:Y:S05]  /*1ee0*/  BSYNC.RECONVERGENT B1 ;  /* 0x0000000000017941 */ /* 0x000fea0003800200 */
.L_x_171:
[----:B------:R-:W-:Y:S04]  /*1ef0*/  BSSY.RECONVERGENT B1, `(.L_x_173) ;  /* 0x0000008000017945 */ /* 0x000fe80003800200 */
[----:B------:R-:W-:Y:S05]  /*1f00*/  @!P1 BRA `(.L_x_174) ;  /* 0x0000000000189947 */ /* 0x000fea0003800000 */
[----:B0-----:R-:W0:Y:S01]  /*1f10*/  LDC.64 R2, c[0x0][0x380] ;  /* 0x0000e000ff027b82 */ /* 0x001e220000000a00 */
[----:B------:R-:W-:Y:S02]  /*1f20*/  IMAD R5, R7, 0x100, R18 ;  /* 0x0000010007057824 */ /* 0x000fe400078e0212 */
[----:B------:R-:W-:Y:S02]  /*1f30*/  HFMA2 R15, -RZ, RZ, 0, 0 ;  /* 0x00000000ff0f7431 */ /* 0x000fe400000001ff */
[----:B------:R-:W-:-:S04]  /*1f40*/  VIADD R5, R5, 0x100 ;  /* 0x0000010005057836 */ /* 0x000fc80000000000 */
[----:B0-----:R-:W-:-:S05]  /*1f50*/  IMAD.WIDE.U32 R2, R5, 0x8, R2 ;  /* 0x0000000805027825 */ /* 0x001fca00078e0002 */
[----:B------:R1:W-:Y:S02]  /*1f60*/  REDG.E.ADD.64.STRONG.GPU desc[UR18][R2.64], R14 ;  /* 0x0000000e0200798e */ /* 0x0003e4000c12e512 */
.L_x_174:
[----:B------:R-:W-:Y:S05]  /*1f70*/  BSYNC.RECONVERGENT B1 ;  /* 0x0000000000017941 */ /* 0x000fea0003800200 */
.L_x_173:
[----:B------:R-:W-:Y:S04]  /*1f80*/  BSSY.RECONVERGENT B1, `(.L_x_175) ;  /* 0x0000009000017945 */ /* 0x000fe80003800200 */
[----:B------:R-:W-:Y:S05]  /*1f90*/  @!P2 BRA `(.L_x_176) ;  /* 0x00000000001ca947 */ /* 0x000fea0003800000 */
[----:B01----:R-:W0:Y:S01]  /*1fa0*/  LDC.64 R2, c[0x0][0x380] ;  /* 0x0000e000ff027b82 */ /* 0x003e220000000a00 */
[----:B------:R-:W-:Y:S02]  /*1fb0*/  IMAD R5, R7, 0x100, R18 ;  /* 0x0000010007057824 */ /* 0x000fe400078e0212 */
[----:B------:R-:W-:Y:S02]  /*1fc0*/  IMAD.MOV.U32 R4, RZ, RZ, R6 ;  /* 0x000000ffff047224 */ /* 0x000fe400078e0006 */
[----:B------:R-:W-:-:S04]  /*1fd0*/  VIADD R5, R5, 0x200 ;  /* 0x0000020005057836 */ /* 0x000fc80000000000 */
[----:B0-----:R-:W-:-:S04]  /*1fe0*/  IMAD.WIDE.U32 R2, R5, 0x8, R2 ;  /* 0x0000000805027825 */ /* 0x001fc800078e0002 */
[----:B------:R-:W-:-:S05]  /*1ff0*/  IMAD.MOV.U32 R5, RZ, RZ, RZ ;  /* 0x000000ffff057224 */ /* 0x000fca00078e00ff */
[----:B------:R2:W-:Y:S02]  /*2000*/  REDG.E.ADD.64.STRONG.GPU desc[UR18][R2.64], R4 ;  /* 0x000000040200798e */ /* 0x0005e4000c12e512 */
.L_x_176:
[----:B------:R-:W-:Y:S05]  /*2010*/  BSYNC.RECONVERGENT B1 ;  /* 0x0000000000017941 */ /* 0x000fea0003800200 */
.L_x_175:
[----:B------:R-:W-:Y:S04]  /*2020*/  BSSY.RECONVERGENT B1, `(.L_x_177) ;  /* 0x0000008000017945 */ /* 0x000fe80003800200 */
[----:B------:R-:W-:Y:S05]  /*2030*/  @!P3 BRA `(.L_x_178) ;  /* 0x000000000018b947 */ /* 0x000fea0003800000 */
[----:B012---:R-:W0:Y:S01]  /*2040*/  LDC.64 R2, c[0x0][0x380] ;  /* 0x0000e000ff027b82 */ /* 0x007e220000000a00 */
[----:B------:R-:W-:Y:S01]  /*2050*/  IMAD R5, R7, 0x100, R18 ;  /* 0x0000010007057824 */ /* 0x000fe200078e0212 */
[----:B------:R-:W-:-:S03]  /*2060*/  MOV R13, RZ ;  /* 0x000000ff000d7202 */ /* 0x000fc60000000f00 */
[----:B------:R-:W-:-:S04]  /*2070*/  VIADD R5, R5, 0x300 ;  /* 0x0000030005057836 */ /* 0x000fc80000000000 */
[----:B0-----:R-:W-:-:S05]  /*2080*/  IMAD.WIDE.U32 R2, R5, 0x8, R2 ;  /* 0x0000000805027825 */ /* 0x001fca00078e0002 */
[----:B------:R3:W-:Y:S02]  /*2090*/  REDG.E.ADD.64.STRONG.GPU desc[UR18][R2.64], R12 ;  /* 0x0000000c0200798e */ /* 0x0007e4000c12e512 */
.L_x_178:
[----:B------:R-:W-:Y:S05]  /*20a0*/  BSYNC.RECONVERGENT B1 ;  /* 0x0000000000017941 */ /* 0x000fea0003800200 */
.L_x_177:
[----:B------:R-:W-:-:S07]  /*20b0*/  VIADD R7, R7, 0x4 ;  /* 0x0000000407077836 */ /* 0x000fce0000000000 */
.L_x_170:
[----:B------:R-:W-:Y:S01]  /*20c0*/  UISETP.NE.AND UP0, UPT, UR9, URZ, UPT ;  /* 0x000000ff0900728c */ /* 0x000fe2000bf05270 */
[----:B------:R-:W-:Y:S08]  /*20d0*/  BSSY.RECONVERGENT B1, `(.L_x_169) ;  /* 0x0000028000017945 */ /* 0x000ff00003800200 */
[----:B------:R-:W-:Y:S05]  /*20e0*/  BRA.U !UP0, `(.L_x_179) ;  /* 0x0000000108987547 */ /* 0x000fea000b800000 */
[----:B------:R-:W-:-:S13]  /*20f0*/  ISETP.NE.AND P0, PT, R0, RZ, PT ;  /* 0x000000ff0000720c */ /* 0x000fda0003f05270 */
[----:B------:R-:W-:Y:S05]  /*2100*/  @!P0 BRA `(.L_x_180) ;  /* 0x0000000000608947 */ /* 0x000fea0003800000 */
[----:B0123--:R-:W-:Y:S01]  /*2110*/  IMAD R2, R7, 0x400, R27 ;  /* 0x0000040007027824 */ /* 0x00ffe200078e021b */
[----:B------:R-:W-:Y:S04]  /*2120*/  BSSY.RECONVERGENT B2, `(.L_x_181) ;  /* 0x000000b000027945 */ /* 0x000fe80003800200 */
[----:B------:R-:W0:Y:S04]  /*2130*/  LDS R4, [R2] ;  /* 0x0000000002047984 */ /* 0x000e280000000800 */
[----:B------:R-:W1:Y:S01]  /*2140*/  LDS R6, [R2+0x400] ;  /* 0x0004000002067984 */ /* 0x000e620000000800 */
[----:B0-----:R-:W-:-:S02]  /*2150*/  ISETP.NE.AND P0, PT, R4, RZ, PT ;  /* 0x000000ff0400720c */ /* 0x001fc40003f05270 */
[----:B-1----:R-:W-:-:S11]  /*2160*/  ISETP.NE.AND P1, PT, R6, RZ, PT ;  /* 0x000000ff0600720c */ /* 0x002fd60003f25270 */
[----:B------:R-:W-:Y:S05]  /*2170*/  @!P0 BRA `(.L_x_182) ;  /* 0x0000000000148947 */ /* 0x000fea0003800000 */
[----:B------:R-:W0:Y:S01]  /*2180*/  LDC.64 R2, c[0x0][0x380] ;  /* 0x0000e000ff027b82 */ /* 0x000e220000000a00 */
[----:B------:R-:W-:-:S04]  /*2190*/  IMAD R5, R7, 0x100, R18 ;  /* 0x0000010007057824 */ /* 0x000fc800078e0212 */
[----:B0-----:R-:W-:-:S04]  /*21a0*/  IMAD.WIDE.U32 R2, R5, 0x8, R2 ;  /* 0x0000000805027825 */ /* 0x001fc800078e0002 */
[----:B------:R-:W-:-:S05]  /*21b0*/  IMAD.MOV.U32 R5, RZ, RZ, RZ ;  /* 0x000000ffff057224 */ /* 0x000fca00078e00ff */
[----:B------:R0:W-:Y:S02]  /*21c0*/  REDG.E.ADD.64.STRONG.GPU desc[UR18][R2.64], R4 ;  /* 0x000000040200798e */ /* 0x0001e4000c12e512 */
.L_x_182:
[----:B------:R-:W-:Y:S05]  /*21d0*/  BSYNC.RECONVERGENT B2 ;  /* 0x0000000000027941 */ /* 0x000fea0003800200 */
.L_x_181:
[----:B------:R-:W-:Y:S04]  /*21e0*/  BSSY.RECONVERGENT B2, `(.L_x_183) ;  /* 0x0000009000027945 */ /* 0x000fe80003800200 */
[----:B------:R-:W-:Y:S05]  /*21f0*/  @!P1 BRA `(.L_x_184) ;  /* 0x00000000001c9947 */ /* 0x000fea0003800000 */
[----:B0-----:R-:W0:Y:S01]  /*2200*/  LDC.64 R2, c[0x0][0x380] ;  /* 0x0000e000ff027b82 */ /* 0x001e220000000a00 */
[----:B------:R-:W-:-:S05]  /*2210*/  IMAD R4, R7, 0x100, R18 ;  /* 0x0000010007047824 */ /* 0x000fca00078e0212 */
[----:B------:R-:W-:Y:S01]  /*2220*/  IADD3 R5, PT, PT, R4, 0x100, RZ ;  /* 0x0000010004057810 */ /* 0x000fe20007ffe0ff */
[----:B------:R-:W-:-:S04]  /*2230*/  IMAD.MOV.U32 R4, RZ, RZ, R6 ;  /* 0x000000ffff047224 */ /* 0x000fc800078e0006 */
[----:B0-----:R-:W-:-:S04]  /*2240*/  IMAD.WIDE.U32 R2, R5, 0x8, R2 ;  /* 0x0000000805027825 */ /* 0x001fc800078e0002 */
[----:B------:R-:W-:-:S05]  /*2250*/  IMAD.MOV.U32 R5, RZ, RZ, RZ ;  /* 0x000000ffff057224 */ /* 0x000fca00078e00ff */
[----:B------:R1:W-:Y:S02]  /*2260*/  REDG.E.ADD.64.STRONG.GPU desc[UR18][R2.64], R4 ;  /* 0x000000040200798e */ /* 0x0003e4000c12e512 */
.L_x_184:
[----:B------:R-:W-:Y:S05]  /*2270*/  BSYNC.RECONVERGENT B2 ;  /* 0x0000000000027941 */ /* 0x000fea0003800200 */
.L_x_183:
[----:B------:R-:W-:-:S07]  /*2280*/  VIADD R7, R7, 0x2 ;  /* 0x0000000207077836 */ /* 0x000fce0000000000 */
.L_x_180:
[----:B------:R-:W-:-:S13]  /*2290*/  ISETP.NE.AND P0, PT, R11, RZ, PT ;  /* 0x000000ff0b00720c */ /* 0x000fda0003f05270 */
[----:B------:R-:W-:Y:S05]  /*22a0*/  @!P0 BRA `(.L_x_179) ;  /* 0x0000000000288947 */ /* 0x000fea0003800000 */
[----:B0123--:R-:W-:-:S05]  /*22b0*/  IMAD R2, R7, 0x400, R27 ;  /* 0x0000040007027824 */ /* 0x00ffca00078e021b */
[----:B------:R-:W0:Y:S02]  /*22c0*/  LDS R6, [R2] ;  /* 0x0000000002067984 */ /* 0x000e240000000800 */
[----:B0-----:R-:W-:-:S13]  /*22d0*/  ISETP.NE.AND P0, PT, R6, RZ, PT ;  /* 0x000000ff0600720c */ /* 0x001fda0003f05270 */
[----:B------:R-:W-:Y:S05]  /*22e0*/  @!P0 BRA `(.L_x_179) ;  /* 0x0000000000188947 */ /* 0x000fea0003800000 */
[----:B------:R-:W0:Y:S01]  /*22f0*/  LDC.64 R2, c[0x0][0x380] ;  /* 0x0000e000ff027b82 */ /* 0x000e220000000a00 */
[----:B------:R-:W-:-:S04]  /*2300*/  IMAD R5, R7, 0x100, R18 ;  /* 0x0000010007057824 */ /* 0x000fc800078e0212 */
[----:B0-----:R-:W-:Y:S01]  /*2310*/  IMAD.WIDE.U32 R4, R5, 0x8, R2 ;  /* 0x0000000805047825 */ /* 0x001fe200078e0002 */
[----:B------:R-:W-:-:S03]  /*2320*/  MOV R2, R6 ;  /* 0x0000000600027202 */ /* 0x000fc60000000f00 */
[----:B------:R-:W-:-:S05]  /*2330*/  IMAD.MOV.U32 R3, RZ, RZ, RZ ;  /* 0x000000ffff037224 */ /* 0x000fca00078e00ff */
[----:B------:R4:W-:Y:S02]  /*2340*/  REDG.E.ADD.64.STRONG.GPU desc[UR18][R4.64], R2 ;  /* 0x000000020400798e */ /* 0x0009e4000c12e512 */
.L_x_179:
[----:B------:R-:W-:Y:S05]  /*2350*/  BSYNC.RECONVERGENT B1 ;  /* 0x0000000000017941 */ /* 0x000fea0003800200 */
.L_x_169:
[----:B------:R-:W-:-:S13]  /*2360*/  ISETP.GT.U32.AND P0, PT, R18, 0x7f, PT ;  /* 0x0000007f1200780c */ /* 0x000fda0003f04070 */
[----:B------:R-:W-:Y:S05]  /*2370*/  @P0 BRA `(.L_x_150) ;  /* 0x00000008008c0947 */ /* 0x000fea0003800000 */
[----:B------:R-:W-:Y:S01]  /*2380*/  ISETP.GE.U32.AND P0, PT, R8, 0x7, PT ;  /* 0x000000070800780c */ /* 0x000fe20003f06070 */
[----:B------:R-:W-:-:S12]  /*2390*/  IMAD.MOV.U32 R7, RZ, RZ, RZ ;  /* 0x000000ffff077224 */ /* 0x000fd800078e00ff */
[----:B------:R-:W-:Y:S05]  /*23a0*/  @!P0 BRA `(.L_x_185) ;  /* 0x0000000400148947 */ /* 0x000fea0003800000 */
[----:B01234-:R-:W0:Y:S01]  /*23b0*/  LDC.64 R2, c[0x0][0x380] ;  /* 0x0000e000ff027b82 */ /* 0x01fe220000000a00 */
[----:B------:R-:W-:-:S07]  /*23c0*/  IMAD.MOV.U32 R8, RZ, RZ, RZ ;  /* 0x000000ffff087224 */ /* 0x000fce00078e00ff */
.L_x_202:
[C---:B------:R-:W-:Y:S01]  /*23d0*/  IMAD R29, R8.reuse, 0x400, R27 ;  /* 0x00000400081d7824 */ /* 0x040fe200078e021b */
[----:B------:R-:W-:Y:S01]  /*23e0*/  BSSY.RECONVERGENT B1, `(.L_x_186) ;  /* 0x000000c000017945 */ /* 0x000fe20003800200 */
[----:B01234-:R-:W-:-:S03]  /*23f0*/  IMAD R5, R8, 0x100, R18 ;  /* 0x0000010008057824 */ /* 0x01ffc600078e0212 */
[----:B------:R-:W1:Y:S01]  /*2400*/  LDS R6, [R29+0x200] ;  /* 0x000200001d067984 */ /* 0x000e620000000800 */
[----:B0-----:R-:W-:-:S03]  /*2410*/  IMAD.WIDE.U32 R4, R5, 0x8, R2 ;  /* 0x0000000805047825 */ /* 0x001fc600078e0002 */
[----:B------:R-:W0:Y:S04]  /*2420*/  LDS R12, [R29+0x600] ;  /* 0x000600001d0c7984 */ /* 0x000e280000000800 */
[----:B------:R2:W3:Y:S04]  /*2430*/  LDS R17, [R29+0xa00] ;  /* 0x000a00001d117984 */ /* 0x0004e80000000800 */
[----:B------:R2:W4:Y:S01]  /*2440*/  LDS R13, [R29+0xe00] ;  /* 0x000e00001d0d7984 */ /* 0x0005220000000800 */
[----:B-1----:R-:W-:Y:S02]  /*2450*/  ISETP.NE.AND P0, PT, R6, RZ, PT ;  /* 0x000000ff0600720c */ /* 0x002fe40003f05270 */
[----:B0-----:R-:W-:-:S11]  /*2460*/  ISETP.NE.AND P1, PT, R12, RZ, PT ;  /* 0x000000ff0c00720c */ /* 0x001fd60003f25270 */
[----:B--234-:R-:W-:Y:S05]  /*2470*/  @!P0 BRA `(.L_x_187) ;  /* 0x0000000000088947 */ /* 0x01cfea0003800000 */
[----:B------:R-:W-:-:S05]  /*2480*/  HFMA2 R7, -RZ, RZ, 0, 0 ;  /* 0x00000000ff077431 */ /* 0x000fca00000001ff */
[----:B------:R0:W-:Y:S02]  /*2490*/  REDG.E.ADD.64.STRONG.GPU desc[UR18][R4.64+0x400], R6 ;  /* 0x000400060400798e */ /* 0x0001e4000c12e512 */
.L_x_187:
[----:B------:R-:W-:Y:S05]  /*24a0*/  BSYNC.RECONVERGENT B1 ;  /* 0x0000000000017941 */ /* 0x000fea0003800200 */
.L_x_186:
[----:B------:R-:W-:Y:S04]  /*24b0*/  BSSY.RECONVERGENT B1, `(.L_x_188) ;  /* 0x0000005000017945 */ /* 0x000fe80003800200 */
[----:B------:R-:W-:Y:S05]  /*24c0*/  @!P1 BRA `(.L_x_189) ;  /* 0x00000000000c9947 */ /* 0x000fea0003800000 */
[----:B0-----:R-:W-:Y:S02]  /*24d0*/  IMAD.MOV.U32 R6, RZ, RZ, R12 ;  /* 0x000000ffff067224 */ /* 0x001fe400078e000c */
[----:B------:R-:W-:-:S05]  /*24e0*/  IMAD.MOV.U32 R7, RZ, RZ, RZ ;  /* 0x000000ffff077224 */ /* 0x000fca00078e00ff */
[----:B------:R1:W-:Y:S02]  /*24f0*/  REDG.E.ADD.64.STRONG.GPU desc[UR18][R4.64+0xc00], R6 ;  /* 0x000c00060400798e */ /* 0x0003e4000c12e512 */
.L_x_189:
[----:B------:R-:W-:Y:S05]  /*2500*/  BSYNC.RECONVERGENT B1 ;  /* 0x0000000000017941 */ /* 0x000fea0003800200 */
.L_x_188:
[----:B------:R-:W2:Y:S01]  /*2510*/  LDS R15, [R29+0x1200] ;  /* 0x001200001d0f7984 */ /* 0x000ea20000000800 */
[----:B------:R-:W-:Y:S01]  /*2520*/  ISETP.NE.AND P6, PT, R17, RZ, PT ;  /* 0x000000ff1100720c */ /* 0x000fe20003fc5270 */
[----:B------:R-:W-:Y:S01]  /*2530*/  VIADD R8, R8, 0x8 ;  /* 0x0000000808087836 */ /* 0x000fe20000000000 */
[----:B------:R-:W-:Y:S01]  /*2540*/  BSSY.RECONVERGENT B1, `(.L_x_190) ;  /* 0x000000e000017945 */ /* 0x000fe20003800200 */
[----:B------:R-:W3:Y:S01]  /*2550*/  LDS R12, [R29+0x1600] ;  /* 0x001600001d0c7984 */ /* 0x000ee20000000800 */
[----:B------:R-:W-:Y:S02]  /*2560*/  ISETP.NE.AND P1, PT, R13, RZ, PT ;  /* 0x000000ff0d00720c */ /* 0x000fe40003f25270 */
[----:B------:R-:W-:Y:S01]  /*2570*/  ISETP.NE.AND P0, PT, R8, R9, PT ;  /* 0x000000090800720c */ /* 0x000fe20003f05270 */
[----:B------:R-:W4:Y:S04]  /*2580*/  LDS R14, [R29+0x1a00] ;  /* 0x001a00001d0e7984 */ /* 0x000f280000000800 */
[----:B------:R-:W5:Y:S01]  /*2590*/  LDS R16, [R29+0x1e00] ;  /* 0x001e00001d107984 */ /* 0x000f620000000800 */
[----:B--2---:R-:W-:-:S02]  /*25a0*/  ISETP.NE.AND P2, PT, R15, RZ, PT ;  /* 0x000000ff0f00720c */ /* 0x004fc40003f45270 */
[----:B---3--:R-:W-:Y:S02]  /*25b0*/  ISETP.NE.AND P3, PT, R12, RZ, PT ;  /* 0x000000ff0c00720c */ /* 0x008fe40003f65270 */
[----:B----4-:R-:W-:Y:S02]  /*25c0*/  ISETP.NE.AND P4, PT, R14, RZ, PT ;  /* 0x000000ff0e00720c */ /* 0x010fe40003f85270 */
[----:B-----5:R-:W-:Y:S01]  /*25d0*/  ISETP.NE.AND P5, PT, R16, RZ, PT ;  /* 0x000000ff1000720c */ /* 0x020fe20003fa5270 */
[----:B------:R-:W-:-:S12]  /*25e0*/  @!P6 BRA `(.L_x_191) ;  /* 0x00000000000ce947 */ /* 0x000fd80003800000 */
[----:B01----:R-:W-:Y:S02]  /*25f0*/  IMAD.MOV.U32 R6, RZ, RZ, R17 ;  /* 0x000000ffff067224 */ /* 0x003fe400078e0011 */
[----:B------:R-:W-:-:S05]  /*2600*/  IMAD.MOV.U32 R7, RZ, RZ, RZ ;  /* 0x000000ffff077224 */ /* 0x000fca00078e00ff */
[----:B------:R2:W-:Y:S02]  /*2610*/  REDG.E.ADD.64.STRONG.GPU desc[UR18][R4.64+0x1400], R6 ;  /* 0x001400060400798e */ /* 0x0005e4000c12e512 */
.L_x_191:
[----:B------:R-:W-:Y:S05]  /*2620*/  BSYNC.RECONVERGENT B1 ;  /* 0x0000000000017941 */ /* 0x000fea0003800200 */
.L_x_190:
[----:B------:R-:W-:Y:S04]  /*2630*/  BSSY.RECONVERGENT B1, `(.L_x_192) ;  /* 0x0000005000017945 */ /* 0x000fe80003800200 */
[----:B------:R-:W-:Y:S05]  /*2640*/  @!P1 BRA `(.L_x_193) ;  /* 0x00000000000c9947 */ /* 0x000fea0003800000 */
[----:B012---:R-:W-:Y:S01]  /*2650*/  MOV R6, R13 ;  /* 0x0000000d00067202 */ /* 0x007fe20000000f00 */
[----:B------:R-:W-:-:S05]  /*2660*/  IMAD.MOV.U32 R7, RZ, RZ, RZ ;  /* 0x000000ffff077224 */ /* 0x000fca00078e00ff */
[----:B------:R3:W-:Y:S02]  /*2670*/  REDG.E.ADD.64.STRONG.GPU desc[UR18][R4.64+0x1c00], R6 ;  /* 0x001c00060400798e */ /* 0x0007e4000c12e512 */
.L_x_193:
[----:B------:R-:W-:Y:S05]  /*2680*/  BSYNC.RECONVERGENT B1 ;  /* 0x0000000000017941 */ /* 0x000fea0003800200 */
.L_x_192:
[----:B------:R-:W-:Y:S04]  /*2690*/  BSSY.RECONVERGENT B1, `(.L_x_194) ;  /* 0x0000005000017945 */ /* 0x000fe80003800200 */
[----:B------:R-:W-:Y:S05]  /*26a0*/  @!P2 BRA `(.L_x_195) ;  /* 0x00000000000ca947 */ /* 0x000fea0003800000 */
[----:B0123--:R-:W-:Y:S02]  /*26b0*/  IMAD.MOV.U32 R6, RZ, RZ, R15 ;  /* 0x000000ffff067224 */ /* 0x00ffe400078e000f */
[----:B------:R-:W-:-:S05]  /*26c0*/  IMAD.MOV.U32 R7, RZ, RZ, RZ ;  /* 0x000000ffff077224 */ /* 0x000fca00078e00ff */
[----:B------:R4:W-:Y:S02]  /*26d0*/  REDG.E.ADD.64.STRONG.GPU desc[UR18][R4.64+0x2400], R6 ;  /* 0x002400060400798e */ /* 0x0009e4000c12e512 */
.L_x_195:
[----:B------:R-:W-:Y:S05]  /*26e0*/  BSYNC.RECONVERGENT B1 ;  /* 0x0000000000017941 */ /* 0x000fea0003800200 */
.L_x_194:
[----:B------:R-:W-:Y:S04]  /*26f0*/  BSSY.RECONVERGENT B1, `(.L_x_196) ;  /* 0x0000004000017945 */ /* 0x000fe80003800200 */
[----:B------:R-:W-:Y:S05]  /*2700*/  @!P3 BRA `(.L_x_197) ;  /* 0x000000000008b947 */ /* 0x000fea0003800000 */
[----:B------:R-:W-:-:S05]  /*2710*/  IMAD.MOV.U32 R13, RZ, RZ, RZ ;  /* 0x000000ffff0d7224 */ /* 0x000fca00078e00ff */
[----:B------:R0:W-:Y:S02]  /*2720*/  REDG.E.ADD.64.STRONG.GPU desc[UR18][R4.64+0x2c00], R12 ;  /* 0x002c000c0400798e */ /* 0x0001e4000c12e512 */
.L_x_197:
[----:B------:R-:W-:Y:S05]  /*2730*/  BSYNC.RECONVERGENT B1 ;  /* 0x0000000000017941 */ /* 0x000fea0003800200 */
.L_x_196:
[----:B------:R-:W-:Y:S04]  /*2740*/  BSSY.RECONVERGENT B1, `(.L_x_198) ;  /* 0x0000004000017945 */ /* 0x000fe80003800200 */
[----:B------:R-:W-:Y:S05]  /*2750*/  @!P4 BRA `(.L_x_199) ;  /* 0x000000000008c947 */ /* 0x000fea0003800000 */
[----:B------:R-:W-:-:S05]  /*2760*/  IMAD.MOV.U32 R15, RZ, RZ, RZ ;  /* 0x000000ffff0f7224 */ /* 0x000fca00078e00ff */
[----:B------:R0:W-:Y:S02]  /*2770*/  REDG.E.ADD.64.STRONG.GPU desc[UR18][R4.64+0x3400], R14 ;  /* 0x0034000e0400798e */ /* 0x0001e4000c12e512 */
.L_x_199:
[----:B------:R-:W-:Y:S05]  /*2780*/  BSYNC.RECONVERGENT B1 ;  /* 0x0000000000017941 */ /* 0x000fea0003800200 */
.L_x_198:
[----:B------:R-:W-:Y:S04]  /*2790*/  BSSY.RECONVERGENT B1, `(.L_x_200) ;  /* 0x0000004000017945 */ /* 0x000fe80003800200 */
[----:B------:R-:W-:Y:S05]  /*27a0*/  @!P5 BRA `(.L_x_201) ;  /* 0x000000000008d947 */ /* 0x000fea0003800000 */
[----:B------:R-:W-:-:S05]  /*27b0*/  HFMA2 R17, -RZ, RZ, 0, 0 ;  /* 0x00000000ff117431 */ /* 0x000fca00000001ff */
[----:B------:R0:W-:Y:S02]  /*27c0*/  REDG.E.ADD.64.STRONG.GPU desc[UR18][R4.64+0x3c00], R16 ;  /* 0x003c00100400798e */ /* 0x0001e4000c12e512 */
.L_x_201:
[----:B------:R-:W-:Y:S05]  /*27d0*/  BSYNC.RECONVERGENT B1 ;  /* 0x0000000000017941 */ /* 0x000fea0003800200 */
.L_x_200:
[----:B------:R-:W-:Y:S05]  /*27e0*/  @P0 BRA `(.L_x_202) ;  /* 0xfffffff800f80947 */ /* 0x000fea000383ffff */
[----:B01234-:R-:W-:-:S07]  /*27f0*/  IMAD.MOV.U32 R7, RZ, RZ, R9 ;  /* 0x000000ffff077224 */ /* 0x01ffce00078e0009 */
.L_x_185:
[----:B------:R-:W-:-:S09]  /*2800*/  UISETP.NE.AND UP0, UPT, UR20, URZ, UPT ;  /* 0x000000ff1400728c */ /* 0x000fd2000bf05270 */
[----:B------:R-:W-:Y:S05]  /*2810*/  BRA.U !UP0, `(.L_x_150) ;  /* 0x0000000508647547 */ /* 0x000fea000b800000 */
[----:B------:R-:W-:-:S13]  /*2820*/  ISETP.GE.U32.AND P0, PT, R10, 0x3, PT ;  /* 0x000000030a00780c */ /* 0x000fda0003f06070 */
[----:B------:R-:W-:Y:S05]  /*2830*/  @!P0 BRA `(.L_x_203) ;  /* 0x0000000000c08947 */ /* 0x000fea0003800000 */
[----:B01234-:R-:W-:Y:S01]  /*2840*/  IMAD R2, R7, 0x400, R27 ;  /* 0x0000040007027824 */ /* 0x01ffe200078e021b */
[----:B------:R-:W-:Y:S04]  /*2850*/  BSSY.RECONVERGENT B1, `(.L_x_204) ;  /* 0x0000010000017945 */ /* 0x000fe80003800200 */
[----:B------:R-:W0:Y:S04]  /*2860*/  LDS R10, [R2+0x200] ;  /* 0x00020000020a7984 */ /* 0x000e280000000800 */
        /* <DEDUP_REMOVED lines=14> */
.L_x_205:
[----:B------:R-:W-:Y:S05]  /*2950*/  BSYNC.RECONVERGENT B1 ;  /* 0x0000000000017941 */ /* 0x000fea0003800200 */
.L_x_204:
[----:B------:R-:W-:Y:S04]  /*2960*/  BSSY.RECONVERGENT B1, `(.L_x_206) ;  /* 0x0000009000017945 */ /* 0x000fe80003800200 */
[----:B------:R-:W-:Y:S05]  /*2970*/  @!P1 BRA `(.L_x_207) ;  /* 0x00000000001c9947 */ /* 0x000fea0003800000 */
[----:B0-----:R-:W0:Y:S01]  /*2980*/  LDC.64 R4, c[0x0][0x380] ;  /* 0x0000e000ff047b82 */ /* 0x001e220000000a00 */
[----:B------:R-:W-:Y:S01]  /*2990*/  LEA R3, R7, R18, 0x8 ;  /* 0x0000001207037211 */ /* 0x000fe200078e40ff */
[----:B------:R-:W-:-:S04]  /*29a0*/  IMAD.MOV.U32 R2, RZ, RZ, R9 ;  /* 0x000000ffff027224 */ /* 0x000fc800078e0009 */
[----:B------:R-:W-:-:S04]  /*29b0*/  VIADD R3, R3, 0x100 ;  /* 0x0000010003037836 */ /* 0x000fc80000000000 */
[----:B0-----:R-:W-:-:S04]  /*29c0*/  IMAD.WIDE.U32 R4, R3, 0x8, R4 ;  /* 0x0000000803047825 */ /* 0x001fc800078e0004 */
[----:B------:R-:W-:-:S05]  /*29d0*/  IMAD.MOV.U32 R3, RZ, RZ, RZ ;  /* 0x000000ffff037224 */ /* 0x000fca00078e00ff */
[----:B------:R1:W-:Y:S02]  /*29e0*/  REDG.E.ADD.64.STRONG.GPU desc[UR18][R4.64+0x400], R2 ;  /* 0x000400020400798e */ /* 0x0003e4000c12e512 */
.L_x_207:
[----:B------:R-:W-:Y:S05]  /*29f0*/  BSYNC.RECONVERGENT B1 ;  /* 0x0000000000017941 */ /* 0x000fea0003800200 */
.L_x_206:
[----:B------:R-:W-:Y:S04]  /*2a00*/  BSSY.RECONVERGENT B1, `(.L_x_208) ;  /* 0x0000009000017945 */ /* 0x000fe80003800200 */
[----:B------:R-:W-:Y:S05]  /*2a10*/  @!P2 BRA `(.L_x_209) ;  /* 0x00000000001ca947 */ /* 0x000fea0003800000 */
[----:B01----:R-:W0:Y:S01]  /*2a20*/  LDC.64 R2, c[0x0][0x380] ;  /* 0x0000e000ff027b82 */ /* 0x003e220000000a00 */
[----:B------:R-:W-:Y:S01]  /*2a30*/  IMAD R5, R7, 0x100, R18 ;  /* 0x0000010007057824 */ /* 0x000fe200078e0212 */
[----:B------:R-:W-:-:S03]  /*2a40*/  MOV R4, R6 ;  /* 0x0000000600047202 */ /* 0x000fc60000000f00 */
[----:B------:R-:W-:-:S04]  /*2a50*/  VIADD R5, R5, 0x200 ;  /* 0x0000020005057836 */ /* 0x000fc80000000000 */
[----:B0-----:R-:W-:-:S04]  /*2a60*/  IMAD.WIDE.U32 R2, R5, 0x8, R2 ;  /* 0x0000000805027825 */ /* 0x001fc800078e0002 */
[----:B------:R-:W-:-:S05]  /*2a70*/  IMAD.MOV.U32 R5, RZ, RZ, RZ ;  /* 0x000000ffff057224 */ /* 0x000fca00078e00ff */
[----:B------:R2:W-:Y:S02]  /*2a80*/  REDG.E.ADD.64.STRONG.GPU desc[UR18][R2.64+0x400], R4 ;  /* 0x000400040200798e */ /* 0x0005e4000c12e512 */
.L_x_209:
[----:B------:R-:W-:Y:S05]  /*2a90*/  BSYNC.RECONVERGENT B1 ;  /* 0x0000000000017941 */ /* 0x000fea0003800200 */
.L_x_208:
[----:B------:R-:W-:Y:S04]  /*2aa0*/  BSSY.RECONVERGENT B1, `(.L_x_210) ;  /* 0x0000008000017945 */ /* 0x000fe80003800200 */
[----:B------:R-:W-:Y:S05]  /*2ab0*/  @!P3 BRA `(.L_x_211) ;  /* 0x000000000018b947 */ /* 0x000fea0003800000 */
[----:B012---:R-:W0:Y:S01]  /*2ac0*/  LDC.64 R2, c[0x0][0x380] ;  /* 0x0000e000ff027b82 */ /* 0x007e220000000a00 */
[----:B------:R-:W-:Y:S02]  /*2ad0*/  IMAD R5, R7, 0x100, R18 ;  /* 0x0000010007057824 */ /* 0x000fe400078e0212 */
[----:B------:R-:W-:Y:S02]  /*2ae0*/  IMAD.MOV.U32 R9, RZ, RZ, RZ ;  /* 0x000000ffff097224 */ /* 0x000fe400078e00ff */
[----:B------:R-:W-:-:S04]  /*2af0*/  VIADD R5, R5, 0x300 ;  /* 0x0000030005057836 */ /* 0x000fc80000000000 */
[----:B0-----:R-:W-:-:S05]  /*2b00*/  IMAD.WIDE.U32 R2, R5, 0x8, R2 ;  /* 0x0000000805027825 */ /* 0x001fca00078e0002 */
[----:B------:R3:W-:Y:S02]  /*2b10*/  REDG.E.ADD.64.STRONG.GPU desc[UR18][R2.64+0x400], R8 ;  /* 0x000400080200798e */ /* 0x0007e4000c12e512 */
.L_x_211:
[----:B------:R-:W-:Y:S05]  /*2b20*/  BSYNC.RECONVERGENT B1 ;  /* 0x0000000000017941 */ /* 0x000fea0003800200 */
.L_x_210:
[----:B------:R-:W-:-:S07]  /*2b30*/  VIADD R7, R7, 0x4 ;  /* 0x0000000407077836 */ /* 0x000fce0000000000 */
.L_x_203:
[----:B------:R-:W-:-:S09]  /*2b40*/  UISETP.NE.AND UP0, UPT, UR9, URZ, UPT ;  /* 0x000000ff0900728c */ /* 0x000fd2000bf05270 */
[----:B------:R-:W-:Y:S05]  /*2b50*/  BRA.U !UP0, `(.L_x_150) ;  /* 0x0000000108947547 */ /* 0x000fea000b800000 */
[----:B------:R-:W-:-:S13]  /*2b60*/  ISETP.NE.AND P0, PT, R0, RZ, PT ;  /* 0x000000ff0000720c */ /* 0x000fda0003f05270 */
[----:B------:R-:W-:Y:S05]  /*2b70*/  @!P0 BRA `(.L_x_212) ;  /* 0x0000000000608947 */ /* 0x000fea0003800000 */
[----:B01234-:R-:W-:Y:S01]  /*2b80*/  LEA R2, R7, R27, 0xa ;  /* 0x0000001b07027211 */ /* 0x01ffe200078e50ff */
[----:B------:R-:W-:Y:S04]  /*2b90*/  BSSY.RECONVERGENT B1, `(.L_x_213) ;  /* 0x000000b000017945 */ /* 0x000fe80003800200 */
[----:B------:R-:W0:Y:S04]  /*2ba0*/  LDS R4, [R2+0x200] ;  /* 0x0002000002047984 */ /* 0x000e280000000800 */
        /* <DEDUP_REMOVED lines=9> */
.L_x_214:
[----:B------:R-:W-:Y:S05]  /*2c40*/  BSYNC.RECONVERGENT B1 ;  /* 0x0000000000017941 */ /* 0x000fea0003800200 */
.L_x_213:
[----:B------:R-:W-:Y:S04]  /*2c50*/  BSSY.RECONVERGENT B1, `(.L_x_215) ;  /* 0x0000009000017945 */ /* 0x000fe80003800200 */
[----:B------:R-:W-:Y:S05]  /*2c60*/  @!P1 BRA `(.L_x_216) ;  /* 0x00000000001c9947 */ /* 0x000fea0003800000 */
[----:B0-----:R-:W0:Y:S01]  /*2c70*/  LDC.64 R2, c[0x0][0x380] ;  /* 0x0000e000ff027b82 */ /* 0x001e220000000a00 */
[----:B------:R-:W-:-:S04]  /*2c80*/  IMAD R4, R7, 0x100, R18 ;  /* 0x0000010007047824 */ /* 0x000fc800078e0212 */
[----:B------:R-:W-:Y:S02]  /*2c90*/  VIADD R5, R4, 0x100 ;  /* 0x0000010004057836 */ /* 0x000fe40000000000 */
[----:B------:R-:W-:Y:S02]  /*2ca0*/  IMAD.MOV.U32 R4, RZ, RZ, R0 ;  /* 0x000000ffff047224 */ /* 0x000fe400078e0000 */
[----:B0-----:R-:W-:-:S04]  /*2cb0*/  IMAD.WIDE.U32 R2, R5, 0x8, R2 ;  /* 0x0000000805027825 */ /* 0x001fc800078e0002 */
[----:B------:R-:W-:-:S05]  /*2cc0*/  HFMA2 R5, -RZ, RZ, 0, 0 ;  /* 0x00000000ff057431 */ /* 0x000fca00000001ff */
[----:B------:R1:W-:Y:S02]  /*2cd0*/  REDG.E.ADD.64.STRONG.GPU desc[UR18][R2.64+0x400], R4 ;  /* 0x000400040200798e */ /* 0x0003e4000c12e512 */
.L_x_216:
[----:B------:R-:W-:Y:S05]  /*2ce0*/  BSYNC.RECONVERGENT B1 ;  /* 0x0000000000017941 */ /* 0x000fea0003800200 */
.L_x_215:
[----:B------:R-:W-:-:S07]  /*2cf0*/  VIADD R7, R7, 0x2 ;  /* 0x0000000207077836 */ /* 0x000fce0000000000 */
.L_x_212:
[----:B------:R-:W-:-:S13]  /*2d00*/  ISETP.NE.AND P0, PT, R11, RZ, PT ;  /* 0x000000ff0b00720c */ /* 0x000fda0003f05270 */
[----:B------:R-:W-:Y:S05]  /*2d10*/  @!P0 BRA `(.L_x_150) ;  /* 0x0000000000248947 */ /* 0x000fea0003800000 */
[----:B------:R-:W-:-:S05]  /*2d20*/  IMAD R0, R7, 0x400, R27 ;  /* 0x0000040007007824 */ /* 0x000fca00078e021b */
[----:B012-4-:R-:W0:Y:S02]  /*2d30*/  LDS R4, [R0+0x200] ;  /* 0x0002000000047984 */ /* 0x017e240000000800 */
[----:B0-----:R-:W-:-:S13]  /*2d40*/  ISETP.NE.AND P0, PT, R4, RZ, PT ;  /* 0x000000ff0400720c */ /* 0x001fda0003f05270 */
[----:B------:R-:W-:Y:S05]  /*2d50*/  @!P0 BRA `(.L_x_150) ;  /* 0x0000000000148947 */ /* 0x000fea0003800000 */
[----:B---3--:R-:W0:Y:S01]  /*2d60*/  LDC.64 R2, c[0x0][0x380] ;  /* 0x0000e000ff027b82 */ /* 0x008e220000000a00 */
[----:B------:R-:W-:Y:S02]  /*2d70*/  IMAD R7, R7, 0x100, R18 ;  /* 0x0000010007077824 */ /* 0x000fe400078e0212 */
[----:B------:R-:W-:Y:S02]  /*2d80*/  IMAD.MOV.U32 R5, RZ, RZ, RZ ;  /* 0x000000ffff057224 */ /* 0x000fe400078e00ff */
[----:B0-----:R-:W-:-:S05]  /*2d90*/  IMAD.WIDE.U32 R2, R7, 0x8, R2 ;  /* 0x0000000807027825 */ /* 0x001fca00078e0002 */
[----:B------:R0:W-:Y:S02]  /*2da0*/  REDG.E.ADD.64.STRONG.GPU desc[UR18][R2.64+0x400], R4 ;  /* 0x000400040200798e */ /* 0x0001e4000c12e512 */
.L_x_150:
[----:B------:R-:W-:Y:S05]  /*2db0*/  BSYNC.RECONVERGENT B0 ;  /* 0x0000000000007941 */ /* 0x000fea0003800200 */
.L_x_149:
[----:B------:R-:W1:Y:S01]  /*2dc0*/  LDCU.64 UR4, c[0x0][0x390] ;  /* 0x00007200ff0477ac */ /* 0x000e620008000a00 */
[----:B------:R-:W-:-:S04]  /*2dd0*/  UIADD3 UR6, UP1, UPT, UR6, 0x1, URZ ;  /* 0x0000000106067890 */ /* 0x000fc8000ff3e0ff */
[----:B------:R-:W-:Y:S02]  /*2de0*/  UIADD3.X UR7, UPT, UPT, URZ, UR7, URZ, UP1, !UPT ;  /* 0x00000007ff077290 */ /* 0x000fe40008ffe4ff */
[----:B-1----:R-:W-:-:S04]  /*2df0*/  UIADD3 UR10, UP0, UPT, UR4, -0x1, URZ ;  /* 0xffffffff040a7890 */ /* 0x002fc8000ff1e0ff */
[----:B------:R-:W-:-:S04]  /*2e00*/  UIADD3.X UR11, UPT, UPT, UR5, -0x1, URZ, UP0, !UPT ;  /* 0xffffffff050b7890 */ /* 0x000fc800087fe4ff */
[----:B------:R-:W-:-:S04]  /*2e10*/  USHF.R.U64 UR10, UR10, 0x1e, UR11 ;  /* 0x0000001e0a0a7899 */ /* 0x000fc8000800120b */
[----:B------:R-:W-:-:S04]  /*2e20*/  UIADD3 UR10, UP0, UPT, UR10, 0x1, URZ ;  /* 0x000000010a0a7890 */ /* 0x000fc8000ff1e0ff */
[----:B------:R-:W-:Y:S02]  /*2e30*/  ULEA.HI.X UR11, UR11, URZ, URZ, 0x2, UP0 ;  /* 0x000000ff0b0b7291 */ /* 0x000fe400080f14ff */
[----:B------:R-:W-:-:S04]  /*2e40*/  UISETP.LT.U32.AND UP0, UPT, UR10, UR4, UPT ;  /* 0x000000040a00728c */ /* 0x000fc8000bf01070 */
[----:B------:R-:W-:-:S04]  /*2e50*/  UISETP.LT.U32.AND.EX UP0, UPT, UR11, UR5, UPT, UP0 ;  /* 0x000000050b00728c */ /* 0x000fc8000bf01100 */
[----:B------:R-:W-:Y:S02]  /*2e60*/  USEL UR4, UR10, UR4, UP0 ;  /* 0x000000040a047287 */ /* 0x000fe40008000000 */
[----:B------:R-:W-:Y:S02]  /*2e70*/  USEL UR5, UR11, UR5, UP0 ;  /* 0x000000050b057287 */ /* 0x000fe40008000000 */
[----:B------:R-:W-:-:S04]  /*2e80*/  UISETP.NE.U32.AND UP0, UPT, UR6, UR4, UPT ;  /* 0x000000040600728c */ /* 0x000fc8000bf05070 */
[----:B------:R-:W-:Y:S01]  /*2e90*/  UISETP.NE.AND.EX UP0, UPT, UR7, UR5, UPT, UP0 ;  /* 0x000000050700728c */ /* 0x000fe2000bf05300 */
[----:B------:R-:W-:Y:S08]  /*2ea0*/  BAR.SYNC.DEFER_BLOCKING 0x0 ;  /* 0x0000000000007b1d */ /* 0x000ff00000010000 */
[----:B------:R-:W-:Y:S05]  /*2eb0*/  BRA.U UP0, `(.L_x_217) ;  /* 0xffffffd100dc7547 */ /* 0x000fea000b83ffff */
[----:B------:R-:W-:Y:S05]  /*2ec0*/  EXIT ;  /* 0x000000000000794d */ /* 0x000fea0003800000 */
.L_x_218:
        /* <DEDUP_REMOVED lines=11> */
.L_x_451:


//--------------------- .text._ZN3cub18CUB_300001_SM_10006detail10radix_sort31DeviceRadixSortSingleTileKernelINS1_5radix10policy_hubIjjyE10Policy1000ELNS0_9SortOrderE0EjjyNS1_21identity_decomposer_tEEEvPKT1_PSA_PKT2_PSE_T3_iiT4_ --------------------------
	.section	.text._ZN3cub18CUB_300001_SM_10006detail10radix_sort31DeviceRadixSortSingleTileKernelINS1_5radix10policy_hubIjjyE10Policy1000ELNS0_9SortOrderE0EjjyNS1_21identity_decomposer_tEEEvPKT1_PSA_PKT2_PSE_T3_iiT4_,"ax",@progbits
	.align	128
        .global         _ZN3cub18CUB_300001_SM_10006detail10radix_sort31DeviceRadixSortSingleTileKernelINS1_5radix10policy_hubIjjyE10Policy1000ELNS0_9SortOrderE0EjjyNS1_21identity_decomposer_tEEEvPKT1_PSA_PKT2_PSE_T3_iiT4_
        .type           _ZN3cub18CUB_300001_SM_10006detail10radix_sort31DeviceRadixSortSingleTileKernelINS1_5radix10policy_hubIjjyE10Policy1000ELNS0_9SortOrderE0EjjyNS1_21identity_decomposer_tEEEvPKT1_PSA_PKT2_PSE_T3_iiT4_,@function
        .size           _ZN3cub18CUB_300001_SM_10006detail10radix_sort31DeviceRadixSortSingleTileKernelINS1_5radix10policy_hubIjjyE10Policy1000ELNS0_9SortOrderE0EjjyNS1_21identity_decomposer_tEEEvPKT1_PSA_PKT2_PSE_T3_iiT4_,(.L_x_452 - _ZN3cub18CUB_300001_SM_10006detail10radix_sort31DeviceRadixSortSingleTileKernelINS1_5radix10policy_hubIjjyE10Policy1000ELNS0_9SortOrderE0EjjyNS1_21identity_decomposer_tEEEvPKT1_PSA_PKT2_PSE_T3_iiT4_)
        .other          _ZN3cub18CUB_300001_SM_10006detail10radix_sort31DeviceRadixSortSingleTileKernelINS1_5radix10policy_hubIjjyE10Policy1000ELNS0_9SortOrderE0EjjyNS1_21identity_decomposer_tEEEvPKT1_PSA_PKT2_PSE_T3_iiT4_,@"STO_CUDA_ENTRY STV_DEFAULT"
_ZN3cub18CUB_300001_SM_10006detail10radix_sort31DeviceRadixSortSingleTileKernelINS1_5radix10policy_hubIjjyE10Policy1000ELNS0_9SortOrderE0EjjyNS1_21identity_decomposer_tEEEvPKT1_PSA_PKT2_PSE_T3_iiT4_:
.text._ZN3cub18CUB_300001_SM_10006detail10radix_sort31DeviceRadixSortSingleTileKernelINS1_5radix10policy_hubIjjyE10Policy1000ELNS0_9SortOrderE0EjjyNS1_21identity_decomposer_tEEEvPKT1_PSA_PKT2_PSE_T3_iiT4_:
[----:B------:R-:W-:Y:S01]  /*0000*/  LDC R1, c[0x0][0x37c] ;  /* 0x0000df00ff017b82 */ /* 0x000fe20000000800 */
[----:B------:R-:W0:Y:S01]  /*0010*/  S2R R0, SR_TID.X ;  /* 0x0000000000007919 */ /* 0x000e220000002100 */
[----:B------:R-:W1:Y:S01]  /*0020*/  LDCU UR4, c[0x0][0x3a0] ;  /* 0x00007400ff0477ac */ /* 0x000e620008000800 */
[----:B------:R-:W-:-:S05]  /*0030*/  IMAD.MOV.U32 R16, RZ, RZ, -0x1 ;  /* 0xffffffffff107424 */ /* 0x000fca00078e00ff */
[----:B------:R-:W2:Y:S01]  /*0040*/  LDC.64 R6, c[0x0][0x390] ;  /* 0x0000e400ff067b82 */ /* 0x000ea20000000a00 */
[----:B------:R-:W-:Y:S01]  /*0050*/  IMAD.MOV.U32 R17, RZ, RZ, -0x1 ;  /* 0xffffffffff117424 */ /* 0x000fe200078e00ff */
[----:B------:R-:W3:Y:S01]  /*0060*/  LDCU.64 UR10, c[0x0][0x358] ;  /* 0x00006b00ff0a77ac */ /* 0x000ee20008000a00 */
[----:B------:R-:W-:Y:S02]  /*0070*/  IMAD.MOV.U32 R18, RZ, RZ, -0x1 ;  /* 0xffffffffff127424 */ /* 0x000fe400078e00ff */
[----:B------:R-:W-:Y:S01]  /*0080*/  IMAD.MOV.U32 R19, RZ, RZ, -0x1 ;  /* 0xffffffffff137424 */ /* 0x000fe200078e00ff */
[----:B------:R-:W4:Y:S01]  /*0090*/  LDCU.64 UR6, c[0x0][0x3a8] ;  /* 0x00007500ff0677ac */ /* 0x000f220008000a00 */
[----:B------:R-:W-:Y:S02]  /*00a0*/  IMAD.MOV.U32 R20, RZ, RZ, -0x1 ;  /* 0xffffffffff147424 */ /* 0x000fe400078e00ff */
[----:B------:R-:W-:Y:S02]  /*00b0*/  IMAD.MOV.U32 R21, RZ, RZ, -0x1 ;  /* 0xffffffffff157424 */ /* 0x000fe400078e00ff */
[----:B------:R-:W-:-:S02]  /*00c0*/  IMAD.MOV.U32 R22, RZ, RZ, -0x1 ;  /* 0xffffffffff167424 */ /* 0x000fc400078e00ff */
[----:B------:R-:W-:Y:S02]  /*00d0*/  IMAD.MOV.U32 R12, RZ, RZ, -0x1 ;  /* 0xffffffffff0c7424 */ /* 0x000fe400078e00ff */
[----:B------:R-:W-:Y:S02]  /*00e0*/  IMAD.MOV.U32 R13, RZ, RZ, -0x1 ;  /* 0xffffffffff0d7424 */ /* 0x000fe400078e00ff */
[----:B------:R-:W-:Y:S02]  /*00f0*/  IMAD.MOV.U32 R14, RZ, RZ, -0x1 ;  /* 0xffffffffff0e7424 */ /* 0x000fe400078e00ff */
[----:B------:R-:W-:Y:S02]  /*0100*/  IMAD.MOV.U32 R15, RZ, RZ, -0x1 ;  /* 0xffffffffff0f7424 */ /* 0x000fe400078e00ff */
[----:B------:R-:W-:Y:S02]  /*0110*/  IMAD.MOV.U32 R23, RZ, RZ, -0x1 ;  /* 0xffffffffff177424 */ /* 0x000fe400078e00ff */
[----:B------:R-:W-:-:S02]  /*0120*/  IMAD.MOV.U32 R24, RZ, RZ, -0x1 ;  /* 0xffffffffff187424 */ /* 0x000fc400078e00ff */
[----:B------:R-:W-:Y:S02]  /*0130*/  IMAD.MOV.U32 R25, RZ, RZ, -0x1 ;  /* 0xffffffffff197424 */ /* 0x000fe400078e00ff */
[----:B------:R-:W-:Y:S02]  /*0140*/  IMAD.MOV.U32 R26, RZ, RZ, -0x1 ;  /* 0xffffffffff1a7424 */ /* 0x000fe400078e00ff */
[----:B------:R-:W-:Y:S02]  /*0150*/  IMAD.MOV.U32 R27, RZ, RZ, -0x1 ;  /* 0xffffffffff1b7424 */ /* 0x000fe400078e00ff */
[----:B------:R-:W-:Y:S01]  /*0160*/  IMAD.MOV.U32 R28, RZ, RZ, -0x1 ;  /* 0xffffffffff1c7424 */ /* 0x000fe200078e00ff */
[----:B------:R-:W4:Y:S01]  /*0170*/  S2UR UR5, SR_CgaCtaId ;  /* 0x00000000000579c3 */ /* 0x000f220000008800 */
[----:B0-----:R-:W-:Y:S01]  /*0180*/  IMAD R9, R0, 0x13, RZ ;  /* 0x0000001300097824 */ /* 0x001fe200078e02ff */
[----:B------:R-:W0:Y:S03]  /*0190*/  LDCU UR9, c[0x0][0x3ac] ;  /* 0x00007580ff0977ac */ /* 0x000e260008000800 */
[C---:B------:R-:W-:Y:S01]  /*01a0*/  VIADD R4, R9.reuse, 0x3 ;  /* 0x0000000309047836 */ /* 0x040fe20000000000 */
[C---:B-1----:R-:W-:Y:S01]  /*01b0*/  ISETP.GE.AND P6, PT, R9.reuse, UR4, PT ;  /* 0x0000000409007c0c */ /* 0x042fe2000bfc6270 */
[----:B------:R-:W-:-:S02]  /*01c0*/  VIADD R5, R9, 0x6 ;  /* 0x0000000609057836 */ /* 0x000fc40000000000 */
[C---:B------:R-:W-:Y:S01]  /*01d0*/  VIADD R51, R9.reuse, 0x7 ;  /* 0x0000000709337836 */ /* 0x040fe20000000000 */
[----:B------:R-:W-:Y:S01]  /*01e0*/  ISETP.GE.AND P3, PT, R4, UR4, PT ;  /* 0x0000000404007c0c */ /* 0x000fe2000bf66270 */
[----:B------:R-:W-:Y:S01]  /*01f0*/  VIADD R52, R9, 0x8 ;  /* 0x0000000809347836 */ /* 0x000fe20000000000 */
[----:B------:R-:W-:Y:S01]  /*0200*/  ISETP.GE.AND P0, PT, R5, UR4, PT ;  /* 0x0000000405007c0c */ /* 0x000fe2000bf06270 */
[C---:B------:R-:W-:Y:S01]  /*0210*/  VIADD R53, R9.reuse, 0x9 ;  /* 0x0000000909357836 */ /* 0x040fe20000000000 */
[----:B------:R-:W1:Y:S01]  /*0220*/  LDC.64 R4, c[0x0][0x380] ;  /* 0x0000e000ff047b82 */ /* 0x000e620000000a00 */
[C---:B------:R-:W-:Y:S01]  /*0230*/  VIADD R54, R9.reuse, 0xa ;  /* 0x0000000a09367836 */ /* 0x040fe20000000000 */
[----:B------:R-:W-:Y:S01]  /*0240*/  P2R R50, PR, RZ, 0x1 ;  /* 0x00000001ff327803 */ /* 0x000fe20000000000 */
[C---:B------:R-:W-:Y:S01]  /*0250*/  VIADD R55, R9.reuse, 0xb ;  /* 0x0000000b09377836 */ /* 0x040fe20000000000 */
[----:B------:R-:W-:Y:S01]  /*0260*/  P2R R11, PR, RZ, 0x8 ;  /* 0x00000008ff0b7803 */ /* 0x000fe20000000000 */
[----:B------:R-:W-:-:S02]  /*0270*/  VIADD R56, R9, 0xc ;  /* 0x0000000c09387836 */ /* 0x000fc40000000000 */
[C---:B------:R-:W-:Y:S02]  /*0280*/  VIADD R2, R9.reuse, 0x1 ;  /* 0x0000000109027836 */ /* 0x040fe40000000000 */
[C---:B------:R-:W-:Y:S02]  /*0290*/  VIADD R3, R9.reuse, 0x2 ;  /* 0x0000000209037836 */ /* 0x040fe40000000000 */
[C---:B------:R-:W-:Y:S01]  /*02a0*/  VIADD R57, R9.reuse, 0xd ;  /* 0x0000000d09397836 */ /* 0x040fe20000000000 */
[----:B------:R-:W-:Y:S01]  /*02b0*/  ISETP.GE.AND P5, PT, R2, UR4, PT ;  /* 0x0000000402007c0c */ /* 0x000fe2000bfa6270 */
[----:B------:R-:W-:Y:S01]  /*02c0*/  VIADD R2, R9, 0x4 ;  /* 0x0000000409027836 */ /* 0x000fe20000000000 */
[----:B------:R-:W-:Y:S01]  /*02d0*/  ISETP.GE.AND P4, PT, R3, UR4, PT ;  /* 0x0000000403007c0c */ /* 0x000fe2000bf86270 */
[C---:B------:R-:W-:Y:S01]  /*02e0*/  VIADD R3, R9.reuse, 0x5 ;  /* 0x0000000509037836 */ /* 0x040fe20000000000 */
[----:B------:R-:W-:Y:S01]  /*02f0*/  P2R R8, PR, RZ, 0x20 ;  /* 0x00000020ff087803 */ /* 0x000fe20000000000 */
[----:B------:R-:W-:Y:S01]  /*0300*/  VIADD R58, R9, 0xe ;  /* 0x0000000e093a7836 */ /* 0x000fe20000000000 */
[----:B------:R-:W-:Y:S01]  /*0310*/  ISETP.GE.AND P2, PT, R2, UR4, PT ;  /* 0x0000000402007c0c */ /* 0x000fe2000bf46270 */
[----:B------:R-:W-:Y:S01]  /*0320*/  IMAD.MOV.U32 R2, RZ, RZ, -0x1 ;  /* 0xffffffffff027424 */ /* 0x000fe200078e00ff */
[----:B------:R-:W-:Y:S01]  /*0330*/  ISETP.GE.AND P1, PT, R3, UR4, PT ;  /* 0x0000000403007c0c */ /* 0x000fe2000bf26270 */
[----:B------:R-:W-:Y:S01]  /*0340*/  IMAD.MOV.U32 R3, RZ, RZ, -0x1 ;  /* 0xffffffffff037424 */ /* 0x000fe200078e00ff */
[----:B------:R-:W-:Y:S01]  /*0350*/  P2R R10, PR, RZ, 0x10 ;  /* 0x00000010ff0a7803 */ /* 0x000fe20000000000 */
[C---:B------:R-:W-:Y:S01]  /*0360*/  VIADD R59, R9.reuse, 0xf ;  /* 0x0000000f093b7836 */ /* 0x040fe20000000000 */
[----:B------:R-:W-:Y:S01]  /*0370*/  P2R R49, PR, RZ, 0x2 ;  /* 0x00000002ff317803 */ /* 0x000fe20000000000 */
[----:B-1----:R-:W-:Y:S01]  /*0380*/  IMAD.WIDE.U32 R4, R9, 0x4, R4 ;  /* 0x0000000409047825 */ /* 0x002fe200078e0004 */
[----:B------:R-:W-:-:S03]  /*0390*/  P2R R48, PR, RZ, 0x4 ;  /* 0x00000004ff307803 */ /* 0x000fc60000000000 */
[----:B------:R-:W-:Y:S01]  /*03a0*/  VIADD R60, R9, 0x10 ;  /* 0x00000010093c7836 */ /* 0x000fe20000000000 */
[----:B---3--:R1:W5:Y:S01]  /*03b0*/  @!P0 LDG.E R16, desc[UR10][R4.64+0x18] ;  /* 0x0000180a04108981 */ /* 0x008362000c1e1900 */
[----:B------:R-:W-:Y:S01]  /*03c0*/  ISETP.GE.AND P0, PT, R51, UR4, PT ;  /* 0x0000000433007c0c */ /* 0x000fe2000bf06270 */
[C---:B------:R-:W-:Y:S02]  /*03d0*/  VIADD R61, R9.reuse, 0x11 ;  /* 0x00000011093d7836 */ /* 0x040fe40000000000 */
[C---:B------:R-:W-:Y:S01]  /*03e0*/  VIADD R62, R9.reuse, 0x12 ;  /* 0x00000012093e7836 */ /* 0x040fe20000000000 */
[----:B------:R-:W-:Y:S01]  /*03f0*/  P2R R51, PR, RZ, 0x1 ;  /* 0x00000001ff337803 */ /* 0x000fe20000000000 */
[----:B------:R1:W5:Y:S01]  /*0400*/  @!P6 LDG.E R2, desc[UR10][R4.64] ;  /* 0x0000000a0402e981 */ /* 0x000362000c1e1900 */
[----:B--2---:R-:W-:-:S03]  /*0410*/  IMAD.WIDE.U32 R6, R9, 0x4, R6 ;  /* 0x0000000409067825 */ /* 0x004fc600078e0006 */
[----:B------:R1:W5:Y:S04]  /*0420*/  @!P5 LDG.E R3, desc[UR10][R4.64+0x4] ;  /* 0x0000040a0403d981 */ /* 0x000368000c1e1900 */
[----:B------:R1:W5:Y:S01]  /*0430*/  @!P0 LDG.E R17, desc[UR10][R4.64+0x1c] ;  /* 0x00001c0a04118981 */ /* 0x000362000c1e1900 */
[----:B------:R-:W-:-:S03]  /*0440*/  ISETP.GE.AND P0, PT, R52, UR4, PT ;  /* 0x0000000434007c0c */ /* 0x000fc6000bf06270 */
[----:B------:R1:W5:Y:S01]  /*0450*/  @!P4 LDG.E R12, desc[UR10][R4.64+0x8] ;  /* 0x0000080a040cc981 */ /* 0x000362000c1e1900 */
[----:B------:R-:W-:-:S03]  /*0460*/  P2R R52, PR, RZ, 0x1 ;  /* 0x00000001ff347803 */ /* 0x000fc60000000000 */
[----:B------:R1:W5:Y:S04]  /*0470*/  @!P3 LDG.E R13, desc[UR10][R4.64+0xc] ;  /* 0x00000c0a040db981 */ /* 0x000368000c1e1900 */
[----:B------:R1:W5:Y:S04]  /*0480*/  @!P2 LDG.E R14, desc[UR10][R4.64+0x10] ;  /* 0x0000100a040ea981 */ /* 0x000368000c1e1900 */
[----:B------:R1:W5:Y:S01]  /*0490*/  @!P0 LDG.E R18, desc[UR10][R4.64+0x20] ;  /* 0x0000200a04128981 */ /* 0x000362000c1e1900 */
[----:B------:R-:W-:-:S03]  /*04a0*/  ISETP.GE.AND P0, PT, R53, UR4, PT ;  /* 0x0000000435007c0c */ /* 0x000fc6000bf06270 */
[----:B------:R1:W5:Y:S01]  /*04b0*/  @!P1 LDG.E R15, desc[UR10][R4.64+0x14] ;  /* 0x0000140a040f9981 */ /* 0x000362000c1e1900 */
[----:B------:R-:W-:-:S09]  /*04c0*/  P2R R53, PR, RZ, 0x1 ;  /* 0x00000001ff357803 */ /* 0x000fd20000000000 */
[----:B------:R1:W5:Y:S01]  /*04d0*/  @!P0 LDG.E R19, desc[UR10][R4.64+0x24] ;  /* 0x0000240a04138981 */ /* 0x000362000c1e1900 */
[----:B------:R-:W-:-:S04]  /*04e0*/  ISETP.GE.AND P0, PT, R54, UR4, PT ;  /* 0x0000000436007c0c */ /* 0x000fc8000bf06270 */
        /* <DEDUP_REMOVED lines=8> */
[----:B------:R-:W-:-:S04]  /*0570*/  ISETP.NE.AND P0, PT, R55, RZ, PT ;  /* 0x000000ff3700720c */ /* 0x000fc80003f05270 */
[----:B------:R-:W-:Y:S02]  /*0580*/  P2R R55, PR, RZ, 0x1 ;  /* 0x00000001ff377803 */ /* 0x000fe40000000000 */
        /* <DEDUP_REMOVED lines=8> */
[----:B------:R-:W-:Y:S02]  /*0610*/  ISETP.NE.AND P0, PT, R50, RZ, PT ;  /* 0x000000ff3200720c */ /* 0x000fe40003f05270 */
[----:B------:R-:W-:Y:S02]  /*0620*/  ISETP.GE.AND P1, PT, R57, UR4, PT ;  /* 0x0000000439007c0c */ /* 0x000fe4000bf26270 */
[----:B------:R-:W-:Y:S02]  /*0630*/  P2R R50, PR, RZ, 0x1 ;  /* 0x00000001ff327803 */ /* 0x000fe40000000000 */
[----:B------:R-:W-:Y:S02]  /*0640*/  ISETP.NE.AND P0, PT, R49, RZ, PT ;  /* 0x000000ff3100720c */ /* 0x000fe40003f05270 */
[----:B------:R-:W-:-:S02]  /*0650*/  ISETP.GE.AND P2, PT, R58, UR4, PT ;  /* 0x000000043a007c0c */ /* 0x000fc4000bf46270 */
[----:B------:R-:W-:Y:S02]  /*0660*/  ISETP.GE.AND P3, PT, R59, UR4, PT ;  /* 0x000000043b007c0c */ /* 0x000fe4000bf66270 */
[----:B------:R-:W-:Y:S02]  /*0670*/  ISETP.GE.AND P4, PT, R60, UR4, PT ;  /* 0x000000043c007c0c */ /* 0x000fe4000bf86270 */
[----:B------:R-:W-:Y:S01]  /*0680*/  ISETP.GE.AND P5, PT, R61, UR4, PT ;  /* 0x000000043d007c0c */ /* 0x000fe2000bfa6270 */
[----:B------:R1:W5:Y:S01]  /*0690*/  @!P1 LDG.E R23, desc[UR10][R4.64+0x34] ;  /* 0x0000340a04179981 */ /* 0x000362000c1e1900 */
[----:B------:R-:W-:Y:S02]  /*06a0*/  ISETP.GE.AND P6, PT, R62, UR4, PT ;  /* 0x000000043e007c0c */ /* 0x000fe4000bfc6270 */
[----:B------:R-:W-:Y:S02]  /*06b0*/  P2R R49, PR, RZ, 0x1 ;  /* 0x00000001ff317803 */ /* 0x000fe40000000000 */
[----:B------:R-:W-:Y:S01]  /*06c0*/  ISETP.NE.AND P0, PT, R48, RZ, PT ;  /* 0x000000ff3000720c */ /* 0x000fe20003f05270 */
[----:B------:R1:W5:Y:S03]  /*06d0*/  @!P2 LDG.E R24, desc[UR10][R4.64+0x38] ;  /* 0x0000380a0418a981 */ /* 0x000366000c1e1900 */
[----:B------:R-:W-:Y:S01]  /*06e0*/  P2R R48, PR, RZ, 0x1 ;  /* 0x00000001ff307803 */ /* 0x000fe20000000000 */
[----:B------:R1:W5:Y:S01]  /*06f0*/  @!P3 LDG.E R25, desc[UR10][R4.64+0x3c] ;  /* 0x00003c0a0419b981 */ /* 0x000362000c1e1900 */
[----:B------:R-:W-:-:S03]  /*0700*/  ISETP.NE.AND P0, PT, R11, RZ, PT ;  /* 0x000000ff0b00720c */ /* 0x000fc60003f05270 */
[----:B------:R1:W5:Y:S01]  /*0710*/  @!P4 LDG.E R26, desc[UR10][R4.64+0x40] ;  /* 0x0000400a041ac981 */ /* 0x000362000c1e1900 */
[----:B------:R-:W-:-:S03]  /*0720*/  P2R R11, PR, RZ, 0x1 ;  /* 0x00000001ff0b7803 */ /* 0x000fc60000000000 */
[----:B------:R1:W5:Y:S01]  /*0730*/  @!P5 LDG.E R27, desc[UR10][R4.64+0x44] ;  /* 0x0000440a041bd981 */ /* 0x000362000c1e1900 */
[----:B------:R-:W-:-:S03]  /*0740*/  ISETP.NE.AND P0, PT, R10, RZ, PT ;  /* 0x000000ff0a00720c */ /* 0x000fc60003f05270 */
[----:B------:R1:W5:Y:S01]  /*0750*/  @!P6 LDG.E R28, desc[UR10][R4.64+0x48] ;  /* 0x0000480a041ce981 */ /* 0x000362000c1e1900 */
[----:B------:R-:W-:Y:S01]  /*0760*/  BAR.SYNC.DEFER_BLOCKING 0x0 ;  /* 0x0000000000007b1d */ /* 0x000fe20000010000 */
[----:B------:R-:W-:Y:S02]  /*0770*/  P2R R10, PR, RZ, 0x1 ;  /* 0x00000001ff0a7803 */ /* 0x000fe40000000000 */
[----:B------:R-:W-:-:S04]  /*0780*/  ISETP.NE.AND P0, PT, R8, RZ, PT ;  /* 0x000000ff0800720c */ /* 0x000fc80003f05270 */
[----:B------:R-:W-:Y:S02]  /*0790*/  P2R R8, PR, RZ, 0x1 ;  /* 0x00000001ff087803 */ /* 0x000fe40000000000 */
[----:B------:R-:W-:-:S13]  /*07a0*/  ISETP.GE.AND P0, PT, R9, UR4, PT ;  /* 0x0000000409007c0c */ /* 0x000fda000bf06270 */
[----:B------:R1:W5:Y:S01]  /*07b0*/  @!P0 LDG.E R29, desc[UR10][R6.64] ;  /* 0x0000000a061d8981 */ /* 0x000362000c1e1900 */
[----:B------:R-:W-:-:S03]  /*07c0*/  ISETP.NE.AND P0, PT, R8, RZ, PT ;  /* 0x000000ff0800720c */ /* 0x000fc60003f05270 */
[----:B------:R1:W5:Y:S04]  /*07d0*/  @!P1 LDG.E R42, desc[UR10][R6.64+0x34] ;  /* 0x0000340a062a9981 */ /* 0x000368000c1e1900 */
[----:B------:R1:W5:Y:S04]  /*07e0*/  @!P2 LDG.E R43, desc[UR10][R6.64+0x38] ;  /* 0x0000380a062ba981 */ /* 0x000368000c1e1900 */
[----:B------:R1:W5:Y:S04]  /*07f0*/  @!P3 LDG.E R44, desc[UR10][R6.64+0x3c] ;  /* 0x00003c0a062cb981 */ /* 0x000368000c1e1900 */
[----:B------:R1:W5:Y:S01]  /*0800*/  @!P0 LDG.E R30, desc[UR10][R6.64+0x4] ;  /* 0x0000040a061e8981 */ /* 0x000362000c1e1900 */
[----:B------:R-:W-:-:S03]  /*0810*/  ISETP.NE.AND P0, PT, R10, RZ, PT ;  /* 0x000000ff0a00720c */ /* 0x000fc60003f05270 */
[----:B------:R1:W5:Y:S04]  /*0820*/  @!P4 LDG.E R45, desc[UR10][R6.64+0x40] ;  /* 0x0000400a062dc981 */ /* 0x000368000c1e1900 */
[----:B------:R1:W5:Y:S04]  /*0830*/  @!P5 LDG.E R46, desc[UR10][R6.64+0x44] ;  /* 0x0000440a062ed981 */ /* 0x000368000c1e1900 */
[----:B------:R1:W5:Y:S04]  /*0840*/  @!P6 LDG.E R47, desc[UR10][R6.64+0x48] ;  /* 0x0000480a062fe981 */ /* 0x000368000c1e1900 */
[----:B------:R1:W5:Y:S01]  /*0850*/  @!P0 LDG.E R31, desc[UR10][R6.64+0x8] ;  /* 0x0000080a061f8981 */ /* 0x000362000c1e1900 */
[----:B------:R-:W-:-:S13]  /*0860*/  ISETP.NE.AND P0, PT, R11, RZ, PT ;  /* 0x000000ff0b00720c */ /* 0x000fda0003f05270 */
        /* <DEDUP_REMOVED lines=17> */
[----:B------:R-:W-:Y:S01]  /*0980*/  ISETP.NE.AND P0, PT, R56, RZ, PT ;  /* 0x000000ff3800720c */ /* 0x000fe20003f05270 */
[----:B------:R-:W2:Y:S01]  /*0990*/  S2R R48, SR_LANEID ;  /* 0x0000000000307919 */ /* 0x000ea20000000000 */
[----:B------:R-:W-:Y:S02]  /*09a0*/  UMOV UR4, 0x400 ;  /* 0x0000040000047882 */ /* 0x000fe40000000000 */
[----:B----4-:R-:W-:-:S09]  /*09b0*/  ULEA UR4, UR5, UR4, 0x18 ;  /* 0x0000000405047291 */ /* 0x010fd2000f8ec0ff */
[----:B------:R1:W5:Y:S01]  /*09c0*/  @!P0 LDG.E R41, desc[UR10][R6.64+0x30] ;  /* 0x0000300a06298981 */ /* 0x000362000c1e1900 */
[----:B------:R-:W-:Y:S02]  /*09d0*/  LEA R49, R0, UR4, 0x2 ;  /* 0x0000000400317c11 */ /* 0x000fe4000f8e10ff */
[----:B------:R-:W-:-:S03]  /*09e0*/  SHF.R.U32.HI R124, RZ, 0x5, R0 ;  /* 0x00000005ff7c7819 */ /* 0x000fc60000011600 */
[----:B------:R-:W-:Y:S01]  /*09f0*/  IMAD R51, R0, 0x80, R49 ;  /* 0x0000008000337824 */ /* 0x000fe200078e0231 */
[----:B------:R-:W-:-:S03]  /*0a00*/  LEA R50, R124, UR4, 0x2 ;  /* 0x000000047c327c11 */ /* 0x000fc6000f8e10ff */
[----:B------:R-:W-:Y:S01]  /*0a10*/  IMAD R53, R0, -0x38, R51 ;  /* 0xffffffc800357824 */ /* 0x000fe200078e0233 */
[----:B------:R-:W-:Y:S02]  /*0a20*/  UIADD3 UR8, UPT, UPT, UR6, 0x6, URZ ;  /* 0x0000000606087890 */ /* 0x000fe4000fffe0ff */
[----:B------:R-:W-:Y:S01]  /*0a30*/  UIADD3 UR5, UPT, UPT, -UR6, UR7, URZ ;  /* 0x0000000706057290 */ /* 0x000fe2000fffe1ff */
[----:B01----:R-:W-:Y:S11]  /*0a40*/  BAR.SYNC.DEFER_BLOCKING 0x0 ;  /* 0x0000000000007b1d */ /* 0x003ff60000010000 */
.L_x_220:
[----:B------:R-:W-:Y:S01]  /*0a50*/  UISETP.LT.AND UP0, UPT, UR5, 0x6, UPT ;  /* 0x000000060500788c */ /* 0x000fe2000bf01270 */
[----:B------:R-:W-:Y:S01]  /*0a60*/  STS [R49], RZ ;  /* 0x000000ff31007388 */ /* 0x000fe20000000800 */
[----:B------:R-:W-:Y:S01]  /*0a70*/  UIADD3 UR6, UPT, UPT, UR8, -0x6, URZ ;  /* 0xfffffffa08067890 */ /* 0x000fe2000fffe0ff */
[----:B--2---:R-:W-:Y:S01]  /*0a80*/  ISETP.NE.AND P1, PT, R48, 0x1f, PT ;  /* 0x0000001f3000780c */ /* 0x004fe20003f25270 */
[----:B------:R-:W-:Y:S01]  /*0a90*/  USEL UR4, UR5, 0x6, UP0 ;  /* 0x0000000605047887 */ /* 0x000fe20008000000 */
[----:B------:R-:W-:Y:S01]  /*0aa0*/  STS [R49+0x400], RZ ;  /* 0x000400ff31007388 */ /* 0x000fe20000000800 */
[C---:B------:R-:W-:Y:S01]  /*0ab0*/  ISETP.NE.AND P2, PT, R124.reuse, 0x6, PT ;  /* 0x000000067c00780c */ /* 0x040fe20003f45270 */
[----:B------:R-:W-:Y:S01]  /*0ac0*/  UISETP.GE.AND UP0, UPT, UR8, UR9, UPT ;  /* 0x000000090800728c */ /* 0x000fe2000bf06270 */
[----:B0----5:R-:W-:Y:S01]  /*0ad0*/  SHF.R.U32.HI R4, RZ, UR6, R2 ;  /* 0x00000006ff047c19 */ /* 0x021fe20008011602 */
[----:B------:R-:W-:Y:S01]  /*0ae0*/  UBMSK UR4, URZ, UR4 ;  /* 0x00000004ff04729b */ /* 0x000fe20008000000 */
[----:B------:R-:W-:Y:S01]  /*0af0*/  STS [R49+0x800], RZ ;  /* 0x000800ff31007388 */ /* 0x000fe20000000800 */
[----:B------:R-:W-:-:S03]  /*0b00*/  ISETP.NE.AND P3, PT, R124, 0x7, PT ;  /* 0x000000077c00780c */ /* 0x000fc60003f65270 */
[----:B------:R-:W-:Y:S01]  /*0b10*/  STS [R49+0xc00], RZ ;  /* 0x000c00ff31007388 */ /* 0x000fe20000000800 */
[----:B------:R-:W-:-:S03]  /*0b20*/  LOP3.LUT R4, R4, UR4, RZ, 0xc0, !PT ;  /* 0x0000000404047c12 */ /* 0x000fc6000f8ec0ff */
[----:B------:R-:W-:Y:S02]  /*0b30*/  STS [R49+0x1000], RZ ;  /* 0x001000ff31007388 */ /* 0x000fe40000000800 */
[----:B------:R-:W-:Y:S01]  /*0b40*/  IMAD.SHL.U32 R5, R4, 0x400, RZ ;  /* 0x0000040004057824 */ /* 0x000fe200078e00ff */
[----:B------:R-:W-:Y:S01]  /*0b50*/  SHF.R.U32.HI R4, RZ, 0x4, R4 ;  /* 0x00000004ff047819 */ /* 0x000fe20000011604 */
[----:B------:R-:W-:Y:S03]  /*0b60*/  STS [R49+0x1400], RZ ;  /* 0x001400ff31007388 */ /* 0x000fe60000000800 */
[----:B------:R-:W-:Y:S01]  /*0b70*/  LOP3.LUT R54, R5, 0x7c00, RZ, 0xc0, !PT ;  /* 0x00007c0005367812 */ /* 0x000fe200078ec0ff */
[----:B------:R-:W-:Y:S01]  /*0b80*/  STS [R49+0x1800], RZ ;  /* 0x001800ff31007388 */ /* 0x000fe20000000800 */
[----:B------:R-:W-:-:S03]  /*0b90*/  LOP3.LUT R4, R4, 0xffffffe, RZ, 0xc0, !PT ;  /* 0x0ffffffe04047812 */ /* 0x000fc600078ec0ff */
[----:B------:R-:W-:Y:S01]  /*0ba0*/  STS [R49+0x1c00], RZ ;  /* 0x001c00ff31007388 */ /* 0x000fe20000000800 */
[----:B------:R-:W-:Y:S02]  /*0bb0*/  IADD3 R54, PT, PT, R4, R49, R54 ;  /* 0x0000003104367210 */ /* 0x000fe40007ffe036 */
[----:B------:R-:W-:Y:S01]  /*0bc0*/  SHF.R.U32.HI R4, RZ, UR6, R3 ;  /* 0x00000006ff047c19 */ /* 0x000fe20008011603 */
[----:B------:R-:W-:Y:S03]  /*0bd0*/  STS [R49+0x2000], RZ ;  /* 0x002000ff31007388 */ /* 0x000fe60000000800 */
[----:B------:R-:W-:Y:S01]  /*0be0*/  LOP3.LUT R4, R4, UR4, RZ, 0xc0, !PT ;  /* 0x0000000404047c12 */ /* 0x000fe2000f8ec0ff */
[----:B------:R-:W-:Y:S04]  /*0bf0*/  STS [R49+0x2400], RZ ;  /* 0x002400ff31007388 */ /* 0x000fe80000000800 */
[----:B------:R-:W-:Y:S01]  /*0c00*/  STS [R49+0x2800], RZ ;  /* 0x002800ff31007388 */ /* 0x000fe20000000800 */
[----:B------:R-:W-:Y:S01]  /*0c10*/  IMAD.SHL.U32 R5, R4, 0x400, RZ ;  /* 0x0000040004057824 */ /* 0x000fe200078e00ff */
[----:B------:R-:W-:-:S02]  /*0c20*/  SHF.R.U32.HI R4, RZ, 0x4, R4 ;  /* 0x00000004ff047819 */ /* 0x000fc40000011604 */
[----:B------:R-:W-:Y:S02]  /*0c30*/  STS [R49+0x2c00], RZ ;  /* 0x002c00ff31007388 */ /* 0x000fe40000000800 */
[----:B------:R-:W-:Y:S02]  /*0c40*/  LOP3.LUT R56, R5, 0x7c00, RZ, 0xc0, !PT ;  /* 0x00007c0005387812 */ /* 0x000fe400078ec0ff */
        /* <DEDUP_REMOVED lines=32> */
[----:B------:R-:W0:Y:S02]  /*0e50*/  LDS.U16 R52, [R54] ;  /* 0x0000000036347984 */ /* 0x000e240000000400 */
[----:B0-----:R-:W-:-:S05]  /*0e60*/  VIADD R5, R52, 0x1 ;  /* 0x0000000134057836 */ /* 0x001fca0000000000 */
[----:B------:R0:W-:Y:S04]  /*0e70*/  STS.U16 [R54], R5 ;  /* 0x0000000536007388 */ /* 0x0001e80000000400 */
[----:B------:R-:W1:Y:S01]  /*0e80*/  LDS.U16 R57, [R56] ;  /* 0x0000000038397984 */ /* 0x000e620000000400 */
[----:B0-----:R-:W-:Y:S01]  /*0e90*/  IMAD.SHL.U32 R5, R4, 0x400, RZ ;  /* 0x0000040004057824 */ /* 0x001fe200078e00ff */
[----:B------:R-:W-:-:S04]  /*0ea0*/  SHF.R.U32.HI R4, RZ, 0x4, R4 ;  /* 0x00000004ff047819 */ /* 0x000fc80000011604 */
[----:B------:R-:W-:Y:S02]  /*0eb0*/  LOP3.LUT R60, R5, 0x7c00, RZ, 0xc0, !PT ;  /* 0x00007c00053c7812 */ /* 0x000fe400078ec0ff */
[----:B------:R-:W-:-:S04]  /*0ec0*/  LOP3.LUT R4, R4, 0xffffffe, RZ, 0xc0, !PT ;  /* 0x0ffffffe04047812 */ /* 0x000fc800078ec0ff */
[----:B------:R-:W-:Y:S02]  /*0ed0*/  IADD3 R60, PT, PT, R4, R49, R60 ;  /* 0x00000031043c7210 */ /* 0x000fe40007ffe03c */
[----:B------:R-:W-:-:S04]  /*0ee0*/  SHF.R.U32.HI R4, RZ, UR6, R14 ;  /* 0x00000006ff047c19 */ /* 0x000fc8000801160e */
[----:B------:R-:W-:-:S05]  /*0ef0*/  LOP3.LUT R4, R4, UR4, RZ, 0xc0, !PT ;  /* 0x0000000404047c12 */ /* 0x000fca000f8ec0ff */
[----:B------:R-:W-:Y:S01]  /*0f00*/  IMAD.SHL.U32 R6, R4, 0x400, RZ ;  /* 0x0000040004067824 */ /* 0x000fe200078e00ff */
[----:B------:R-:W-:-:S04]  /*0f10*/  SHF.R.U32.HI R4, RZ, 0x4, R4 ;  /* 0x00000004ff047819 */ /* 0x000fc80000011604 */
[----:B------:R-:W-:Y:S02]  /*0f20*/  LOP3.LUT R6, R6, 0x7c00, RZ, 0xc0, !PT ;  /* 0x00007c0006067812 */ /* 0x000fe400078ec0ff */
[----:B------:R-:W-:-:S04]  /*0f30*/  LOP3.LUT R4, R4, 0xffffffe, RZ, 0xc0, !PT ;  /* 0x0ffffffe04047812 */ /* 0x000fc800078ec0ff */
[----:B------:R-:W-:Y:S01]  /*0f40*/  IADD3 R62, PT, PT, R4, R49, R6 ;  /* 0x00000031043e7210 */ /* 0x000fe20007ffe006 */
[----:B-1----:R-:W-:Y:S01]  /*0f50*/  VIADD R7, R57, 0x1 ;  /* 0x0000000139077836 */ /* 0x002fe20000000000 */
[----:B------:R-:W-:-:S04]  /*0f60*/  SHF.R.U32.HI R4, RZ, UR6, R15 ;  /* 0x00000006ff047c19 */ /* 0x000fc8000801160f */
[----:B------:R-:W-:Y:S01]  /*0f70*/  STS.U16 [R56], R7 ;  /* 0x0000000738007388 */ /* 0x000fe20000000400 */
[----:B------:R-:W-:-:S03]  /*0f80*/  LOP3.LUT R4, R4, UR4, RZ, 0xc0, !PT ;  /* 0x0000000404047c12 */ /* 0x000fc6000f8ec0ff */
        /* <DEDUP_REMOVED lines=129> */
[----:B------:R-:W-:Y:S01]  /*17a0*/  SHF.R.U32.HI R4, RZ, UR6, R28 ;  /* 0x00000006ff047c19 */ /* 0x000fe2000801161c */
[----:B------:R-:W0:Y:S03]  /*17b0*/  S2UR UR6, SR_CgaCtaId ;  /* 0x00000000000679c3 */ /* 0x000e260000008800 */
[----:B------:R-:W-:Y:S01]  /*17c0*/  LOP3.LUT R4, R4, UR4, RZ, 0xc0, !PT ;  /* 0x0000000404047c12 */ /* 0x000fe2000f8ec0ff */
[----:B------:R-:W-:-:S04]  /*17d0*/  UMOV UR4, 0x400 ;  /* 0x0000040000047882 */ /* 0x000fc80000000000 */
[----:B------:R-:W-:Y:S01]  /*17e0*/  IMAD.SHL.U32 R6, R4, 0x400, RZ ;  /* 0x0000040004067824 */ /* 0x000fe200078e00ff */
[----:B------:R-:W-:-:S04]  /*17f0*/  SHF.R.U32.HI R4, RZ, 0x4, R4 ;  /* 0x00000004ff047819 */ /* 0x000fc80000011604 */
[----:B------:R-:W-:Y:S02]  /*1800*/  LOP3.LUT R6, R6, 0x7c00, RZ, 0xc0, !PT ;  /* 0x00007c0006067812 */ /* 0x000fe400078ec0ff */
[----:B------:R-:W-:-:S04]  /*1810*/  LOP3.LUT R4, R4, 0xffffffe, RZ, 0xc0, !PT ;  /* 0x0ffffffe04047812 */ /* 0x000fc800078ec0ff */
[----:B------:R-:W-:Y:S01]  /*1820*/  IADD3 R90, PT, PT, R4, R49, R6 ;  /* 0x00000031045a7210 */ /* 0x000fe20007ffe006 */
[----:B-1----:R-:W-:Y:S01]  /*1830*/  VIADD R7, R85, 0x1 ;  /* 0x0000000155077836 */ /* 0x002fe20000000000 */
[----:B0-----:R-:W-:-:S04]  /*1840*/  ULEA UR4, UR6, UR4, 0x18 ;  /* 0x0000000406047291 */ /* 0x001fc8000f8ec0ff */
[----:B------:R-:W-:Y:S04]  /*1850*/  STS.U16 [R84], R7 ;  /* 0x0000000754007388 */ /* 0x000fe80000000400 */
[----:B------:R-:W0:Y:S02]  /*1860*/  LDS.U16 R87, [R86] ;  /* 0x0000000056577984 */ /* 0x000e240000000400 */
[----:B0-----:R-:W-:-:S05]  /*1870*/  VIADD R5, R87, 0x1 ;  /* 0x0000000157057836 */ /* 0x001fca0000000000 */
[----:B------:R-:W-:Y:S04]  /*1880*/  STS.U16 [R86], R5 ;  /* 0x0000000556007388 */ /* 0x000fe80000000400 */
[----:B------:R-:W0:Y:S02]  /*1890*/  LDS.U16 R89, [R88] ;  /* 0x0000000058597984 */ /* 0x000e240000000400 */
[----:B0-----:R-:W-:-:S05]  /*18a0*/  VIADD R7, R89, 0x1 ;  /* 0x0000000159077836 */ /* 0x001fca0000000000 */
[----:B------:R-:W-:Y:S04]  /*18b0*/  STS.U16 [R88], R7 ;  /* 0x0000000758007388 */ /* 0x000fe80000000400 */
[----:B------:R-:W0:Y:S02]  /*18c0*/  LDS.U16 R91, [R90] ;  /* 0x000000005a5b7984 */ /* 0x000e240000000400 */
[----:B0-----:R-:W-:-:S05]  /*18d0*/  VIADD R5, R91, 0x1 ;  /* 0x000000015b057836 */ /* 0x001fca0000000000 */
[----:B------:R-:W-:Y:S01]  /*18e0*/  STS.U16 [R90], R5 ;  /* 0x000000055a007388 */ /* 0x000fe20000000400 */
[----:B------:R-:W-:Y:S06]  /*18f0*/  BAR.SYNC.DEFER_BLOCKING 0x0 ;  /* 0x0000000000007b1d */ /* 0x000fec0000010000 */
[----:B------:R-:W-:Y:S04]  /*1900*/  LDS R92, [R51] ;  /* 0x00000000335c7984 */ /* 0x000fe80000000800 */
[----:B------:R-:W0:Y:S04]  /*1910*/  LDS R93, [R51+0x4] ;  /* 0x00000400335d7984 */ /* 0x000e280000000800 */
[----:B------:R-:W1:Y:S04]  /*1920*/  LDS R94, [R51+0x8] ;  /* 0x00000800335e7984 */ /* 0x000e680000000800 */
[----:B------:R-:W2:Y:S04]  /*1930*/  LDS R95, [R51+0xc] ;  /* 0x00000c00335f7984 */ /* 0x000ea80000000800 */
[----:B------:R-:W3:Y:S04]  /*1940*/  LDS R96, [R51+0x10] ;  /* 0x0000100033607984 */ /* 0x000ee80000000800 */
[----:B------:R-:W4:Y:S04]  /*1950*/  LDS R97, [R51+0x14] ;  /* 0x0000140033617984 */ /* 0x000f280000000800 */
[----:B------:R-:W4:Y:S04]  /*1960*/  LDS R98, [R51+0x18] ;  /* 0x0000180033627984 */ /* 0x000f280000000800 */
[----:B------:R-:W4:Y:S04]  /*1970*/  LDS R99, [R51+0x1c] ;  /* 0x00001c0033637984 */ /* 0x000f280000000800 */
[----:B------:R-:W4:Y:S04]  /*1980*/  LDS R100, [R51+0x20] ;  /* 0x0000200033647984 */ /* 0x000f280000000800 */
[----:B------:R-:W4:Y:S04]  /*1990*/  LDS R101, [R51+0x24] ;  /* 0x0000240033657984 */ /* 0x000f280000000800 */
[----:B------:R-:W4:Y:S04]  /*19a0*/  LDS R102, [R51+0x28] ;  /* 0x0000280033667984 */ /* 0x000f280000000800 */
[----:B------:R-:W4:Y:S01]  /*19b0*/  LDS R103, [R51+0x2c] ;  /* 0x00002c0033677984 */ /* 0x000f220000000800 */
[----:B0-----:R-:W-:-:S03]  /*19c0*/  IMAD.IADD R93, R92, 0x1, R93 ;  /* 0x000000015c5d7824 */ /* 0x001fc600078e025d */
[----:B------:R-:W0:Y:S01]  /*19d0*/  LDS R104, [R51+0x30] ;  /* 0x0000300033687984 */ /* 0x000e220000000800 */
[----:B-1----:R-:W-:-:S03]  /*19e0*/  IMAD.IADD R94, R94, 0x1, R93 ;  /* 0x000000015e5e7824 */ /* 0x002fc600078e025d */
[----:B------:R-:W1:Y:S01]  /*19f0*/  LDS R105, [R51+0x34] ;  /* 0x0000340033697984 */ /* 0x000e620000000800 */
[----:B--2---:R-:W-:-:S03]  /*1a00*/  IMAD.IADD R95, R95, 0x1, R94 ;  /* 0x000000015f5f7824 */ /* 0x004fc600078e025e */
[----:B------:R-:W2:Y:S01]  /*1a10*/  LDS R106, [R51+0x38] ;  /* 0x00003800336a7984 */ /* 0x000ea20000000800 */
[----:B---3--:R-:W-:-:S03]  /*1a20*/  IMAD.IADD R96, R96, 0x1, R95 ;  /* 0x0000000160607824 */ /* 0x008fc600078e025f */
[----:B------:R-:W3:Y:S01]  /*1a30*/  LDS R107, [R51+0x3c] ;  /* 0x00003c00336b7984 */ /* 0x000ee20000000800 */
[----:B----4-:R-:W-:-:S03]  /*1a40*/  IMAD.IADD R97, R97, 0x1, R96 ;  /* 0x0000000161617824 */ /* 0x010fc600078e0260 */
[----:B------:R-:W4:Y:S01]  /*1a50*/  LDS R108, [R51+0x40] ;  /* 0x00004000336c7984 */ /* 0x000f220000000800 */
[----:B------:R-:W-:-:S03]  /*1a60*/  IMAD.IADD R98, R98, 0x1, R97 ;  /* 0x0000000162627824 */ /* 0x000fc600078e0261 */
        /* <DEDUP_REMOVED lines=31> */
[----:B------:R-:W-:-:S04]  /*1c60*/  IMAD.IADD R114, R114, 0x1, R113 ;  /* 0x0000000172727824 */ /* 0x000fc800078e0271 */
[----:B0-----:R-:W-:-:S04]  /*1c70*/  IMAD.IADD R115, R115, 0x1, R114 ;  /* 0x0000000173737824 */ /* 0x001fc800078e0272 */
[----:B-1----:R-:W-:-:S04]  /*1c80*/  IMAD.IADD R116, R116, 0x1, R115 ;  /* 0x0000000174747824 */ /* 0x002fc800078e0273 */
[----:B--2---:R-:W-:-:S04]  /*1c90*/  IMAD.IADD R117, R117, 0x1, R116 ;  /* 0x0000000175757824 */ /* 0x004fc800078e0274 */
[----:B---3--:R-:W-:-:S04]  /*1ca0*/  IMAD.IADD R118, R118, 0x1, R117 ;  /* 0x0000000176767824 */ /* 0x008fc800078e0275 */
[----:B----4-:R-:W-:-:S04]  /*1cb0*/  IMAD.IADD R119, R119, 0x1, R118 ;  /* 0x0000000177777824 */ /* 0x010fc800078e0276 */
[----:B------:R-:W-:-:S04]  /*1cc0*/  IMAD.IADD R120, R120, 0x1, R119 ;  /* 0x0000000178787824 */ /* 0x000fc800078e0277 */
[----:B------:R-:W-:-:S04]  /*1cd0*/  IMAD.IADD R121, R121, 0x1, R120 ;  /* 0x0000000179797824 */ /* 0x000fc800078e0278 */
[----:B------:R-:W-:-:S04]  /*1ce0*/  IMAD.IADD R122, R122, 0x1, R121 ;  /* 0x000000017a7a7824 */ /* 0x000fc800078e0279 */
[----:B------:R-:W-:-:S04]  /*1cf0*/  IMAD.IADD R123, R123, 0x1, R122 ;  /* 0x000000017b7b7824 */ /* 0x000fc800078e027a */
[----:B------:R-:W-:-:S05]  /*1d00*/  IMAD.IADD R125, R4, 0x1, R123 ;  /* 0x00000001047d7824 */ /* 0x000fca00078e027b */
        /* <DEDUP_REMOVED lines=8> */
[----:B------:R-:W0:Y:S02]  /*1d90*/  SHFL.UP P0, R126, R127, 0x10, RZ ;  /* 0x060000007f7e7989 */ /* 0x000e2400000000ff */
[----:B0-----:R-:W-:Y:S01]  /*1da0*/  @P0 IMAD.IADD R126, R127, 0x1, R126 ;  /* 0x000000017f7e0824 */ /* 0x001fe200078e027e */
[----:B------:R-:W-:-:S03]  /*1db0*/  ISETP.NE.AND P0, PT, R124, 0x1, PT ;  /* 0x000000017c00780c */ /* 0x000fc60003f05270 */
[----:B------:R-:W-:Y:S01]  /*1dc0*/  IMAD.IADD R125, R126, 0x1, -R125 ;  /* 0x000000017e7d7824 */ /* 0x000fe200078e0a7d */
[----:B------:R-:W-:Y:S01]  /*1dd0*/  @!P1 STS [R50+0x8400], R126 ;  /* 0x0084007e32009388 */ /* 0x000fe20000000800 */
[----:B------:R-:W-:Y:S01]  /*1de0*/  BAR.SYNC.DEFER_BLOCKING 0x0 ;  /* 0x0000000000007b1d */ /* 0x000fe20000010000 */
[----:B------:R-:W-:-:S05]  /*1df0*/  ISETP.NE.AND P1, PT, R124, 0x4, PT ;  /* 0x000000047c00780c */ /* 0x000fca0003f25270 */
[----:B------:R-:W0:Y:S04]  /*1e00*/  LDS.128 R4, [UR4+0x8400] ;  /* 0x00840004ff047984 */ /* 0x000e280008000c00 */
[----:B------:R-:W1:Y:S01]  /*1e10*/  LDS.128 R8, [UR4+0x8410] ;  /* 0x00841004ff087984 */ /* 0x000e620008000c00 */
[C---:B0-----:R-:W-:Y:S01]  /*1e20*/  SEL R55, R4.reuse, R55, !P0 ;  /* 0x0000003704377207 */ /* 0x041fe20004000000 */
[----:B------:R-:W-:Y:S01]  /*1e30*/  IMAD.IADD R5, R4, 0x1, R5 ;  /* 0x0000000104057824 */ /* 0x000fe200078e0205 */
[----:B------:R-:W-:-:S03]  /*1e40*/  ISETP.NE.AND P0, PT, R124, 0x2, PT ;  /* 0x000000027c00780c */ /* 0x000fc60003f05270 */
[----:B------:R-:W-:Y:S01]  /*1e50*/  IMAD.IADD R6, R6, 0x1, R5 ;  /* 0x0000000106067824 */ /* 0x000fe200078e0205 */
[----:B------:R-:W-:Y:S02]  /*1e60*/  SEL R55, R5, R55, !P0 ;  /* 0x0000003705377207 */ /* 0x000fe40004000000 */
[----:B------:R-:W-:Y:S01]  /*1e70*/  ISETP.NE.AND P0, PT, R124, 0x3, PT ;  /* 0x000000037c00780c */ /* 0x000fe20003f05270 */
[----:B------:R-:W-:-:S03]  /*1e80*/  IMAD.IADD R7, R7, 0x1, R6 ;  /* 0x0000000107077824 */ /* 0x000fc600078e0206 */
[----:B------:R-:W-:Y:S01]  /*1e90*/  SEL R55, R6, R55, !P0 ;  /* 0x0000003706377207 */ /* 0x000fe20004000000 */
[C---:B-1----:R-:W-:Y:S01]  /*1ea0*/  IMAD.IADD R8, R7.reuse, 0x1, R8 ;  /* 0x0000000107087824 */ /* 0x042fe200078e0208 */
[----:B------:R-:W-:Y:S02]  /*1eb0*/  ISETP.NE.AND P0, PT, R124, 0x5, PT ;  /* 0x000000057c00780c */ /* 0x000fe40003f05270 */
[----:B------:R-:W-:Y:S01]  /*1ec0*/  SEL R55, R7, R55, !P1 ;  /* 0x0000003707377207 */ /* 0x000fe20004800000 */
[----:B------:R-:W-:Y:S01]  /*1ed0*/  IMAD.IADD R9, R9, 0x1, R8 ;  /* 0x0000000109097824 */ /* 0x000fe200078e0208 */
[----:B------:R-:W-:Y:S02]  /*1ee0*/  ISETP.NE.AND P1, PT, R48, RZ, PT ;  /* 0x000000ff3000720c */ /* 0x000fe40003f25270 */
[----:B------:R-:W-:Y:S01]  /*1ef0*/  SEL R55, R8, R55, !P0 ;  /* 0x0000003708377207 */ /* 0x000fe20004000000 */
[----:B------:R-:W-:Y:S01]  /*1f00*/  IMAD.IADD R10, R10, 0x1, R9 ;  /* 0x000000010a0a7824 */ /* 0x000fe200078e0209 */
[----:B------:R-:W-:-:S02]  /*1f10*/  ISETP.GT.U32.AND P0, PT, R0, 0x1f, PT ;  /* 0x0000001f0000780c */ /* 0x000fc40003f04070 */
[----:B------:R-:W-:Y:S01]  /*1f20*/  SEL R55, R9, R55, !P2 ;  /* 0x0000003709377207 */ /* 0x000fe20005000000 */
[----:B------:R-:W-:Y:S01]  /*1f30*/  IMAD.IADD R11, R11, 0x1, R10 ;  /* 0x000000010b0b7824 */ /* 0x000fe200078e020a */
[----:B------:R-:W-:Y:S02]  /*1f40*/  ISETP.GT.U32.OR P2, PT, R0, 0x1f, P1 ;  /* 0x0000001f0000780c */ /* 0x000fe40000f44470 */
[----:B------:R-:W-:Y:S02]  /*1f50*/  SEL R4, R125, RZ, P1 ;  /* 0x000000ff7d047207 */ /* 0x000fe40000800000 */
[----:B------:R-:W-:-:S05]  /*1f60*/  SEL R55, R10, R55, !P3 ;  /* 0x000000370a377207 */ /* 0x000fca0005800000 */
[----:B------:R-:W-:Y:S01]  /*1f70*/  @P0 IMAD.IADD R125, R55, 0x1, R4 ;  /* 0x00000001377d0824 */ /* 0x000fe200078e0204 */
[----:B------:R-:W-:-:S03]  /*1f80*/  ISETP.NE.AND P0, PT, R0, RZ, PT ;  /* 0x000000ff0000720c */ /* 0x000fc60003f05270 */
[----:B------:R-:W-:-:S05]  /*1f90*/  @!P2 IMAD.U32 R125, R11, 0x10000, RZ ;  /* 0x000100000b7da824 */ /* 0x000fca00078e00ff */
[----:B------:R-:W-:Y:S01]  /*1fa0*/  @!P2 STS [UR4+0x8428], R125 ;  /* 0x0084287dff00a988 */ /* 0x000fe20008000804 */
[----:B------:R-:W-:Y:S06]  /*1fb0*/  BAR.SYNC.DEFER_BLOCKING 0x0 ;  /* 0x0000000000007b1d */ /* 0x000fec0000010000 */
[----:B------:R-:W0:Y:S02]  /*1fc0*/  LDS R4, [UR4+0x8428] ;  /* 0x00842804ff047984 */ /* 0x000e240008000800 */
[----:B0-----:R-:W-:-:S05]  /*1fd0*/  SEL R4, R4, RZ, P0 ;  /* 0x000000ff04047207 */ /* 0x001fca0000000000 */
[----:B------:R-:W-:-:S04]  /*1fe0*/  IMAD.IADD R4, R4, 0x1, R125 ;  /* 0x0000000104047824 */ /* 0x000fc800078e027d */
[--C-:B------:R-:W-:Y:S01]  /*1ff0*/  IMAD.IADD R92, R92, 0x1, R4.reuse ;  /* 0x000000015c5c7824 */ /* 0x100fe200078e0204 */
[----:B------:R-:W-:Y:S01]  /*2000*/  STS [R51], R4 ;  /* 0x0000000433007388 */ /* 0x000fe20000000800 */
[--C-:B------:R-:W-:Y:S02]  /*2010*/  IMAD.IADD R6, R93, 0x1, R4.reuse ;  /* 0x000000015d067824 */ /* 0x100fe400078e0204 */
[--C-:B------:R-:W-:Y:S01]  /*2020*/  IMAD.IADD R94, R94, 0x1, R4.reuse ;  /* 0x000000015e5e7824 */ /* 0x100fe200078e0204 */
[----:B------:R-:W-:Y:S01]  /*2030*/  STS [R51+0x4], R92 ;  /* 0x0000045c33007388 */ /* 0x000fe20000000800 */
[--C-:B------:R-:W-:Y:S02]  /*2040*/  IMAD.IADD R8, R95, 0x1, R4.reuse ;  /* 0x000000015f087824 */ /* 0x100fe400078e0204 */
[--C-:B------:R-:W-:Y:S01]  /*2050*/  IMAD.IADD R96, R96, 0x1, R4.reuse ;  /* 0x0000000160607824 */ /* 0x100fe200078e0204 */
[----:B------:R-:W-:Y:S01]  /*2060*/  STS [R51+0x8], R6 ;  /* 0x0000080633007388 */ /* 0x000fe20000000800 */
[----:B------:R-:W-:-:S02]  /*2070*/  IMAD.IADD R10, R97, 0x1, R4 ;  /* 0x00000001610a7824 */ /* 0x000fc400078e0204 */
[--C-:B------:R-:W-:Y:S01]  /*2080*/  IMAD.IADD R98, R98, 0x1, R4.reuse ;  /* 0x0000000162627824 */ /* 0x100fe200078e0204 */
[----:B------:R-:W-:Y:S01]  /*2090*/  STS [R51+0xc], R94 ;  /* 0x00000c5e33007388 */ /* 0x000fe20000000800 */
        /* <DEDUP_REMOVED lines=36> */
[----:B------:R-:W-:-:S03]  /*22e0*/  IMAD.IADD R150, R123, 0x1, R4 ;  /* 0x000000017b967824 */ /* 0x000fc600078e0204 */
[----:B------:R-:W-:Y:S04]  /*22f0*/  STS [R51+0x40], R134 ;  /* 0x0000408633007388 */ /* 0x000fe80000000800 */
        /* <DEDUP_REMOVED lines=15> */
[----:B------:R-:W-:Y:S01]  /*23f0*/  STS [R51+0x80], R150 ;  /* 0x0000809633007388 */ /* 0x000fe20000000800 */
[----:B------:R-:W-:Y:S06]  /*2400*/  BAR.SYNC.DEFER_BLOCKING 0x0 ;  /* 0x0000000000007b1d */ /* 0x000fec0000010000 */
[----:B------:R-:W0:Y:S04]  /*2410*/  LDS.U16 R5, [R54] ;  /* 0x0000000036057984 */ /* 0x000e280000000400 */
[----:B------:R-:W1:Y:S04]  /*2420*/  LDS.U16 R56, [R56] ;  /* 0x0000000038387984 */ /* 0x000e680000000400 */
[----:B------:R-:W2:Y:S04]  /*2430*/  LDS.U16 R58, [R58] ;  /* 0x000000003a3a7984 */ /* 0x000ea80000000400 */
[----:B------:R-:W3:Y:S04]  /*2440*/  LDS.U16 R60, [R60] ;  /* 0x000000003c3c7984 */ /* 0x000ee80000000400 */
[----:B------:R-:W4:Y:S04]  /*2450*/  LDS.U16 R62, [R62] ;  /* 0x000000003e3e7984 */ /* 0x000f280000000400 */
[----:B------:R-:W4:Y:S04]  /*2460*/  LDS.U16 R64, [R64] ;  /* 0x0000000040407984 */ /* 0x000f280000000400 */
[----:B------:R-:W4:Y:S04]  /*2470*/  LDS.U16 R66, [R66] ;  /* 0x0000000042427984 */ /* 0x000f280000000400 */
[----:B------:R-:W4:Y:S04]  /*2480*/  LDS.U16 R68, [R68] ;  /* 0x0000000044447984 */ /* 0x000f280000000400 */
[----:B------:R-:W4:Y:S04]  /*2490*/  LDS.U16 R70, [R70] ;  /* 0x0000000046467984 */ /* 0x000f280000000400 */
[----:B------:R-:W4:Y:S04]  /*24a0*/  LDS.U16 R72, [R72] ;  /* 0x0000000048487984 */ /* 0x000f280000000400 */
[----:B------:R-:W4:Y:S01]  /*24b0*/  LDS.U16 R74, [R74] ;  /* 0x000000004a4a7984 */ /* 0x000f220000000400 */
[----:B0-----:R-:W-:-:S03]  /*24c0*/  IMAD.IADD R5, R52, 0x1, R5 ;  /* 0x0000000134057824 */ /* 0x001fc600078e0205 */
[----:B------:R-:W0:Y:S01]  /*24d0*/  LDS.U16 R76, [R76] ;  /* 0x000000004c4c7984 */ /* 0x000e220000000400 */
[----:B-1----:R-:W-:-:S03]  /*24e0*/  IMAD.IADD R56, R57, 0x1, R56 ;  /* 0x0000000139387824 */ /* 0x002fc600078e0238 */
[----:B------:R-:W1:Y:S01]  /*24f0*/  LDS.U16 R78, [R78] ;  /* 0x000000004e4e7984 */ /* 0x000e620000000400 */
[----:B--2---:R-:W-:-:S03]  /*2500*/  IMAD.IADD R58, R59, 0x1, R58 ;  /* 0x000000013b3a7824 */ /* 0x004fc600078e023a */
[----:B------:R-:W2:Y:S01]  /*2510*/  LDS.U16 R80, [R80] ;  /* 0x0000000050507984 */ /* 0x000ea20000000400 */
[----:B---3--:R-:W-:-:S03]  /*2520*/  IMAD.IADD R60, R61, 0x1, R60 ;  /* 0x000000013d3c7824 */ /* 0x008fc600078e023c */
[----:B------:R-:W3:Y:S01]  /*2530*/  LDS.U16 R82, [R82] ;  /* 0x0000000052527984 */ /* 0x000ee20000000400 */
[----:B----4-:R-:W-:-:S03]  /*2540*/  IMAD.IADD R62, R63, 0x1, R62 ;  /* 0x000000013f3e7824 */ /* 0x010fc600078e023e */
[----:B------:R-:W4:Y:S01]  /*2550*/  LDS.U16 R84, [R84] ;  /* 0x0000000054547984 */ /* 0x000f220000000400 */
[----:B------:R-:W-:-:S03]  /*2560*/  IMAD.IADD R64, R65, 0x1, R64 ;  /* 0x0000000141407824 */ /* 0x000fc600078e0240 */
[----:B------:R-:W4:Y:S01]  /*2570*/  LDS.U16 R86, [R86] ;  /* 0x0000000056567984 */ /* 0x000f220000000400 */
[----:B------:R-:W-:-:S03]  /*2580*/  IMAD.IADD R66, R67, 0x1, R66 ;  /* 0x0000000143427824 */ /* 0x000fc600078e0242 */
[----:B------:R-:W4:Y:S01]  /*2590*/  LDS.U16 R88, [R88] ;  /* 0x0000000058587984 */ /* 0x000f220000000400 */
[----:B------:R-:W-:-:S03]  /*25a0*/  IMAD.IADD R68, R69, 0x1, R68 ;  /* 0x0000000145447824 */ /* 0x000fc600078e0244 */
[----:B------:R-:W4:Y:S01]  /*25b0*/  LDS.U16 R90, [R90] ;  /* 0x000000005a5a7984 */ /* 0x000f220000000400 */
[----:B------:R-:W-:Y:S02]  /*25c0*/  IMAD.IADD R70, R71, 0x1, R70 ;  /* 0x0000000147467824 */ /* 0x000fe400078e0246 */
[----:B------:R-:W-:Y:S02]  /*25d0*/  IMAD.IADD R72, R73, 0x1, R72 ;  /* 0x0000000149487824 */ /* 0x000fe400078e0248 */
[----:B------:R-:W-:Y:S02]  /*25e0*/  IMAD.IADD R74, R75, 0x1, R74 ;  /* 0x000000014b4a7824 */ /* 0x000fe400078e024a */
[----:B0-----:R-:W-:Y:S02]  /*25f0*/  IMAD.IADD R76, R77, 0x1, R76 ;  /* 0x000000014d4c7824 */ /* 0x001fe400078e024c */
[----:B-1----:R-:W-:Y:S02]  /*2600*/  IMAD.IADD R78, R79, 0x1, R78 ;  /* 0x000000014f4e7824 */ /* 0x002fe400078e024e */
[----:B--2---:R-:W-:-:S02]  /*2610*/  IMAD.IADD R80, R81, 0x1, R80 ;  /* 0x0000000151507824 */ /* 0x004fc400078e0250 */
[----:B---3--:R-:W-:Y:S02]  /*2620*/  IMAD.IADD R82, R83, 0x1, R82 ;  /* 0x0000000153527824 */ /* 0x008fe400078e0252 */
[----:B----4-:R-:W-:Y:S02]  /*2630*/  IMAD.IADD R84, R85, 0x1, R84 ;  /* 0x0000000155547824 */ /* 0x010fe400078e0254 */
[----:B------:R-:W-:Y:S02]  /*2640*/  IMAD.IADD R86, R87, 0x1, R86 ;  /* 0x0000000157567824 */ /* 0x000fe400078e0256 */
[----:B------:R-:W-:Y:S02]  /*2650*/  IMAD.IADD R88, R89, 0x1, R88 ;  /* 0x0000000159587824 */ /* 0x000fe400078e0258 */
[----:B------:R-:W-:Y:S01]  /*2660*/  IMAD.IADD R90, R91, 0x1, R90 ;  /* 0x000000015b5a7824 */ /* 0x000fe200078e025a */
[----:B------:R-:W-:Y:S06]  /*2670*/  BAR.SYNC.DEFER_BLOCKING 0x0 ;  /* 0x0000000000007b1d */ /* 0x000fec0000010000 */
[----:B------:R-:W-:Y:S05]  /*2680*/  BRA.U UP0, `(.L_x_219) ;  /* 0x0000000500987547 */ /* 0x000fea000b800000 */
[----:B------:R-:W-:Y:S01]  /*2690*/  LEA R4, R5, UR4, 0x2 ;  /* 0x0000000405047c11 */ /* 0x000fe2000f8e10ff */
[----:B------:R-:W-:Y:S01]  /*26a0*/  UIADD3 UR8, UPT, UPT, UR8, 0x6, URZ ;  /* 0x0000000608087890 */ /* 0x000fe2000fffe0ff */
[----:B------:R-:W-:Y:S01]  /*26b0*/  LEA R5, R56, UR4, 0x2 ;  /* 0x0000000438057c11 */ /* 0x000fe2000f8e10ff */
[----:B------:R-:W-:Y:S01]  /*26c0*/  UIADD3 UR5, UPT, UPT, UR5, -0x6, URZ ;  /* 0xfffffffa05057890 */ /* 0x000fe2000fffe0ff */
[----:B------:R-:W-:Y:S01]  /*26d0*/  LEA R6, R58, UR4, 0x2 ;  /* 0x000000043a067c11 */ /* 0x000fe2000f8e10ff */
[----:B------:R0:W-:Y:S01]  /*26e0*/  STS [R4], R2 ;  /* 0x0000000204007388 */ /* 0x0001e20000000800 */
[----:B------:R-:W-:Y:S02]  /*26f0*/  LEA R7, R60, UR4, 0x2 ;  /* 0x000000043c077c11 */ /* 0x000fe4000f8e10ff */
[----:B------:R-:W-:Y:S01]  /*2700*/  LEA R8, R62, UR4, 0x2 ;  /* 0x000000043e087c11 */ /* 0x000fe2000f8e10ff */
[----:B------:R0:W-:Y:S01]  /*2710*/  STS [R5], R3 ;  /* 0x0000000305007388 */ /* 0x0001e20000000800 */
[----:B------:R-:W-:-:S02]  /*2720*/  LEA R9, R64, UR4, 0x2 ;  /* 0x0000000440097c11 */ /* 0x000fc4000f8e10ff */
[----:B------:R-:W-:Y:S01]  /*2730*/  LEA R10, R66, UR4, 0x2 ;  /* 0x00000004420a7c11 */ /* 0x000fe2000f8e10ff */
[----:B------:R0:W-:Y:S01]  /*2740*/  STS [R6], R12 ;  /* 0x0000000c06007388 */ /* 0x0001e20000000800 */
[----:B------:R-:W-:Y:S02]  /*2750*/  LEA R11, R68, UR4, 0x2 ;  /* 0x00000004440b7c11 */ /* 0x000fe4000f8e10ff */
        /* <DEDUP_REMOVED lines=16> */
[----:B------:R0:W-:Y:S04]  /*2860*/  STS [R52], R18 ;  /* 0x0000001234007388 */ /* 0x0001e80000000800 */
        /* <DEDUP_REMOVED lines=9> */
[----:B------:R0:W-:Y:S01]  /*2900*/  STS [R64], R28 ;  /* 0x0000001c40007388 */ /* 0x0001e20000000800 */
[----:B------:R-:W-:Y:S06]  /*2910*/  BAR.SYNC.DEFER_BLOCKING 0x0 ;  /* 0x0000000000007b1d */ /* 0x000fec0000010000 */
[----:B------:R0:W1:Y:S04]  /*2920*/  LDS R2, [R53] ;  /* 0x0000000035027984 */ /* 0x0000680000000800 */
[----:B------:R0:W3:Y:S04]  /*2930*/  LDS R3, [R53+0x4] ;  /* 0x0000040035037984 */ /* 0x0000e80000000800 */
[----:B------:R0:W4:Y:S04]  /*2940*/  LDS R12, [R53+0x8] ;  /* 0x00000800350c7984 */ /* 0x0001280000000800 */
[----:B------:R0:W2:Y:S04]  /*2950*/  LDS R13, [R53+0xc] ;  /* 0x00000c00350d7984 */ /* 0x0000a80000000800 */
[----:B------:R0:W0:Y:S04]  /*2960*/  LDS R14, [R53+0x10] ;  /* 0x00001000350e7984 */ /* 0x0000280000000800 */
        /* <DEDUP_REMOVED lines=13> */
[----:B------:R0:W0:Y:S01]  /*2a40*/  LDS R28, [R53+0x48] ;  /* 0x00004800351c7984 */ /* 0x0000220000000800 */
[----:B------:R-:W-:Y:S06]  /*2a50*/  BAR.SYNC.DEFER_BLOCKING 0x0 ;  /* 0x0000000000007b1d */ /* 0x000fec0000010000 */
        /* <DEDUP_REMOVED lines=20> */
[----:B------:R0:W0:Y:S04]  /*2ba0*/  LDS R29, [R53] ;  /* 0x00000000351d7984 */ /* 0x0000280000000800 */
        /* <DEDUP_REMOVED lines=19> */
[----:B-1234-:R-:W-:Y:S05]  /*2ce0*/  BRA `(.L_x_220) ;  /* 0xffffffdc00587947 */ /* 0x01efea000383ffff */
.L_x_219:
[----:B------:R-:W-:Y:S01]  /*2cf0*/  LEA R5, R5, UR4, 0x2 ;  /* 0x0000000405057c11 */ /* 0x000fe2000f8e10ff */
[----:B------:R-:W-:Y:S01]  /*2d00*/  IMAD R53, R0, -0x48, R53 ;  /* 0xffffffb800357824 */ /* 0x000fe200078e0235 */
[----:B------:R-:W-:Y:S01]  /*2d10*/  LEA R56, R56, UR4, 0x2 ;  /* 0x0000000438387c11 */ /* 0x000fe2000f8e10ff */
[----:B------:R-:W0:Y:S01]  /*2d20*/  LDCU.64 UR6, c[0x0][0x3a0] ;  /* 0x00007400ff0677ac */ /* 0x000e220008000a00 */
[----:B------:R-:W-:Y:S01]  /*2d30*/  LEA R58, R58, UR4, 0x2 ;  /* 0x000000043a3a7c11 */ /* 0x000fe2000f8e10ff */
[----:B------:R-:W-:Y:S01]  /*2d40*/  STS [R5], R2 ;  /* 0x0000000205007388 */ /* 0x000fe20000000800 */
[----:B------:R-:W-:Y:S01]  /*2d50*/  LEA R60, R60, UR4, 0x2 ;  /* 0x000000043c3c7c11 */ /* 0x000fe2000f8e10ff */
[----:B------:R-:W-:Y:S01]  /*2d60*/  VIADD R6, R0, 0x100 ;  /* 0x0000010000067836 */ /* 0x000fe20000000000 */
[----:B------:R-:W-:Y:S01]  /*2d70*/  LEA R62, R62, UR4, 0x2 ;  /* 0x000000043e3e7c11 */ /* 0x000fe2000f8e10ff */
[----:B------:R1:W-:Y:S01]  /*2d80*/  STS [R56], R3 ;  /* 0x0000000338007388 */ /* 0x0003e20000000800 */
[----:B------:R-:W-:Y:S01]  /*2d90*/  LEA R64, R64, UR4, 0x2 ;  /* 0x0000000440407c11 */ /* 0x000fe2000f8e10ff */
[----:B------:R-:W-:Y:S01]  /*2da0*/  VIADD R8, R0, 0x300 ;  /* 0x0000030000087836 */ /* 0x000fe20000000000 */
[----:B------:R-:W-:Y:S01]  /*2db0*/  LEA R66, R66, UR4, 0x2 ;  /* 0x0000000442427c11 */ /* 0x000fe2000f8e10ff */
[----:B------:R2:W-:Y:S01]  /*2dc0*/  STS [R58], R12 ;  /* 0x0000000c3a007388 */ /* 0x0005e20000000800 */
[----:B------:R-:W-:-:S02]  /*2dd0*/  LEA R68, R68, UR4, 0x2 ;  /* 0x0000000444447c11 */ /* 0x000fc4000f8e10ff */
[----:B------:R-:W-:Y:S01]  /*2de0*/  LEA R70, R70, UR4, 0x2 ;  /* 0x0000000446467c11 */ /* 0x000fe2000f8e10ff */
[----:B------:R-:W-:Y:S01]  /*2df0*/  STS [R60], R13 ;  /* 0x0000000d3c007388 */ /* 0x000fe20000000800 */
[----:B------:R-:W-:Y:S01]  /*2e00*/  LEA R72, R72, UR4, 0x2 ;  /* 0x0000000448487c11 */ /* 0x000fe2000f8e10ff */
[----:B-1----:R-:W1:Y:S01]  /*2e10*/  LDC.64 R2, c[0x0][0x388] ;  /* 0x0000e200ff027b82 */ /* 0x002e620000000a00 */
[----:B------:R-:W-:Y:S01]  /*2e20*/  LEA R74, R74, UR4, 0x2 ;  /* 0x000000044a4a7c11 */ /* 0x000fe2000f8e10ff */
[----:B------:R-:W-:Y:S01]  /*2e30*/  STS [R62], R14 ;  /* 0x0000000e3e007388 */ /* 0x000fe20000000800 */
[----:B------:R-:W-:Y:S01]  /*2e40*/  LEA R76, R76, UR4, 0x2 ;  /* 0x000000044c4c7c11 */ /* 0x000fe2000f8e10ff */
[----:B0-----:R-:W-:Y:S01]  /*2e50*/  IMAD.U32 R4, RZ, RZ, UR7 ;  /* 0x00000007ff047e24 */ /* 0x001fe2000f8e00ff */
[----:B------:R-:W-:Y:S01]  /*2e60*/  LEA R78, R78, UR4, 0x2 ;  /* 0x000000044e4e7c11 */ /* 0x000fe2000f8e10ff */
[----:B------:R-:W-:Y:S01]  /*2e70*/  STS [R64], R15 ;  /* 0x0000000f40007388 */ /* 0x000fe20000000800 */
[----:B------:R-:W-:Y:S01]  /*2e80*/  LEA R80, R80, UR4, 0x2 ;  /* 0x0000000450507c11 */ /* 0x000fe2000f8e10ff */
[----:B--2---:R-:W-:Y:S01]  /*2e90*/  VIADD R12, R0, 0x500 ;  /* 0x00000500000c7836 */ /* 0x004fe20000000000 */
[----:B------:R-:W-:Y:S01]  /*2ea0*/  LEA R82, R82, UR4, 0x2 ;  /* 0x0000000452527c11 */ /* 0x000fe2000f8e10ff */
[----:B------:R-:W-:Y:S01]  /*2eb0*/  STS [R66], R16 ;  /* 0x0000001042007388 */ /* 0x000fe20000000800 */
[----:B------:R-:W-:-:S02]  /*2ec0*/  LEA R84, R84, UR4, 0x2 ;  /* 0x0000000454547c11 */ /* 0x000fc4000f8e10ff */
[----:B------:R-:W-:Y:S01]  /*2ed0*/  LEA R86, R86, UR4, 0x2 ;  /* 0x0000000456567c11 */ /* 0x000fe2000f8e10ff */
[----:B------:R-:W-:Y:S01]  /*2ee0*/  STS [R68], R17 ;  /* 0x0000001144007388 */ /* 0x000fe20000000800 */
[----:B------:R-:W-:Y:S02]  /*2ef0*/  LEA R88, R88, UR4, 0x2 ;  /* 0x0000000458587c11 */ /* 0x000fe4000f8e10ff */
[----:B------:R-:W-:Y:S01]  /*2f00*/  LEA R90, R90, UR4, 0x2 ;  /* 0x000000045a5a7c11 */ /* 0x000fe2000f8e10ff */
[----:B------:R-:W-:Y:S01]  /*2f10*/  STS [R70], R18 ;  /* 0x0000001246007388 */ /* 0x000fe20000000800 */
[----:B------:R-:W-:Y:S02]  /*2f20*/  ISETP.LT.U32.AND P6, PT, R0, UR6, PT ;  /* 0x0000000600007c0c */ /* 0x000fe4000bfc1070 */
[----:B------:R-:W-:Y:S01]  /*2f30*/  ISETP.LT.U32.AND P2, PT, R6, UR6, PT ;  /* 0x0000000606007c0c */ /* 0x000fe2000bf41070 */
[----:B------:R-:W-:Y:S01]  /*2f40*/  STS [R72], R19 ;  /* 0x0000001348007388 */ /* 0x000fe20000000800 */
[----:B------:R-:W-:Y:S01]  /*2f50*/  ISETP.GT.U32.AND.EX P6, PT, R4, RZ, PT, P6 ;  /* 0x000000ff0400720c */ /* 0x000fe20003fc4160 */
[----:B------:R-:W-:Y:S01]  /*2f60*/  VIADD R6, R0, 0x200 ;  /* 0x0000020000067836 */ /* 0x000fe20000000000 */
[----:B------:R-:W-:Y:S01]  /*2f70*/  ISETP.LT.U32.AND P4, PT, R8, UR6, PT ;  /* 0x0000000608007c0c */ /* 0x000fe2000bf81070 */
[----:B------:R-:W-:Y:S01]  /*2f80*/  STS [R74], R20 ;  /* 0x000000144a007388 */ /* 0x000fe20000000800 */
[----:B------:R-:W-:Y:S01]  /*2f90*/  IMAD.U32 R8, RZ, RZ, UR7 ;  /* 0x00000007ff087e24 */ /* 0x000fe2000f8e00ff */
[C---:B------:R-:W-:Y:S01]  /*2fa0*/  LOP3.LUT R10, R0.reuse, 0x400, RZ, 0xfc, !PT ;  /* 0x00000400000a7812 */ /* 0x040fe200078efcff */
[----:B-1----:R-:W-:Y:S01]  /*2fb0*/  IMAD.WIDE.U32 R2, R0, 0x4, R2 ;  /* 0x0000000400027825 */ /* 0x002fe200078e0002 */
[----:B------:R-:W-:Y:S01]  /*2fc0*/  STS [R76], R21 ;  /* 0x000000154c007388 */ /* 0x000fe20000000800 */
[----:B------:R-:W-:-:S02]  /*2fd0*/  ISETP.LT.U32.AND P5, PT, R6, UR6, PT ;  /* 0x0000000606007c0c */ /* 0x000fc4000bfa1070 */
[----:B------:R-:W-:Y:S01]  /*2fe0*/  VIADD R6, R0, 0x600 ;  /* 0x0000060000067836 */ /* 0x000fe20000000000 */
[----:B------:R-:W-:Y:S01]  /*2ff0*/  STS [R78], R22 ;  /* 0x000000164e007388 */ /* 0x000fe20000000800 */
[----:B------:R-:W-:Y:S01]  /*3000*/  ISETP.LT.U32.AND P3, PT, R10, UR6, PT ;  /* 0x000000060a007c0c */ /* 0x000fe2000bf61070 */
[----:B------:R-:W-:Y:S01]  /*3010*/  IMAD.U32 R10, RZ, RZ, UR7 ;  /* 0x00000007ff0a7e24 */ /* 0x000fe2000f8e00ff */
[----:B------:R-:W-:Y:S01]  /*3020*/  ISETP.GT.U32.AND.EX P2, PT, R8, RZ, PT, P2 ;  /* 0x000000ff0800720c */ /* 0x000fe20003f44120 */
[----:B------:R-:W-:Y:S01]  /*3030*/  STS [R80], R23 ;  /* 0x0000001750007388 */ /* 0x000fe20000000800 */
[----:B------:R-:W-:Y:S01]  /*3040*/  ISETP.LT.U32.AND P0, PT, R6, UR6, PT ;  /* 0x0000000606007c0c */ /* 0x000fe2000bf01070 */
[----:B------:R-:W-:Y:S01]  /*3050*/  VIADD R6, R0, 0x700 ;  /* 0x0000070000067836 */ /* 0x000fe20000000000 */
[----:B------:R-:W-:Y:S01]  /*3060*/  ISETP.GT.U32.AND.EX P5, PT, R10, RZ, PT, P5 ;  /* 0x000000ff0a00720c */ /* 0x000fe20003fa4150 */
[----:B------:R-:W-:Y:S01]  /*3070*/  STS [R82], R24 ;  /* 0x0000001852007388 */ /* 0x000fe20000000800 */
[----:B------:R-:W-:-:S02]  /*3080*/  ISETP.GT.U32.AND.EX P4, PT, R8, RZ, PT, P4 ;  /* 0x000000ff0800720c */ /* 0x000fc40003f84140 */
[----:B------:R-:W-:Y:S01]  /*3090*/  ISETP.LT.U32.AND P1, PT, R12, UR6, PT ;  /* 0x000000060c007c0c */ /* 0x000fe2000bf21070 */
[----:B------:R-:W-:Y:S01]  /*30a0*/  STS [R84], R25 ;  /* 0x0000001954007388 */ /* 0x000fe20000000800 */
[C---:B------:R-:W-:Y:S02]  /*30b0*/  ISETP.GT.U32.AND.EX P0, PT, R8.reuse, RZ, PT, P0 ;  /* 0x000000ff0800720c */ /* 0x040fe40003f04100 */
[----:B------:R-:W-:Y:S01]  /*30c0*/  ISETP.GT.U32.AND.EX P1, PT, R8, RZ, PT, P1 ;  /* 0x000000ff0800720c */ /* 0x000fe20003f24110 */
[----:B------:R-:W-:Y:S04]  /*30d0*/  STS [R86], R26 ;  /* 0x0000001a56007388 */ /* 0x000fe80000000800 */
[----:B------:R-:W-:Y:S04]  /*30e0*/  STS [R88], R27 ;  /* 0x0000001b58007388 */ /* 0x000fe80000000800 */
[----:B------:R-:W-:Y:S01]  /*30f0*/  STS [R90], R28 ;  /* 0x0000001c5a007388 */ /* 0x000fe20000000800 */
[----:B------:R-:W-:Y:S06]  /*3100*/  BAR.SYNC.DEFER_BLOCKING 0x0 ;  /* 0x0000000000007b1d */ /* 0x000fec0000010000 */
[----:B------:R-:W0:Y:S04]  /*3110*/  LDS R7, [R53] ;  /* 0x0000000035077984 */ /* 0x000e280000000800 */
[----:B------:R-:W-:Y:S04]  /*3120*/  LDS R9, [R53+0x400] ;  /* 0x0004000035097984 */ /* 0x000fe80000000800 */
        /* <DEDUP_REMOVED lines=16> */
[----:B------:R-:W-:Y:S01]  /*3230*/  LDS R65, [R53+0x4800] ;  /* 0x0048000035417984 */ /* 0x000fe20000000800 */
[----:B------:R-:W-:Y:S06]  /*3240*/  BAR.SYNC.DEFER_BLOCKING 0x0 ;  /* 0x0000000000007b1d */ /* 0x000fec0000010000 */
[----:B------:R1:W-:Y:S04]  /*3250*/  STS [R5], R29 ;  /* 0x0000001d05007388 */ /* 0x0003e80000000800 */
[----:B------:R-:W-:Y:S04]  /*3260*/  STS [R56], R30 ;  /* 0x0000001e38007388 */ /* 0x000fe80000000800 */
[----:B------:R-:W-:Y:S01]  /*3270*/  STS [R58], R31 ;  /* 0x0000001f3a007388 */ /* 0x000fe20000000800 */
[----:B-1----:R-:W1:Y:S03]  /*3280*/  LDC.64 R4, c[0x0][0x398] ;  /* 0x0000e600ff047b82 */ /* 0x002e660000000a00 */
[----:B------:R-:W-:Y:S04]  /*3290*/  STS [R60], R32 ;  /* 0x000000203c007388 */ /* 0x000fe80000000800 */
[----:B------:R-:W-:Y:S04]  /*32a0*/  STS [R62], R33 ;  /* 0x000000213e007388 */ /* 0x000fe80000000800 */
[----:B------:R-:W-:Y:S04]  /*32b0*/  STS [R64], R34 ;  /* 0x0000002240007388 */ /* 0x000fe80000000800 */
[----:B------:R-:W-:Y:S04]  /*32c0*/  STS [R66], R35 ;  /* 0x0000002342007388 */ /* 0x000fe80000000800 */
[----:B------:R-:W-:Y:S04]  /*32d0*/  STS [R68], R36 ;  /* 0x0000002444007388 */ /* 0x000fe80000000800 */
[----:B------:R-:W-:Y:S01]  /*32e0*/  STS [R70], R37 ;  /* 0x0000002546007388 */ /* 0x000fe20000000800 */
[----:B-1----:R-:W-:-:S03]  /*32f0*/  IMAD.WIDE.U32 R4, R0, 0x4, R4 ;  /* 0x0000000400047825 */ /* 0x002fc600078e0004 */
[----:B------:R-:W-:Y:S04]  /*3300*/  STS [R72], R38 ;  /* 0x0000002648007388 */ /* 0x000fe80000000800 */
        /* <DEDUP_REMOVED lines=8> */
[----:B------:R-:W-:Y:S01]  /*3390*/  STS [R90], R47 ;  /* 0x0000002f5a007388 */ /* 0x000fe20000000800 */
[----:B------:R-:W-:Y:S06]  /*33a0*/  BAR.SYNC.DEFER_BLOCKING 0x0 ;  /* 0x0000000000007b1d */ /* 0x000fec0000010000 */
[----:B------:R-:W1:Y:S04]  /*33b0*/  @P6 LDS R67, [R53] ;  /* 0x0000000035436984 */ /* 0x000e680000000800 */
[----:B------:R-:W2:Y:S04]  /*33c0*/  LDS R29, [R53+0x400] ;  /* 0x00040000351d7984 */ /* 0x000ea80000000800 */
[----:B------:R-:W3:Y:S04]  /*33d0*/  LDS R31, [R53+0x800] ;  /* 0x00080000351f7984 */ /* 0x000ee80000000800 */
[----:B------:R-:W4:Y:S04]  /*33e0*/  LDS R33, [R53+0xc00] ;  /* 0x000c000035217984 */ /* 0x000f280000000800 */
[----:B------:R-:W5:Y:S04]  /*33f0*/  LDS R35, [R53+0x1000] ;  /* 0x0010000035237984 */ /* 0x000f680000000800 */
[----:B------:R-:W5:Y:S04]  /*3400*/  LDS R37, [R53+0x1400] ;  /* 0x0014000035257984 */ /* 0x000f680000000800 */
[----:B------:R-:W5:Y:S04]  /*3410*/  LDS R39, [R53+0x1800] ;  /* 0x0018000035277984 */ /* 0x000f680000000800 */
[----:B0-----:R0:W-:Y:S04]  /*3420*/  @P6 STG.E desc[UR10][R2.64], R7 ;  /* 0x0000000702006986 */ /* 0x0011e8000c10190a */
[----:B------:R-:W5:Y:S04]  /*3430*/  LDS R41, [R53+0x1c00] ;  /* 0x001c000035297984 */ /* 0x000f680000000800 */
[----:B-1----:R-:W-:Y:S01]  /*3440*/  @P6 STG.E desc[UR10][R4.64], R67 ;  /* 0x0000004304006986 */ /* 0x002fe2000c10190a */
[----:B------:R-:W-:Y:S01]  /*3450*/  ISETP.LT.U32.AND P6, PT, R6, UR6, PT ;  /* 0x0000000606007c0c */ /* 0x000fe2000bfc1070 */
[----:B0-----:R-:W-:Y:S01]  /*3460*/  IMAD.U32 R7, RZ, RZ, UR7 ;  /* 0x00000007ff077e24 */ /* 0x001fe2000f8e00ff */
[----:B------:R-:W-:Y:S01]  /*3470*/  LOP3.LUT R6, R0, 0x800, RZ, 0xfc, !PT ;  /* 0x0000080000067812 */ /* 0x000fe200078efcff */
[----:B------:R-:W-:Y:S01]  /*3480*/  @P2 STG.E desc[UR10][R2.64+0x400], R9 ;  /* 0x0004000902002986 */ /* 0x000fe2000c10190a */
[----:B------:R-:W-:-:S02]  /*3490*/  ISETP.GT.U32.AND.EX P6, PT, R10, RZ, PT, P6 ;  /* 0x000000ff0a00720c */ /* 0x000fc40003fc4160 */
[----:B------:R-:W-:Y:S01]  /*34a0*/  ISETP.GT.U32.AND.EX P3, PT, R7, RZ, PT, P3 ;  /* 0x000000ff0700720c */ /* 0x000fe20003f64130 */
[----:B--2---:R-:W-:Y:S01]  /*34b0*/  @P2 STG.E desc[UR10][R4.64+0x400], R29 ;  /* 0x0004001d04002986 */ /* 0x004fe2000c10190a */
[----:B------:R-:W-:Y:S01]  /*34c0*/  ISETP.LT.U32.AND P2, PT, R6, UR6, PT ;  /* 0x0000000606007c0c */ /* 0x000fe2000bf41070 */
[----:B------:R-:W-:Y:S02]  /*34d0*/  VIADD R6, R0, 0x900 ;  /* 0x0000090000067836 */ /* 0x000fe40000000000 */
[----:B------:R-:W-:Y:S01]  /*34e0*/  @P5 STG.E desc[UR10][R2.64+0x800], R11 ;  /* 0x0008000b02005986 */ /* 0x000fe2000c10190a */
[----:B------:R-:W-:-:S03]  /*34f0*/  ISETP.GT.U32.AND.EX P2, PT, R8, RZ, PT, P2 ;  /* 0x000000ff0800720c */ /* 0x000fc60003f44120 */
[----:B---3--:R-:W-:Y:S01]  /*3500*/  @P5 STG.E desc[UR10][R4.64+0x800], R31 ;  /* 0x0008001f04005986 */ /* 0x008fe2000c10190a */
[----:B------:R-:W-:Y:S01]  /*3510*/  ISETP.LT.U32.AND P5, PT, R6, UR6, PT ;  /* 0x0000000606007c0c */ /* 0x000fe2000bfa1070 */
[----:B------:R-:W-:Y:S02]  /*3520*/  VIADD R6, R0, 0xa00 ;  /* 0x00000a0000067836 */ /* 0x000fe40000000000 */
[----:B------:R-:W0:Y:S01]  /*3530*/  LDS R7, [R53+0x2000] ;  /* 0x0020000035077984 */ /* 0x000e220000000800 */
[----:B------:R-:W-:Y:S01]  /*3540*/  ISETP.GT.U32.AND.EX P5, PT, R8, RZ, PT, P5 ;  /* 0x000000ff0800720c */ /* 0x000fe20003fa4150 */
[----:B------:R-:W-:Y:S02]  /*3550*/  VIADD R8, R0, 0x1100 ;  /* 0x0000110000087836 */ /* 0x000fe40000000000 */
[----:B------:R-:W-:Y:S04]  /*3560*/  @P4 STG.E desc[UR10][R2.64+0xc00], R13 ;  /* 0x000c000d02004986 */ /* 0x000fe8000c10190a */
[----:B----4-:R-:W-:Y:S01]  /*3570*/  @P4 STG.E desc[UR10][R4.64+0xc00], R33 ;  /* 0x000c002104004986 */ /* 0x010fe2000c10190a */
[----:B------:R-:W-:Y:S01]  /*3580*/  ISETP.LT.U32.AND P4, PT, R6, UR6, PT ;  /* 0x0000000606007c0c */ /* 0x000fe2000bf81070 */
[----:B------:R-:W-:-:S02]  /*3590*/  VIADD R6, R0, 0xb00 ;  /* 0x00000b0000067836 */ /* 0x000fc40000000000 */
[----:B------:R-:W1:Y:S01]  /*35a0*/  LDS R9, [R53+0x2400] ;  /* 0x0024000035097984 */ /* 0x000e620000000800 */
[----:B------:R-:W-:-:S03]  /*35b0*/  ISETP.GT.U32.AND.EX P4, PT, R10, RZ, PT, P4 ;  /* 0x000000ff0a00720c */ /* 0x000fc60003f84140 */
[----:B------:R-:W2:Y:S04]  /*35c0*/  LDS R11, [R53+0x2800] ;  /* 0x00280000350b7984 */ /* 0x000ea80000000800 */
[----:B------:R-:W3:Y:S04]  /*35d0*/  LDS R13, [R53+0x2c00] ;  /* 0x002c0000350d7984 */ /* 0x000ee80000000800 */
[----:B------:R-:W-:Y:S04]  /*35e0*/  @P3 STG.E desc[UR10][R2.64+0x1000], R15 ;  /* 0x0010000f02003986 */ /* 0x000fe8000c10190a */
[----:B-----5:R-:W-:Y:S01]  /*35f0*/  @P3 STG.E desc[UR10][R4.64+0x1000], R35 ;  /* 0x0010002304003986 */ /* 0x020fe2000c10190a */
[----:B------:R-:W-:-:S02]  /*3600*/  ISETP.LT.U32.AND P3, PT, R6, UR6, PT ;  /* 0x0000000606007c0c */ /* 0x000fc4000bf61070 */
[----:B------:R-:W-:Y:S01]  /*3610*/  LOP3.LUT R6, R0, 0xc00, RZ, 0xfc, !PT ;  /* 0x00000c0000067812 */ /* 0x000fe200078efcff */
[----:B------:R-:W-:Y:S04]  /*3620*/  @P1 STG.E desc[UR10][R2.64+0x1400], R17 ;  /* 0x0014001102001986 */ /* 0x000fe8000c10190a */
[----:B------:R-:W-:Y:S01]  /*3630*/  @P1 STG.E desc[UR10][R4.64+0x1400], R37 ;  /* 0x0014002504001986 */ /* 0x000fe2000c10190a */
[----:B------:R-:W-:Y:S01]  /*3640*/  ISETP.LT.U32.AND P1, PT, R6, UR6, PT ;  /* 0x0000000606007c0c */ /* 0x000fe2000bf21070 */
[----:B------:R-:W-:Y:S02]  /*3650*/  VIADD R6, R0, 0xd00 ;  /* 0x00000d0000067836 */ /* 0x000fe40000000000 */
[----:B------:R-:W-:Y:S04]  /*3660*/  @P0 STG.E desc[UR10][R2.64+0x1800], R19 ;  /* 0x0018001302000986 */ /* 0x000fe8000c10190a */
[----:B------:R-:W-:Y:S01]  /*3670*/  @P0 STG.E desc[UR10][R4.64+0x1800], R39 ;  /* 0x0018002704000986 */ /* 0x000fe2000c10190a */
[----:B------:R-:W-:Y:S01]  /*3680*/  ISETP.LT.U32.AND P0, PT, R6, UR6, PT ;  /* 0x0000000606007c0c */ /* 0x000fe2000bf01070 */
[----:B------:R-:W-:-:S02]  /*3690*/  VIADD R6, R0, 0xe00 ;  /* 0x00000e0000067836 */ /* 0x000fc40000000000 */
[----:B------:R-:W-:Y:S04]  /*36a0*/  @P6 STG.E desc[UR10][R2.64+0x1c00], R21 ;  /* 0x001c001502006986 */ /* 0x000fe8000c10190a */
[----:B------:R-:W-:Y:S01]  /*36b0*/  @P6 STG.E desc[UR10][R4.64+0x1c00], R41 ;  /* 0x001c002904006986 */ /* 0x000fe2000c10190a */
[----:B------:R-:W-:Y:S01]  /*36c0*/  ISETP.LT.U32.AND P6, PT, R6, UR6, PT ;  /* 0x0000000606007c0c */ /* 0x000fe2000bfc1070 */
[----:B------:R-:W-:Y:S02]  /*36d0*/  IMAD.U32 R6, RZ, RZ, UR7 ;  /* 0x00000007ff067e24 */ /* 0x000fe4000f8e00ff */
[----:B------:R-:W4:Y:S03]  /*36e0*/  LDS R15, [R53+0x3000] ;  /* 0x00300000350f7984 */ /* 0x000f260000000800 */
[----:B------:R-:W-:Y:S01]  /*36f0*/  ISETP.GT.U32.AND.EX P3, PT, R6, RZ, PT, P3 ;  /* 0x000000ff0600720c */ /* 0x000fe20003f64130 */
[----:B------:R-:W5:Y:S01]  /*3700*/  LDS R17, [R53+0x3400] ;  /* 0x0034000035117984 */ /* 0x000f620000000800 */
[----:B------:R-:W-:-:S03]  /*3710*/  VIADD R6, R0, 0xf00 ;  /* 0x00000f0000067836 */ /* 0x000fc60000000000 */
[----:B------:R-:W5:Y:S04]  /*3720*/  LDS R19, [R53+0x3800] ;  /* 0x0038000035137984 */ /* 0x000f680000000800 */
[----:B------:R-:W5:Y:S04]  /*3730*/  LDS R21, [R53+0x3c00] ;  /* 0x003c000035157984 */ /* 0x000f680000000800 */
[----:B------:R-:W5:Y:S04]  /*3740*/  LDS R29, [R53+0x4000] ;  /* 0x00400000351d7984 */ /* 0x000f680000000800 */
[----:B------:R-:W5:Y:S04]  /*3750*/  LDS R31, [R53+0x4400] ;  /* 0x00440000351f7984 */ /* 0x000f680000000800 */
[----:B------:R-:W-:Y:S04]  /*3760*/  @P2 STG.E desc[UR10][R2.64+0x2000], R23 ;  /* 0x0020001702002986 */ /* 0x000fe8000c10190a */
[----:B0-----:R0:W-:Y:S01]  /*3770*/  @P2 STG.E desc[UR10][R4.64+0x2000], R7 ;  /* 0x0020000704002986 */ /* 0x0011e2000c10190a */
[----:B------:R-:W-:-:S02]  /*3780*/  ISETP.LT.U32.AND P2, PT, R6, UR6, PT ;  /* 0x0000000606007c0c */ /* 0x000fc4000bf41070 */
[C---:B------:R-:W-:Y:S01]  /*3790*/  LOP3.LUT R6, R0.reuse, 0x1000, RZ, 0xfc, !PT ;  /* 0x0000100000067812 */ /* 0x040fe200078efcff */
[----:B------:R2:W-:Y:S01]  /*37a0*/  @P5 STG.E desc[UR10][R2.64+0x2400], R25 ;  /* 0x0024001902005986 */ /* 0x0005e2000c10190a */
[----:B------:R-:W-:-:S03]  /*37b0*/  VIADD R0, R0, 0x1200 ;  /* 0x0000120000007836 */ /* 0x000fc60000000000 */
[----:B-1----:R1:W-:Y:S01]  /*37c0*/  @P5 STG.E desc[UR10][R4.64+0x2400], R9 ;  /* 0x0024000904005986 */ /* 0x0023e2000c10190a */
[----:B------:R-:W-:Y:S01]  /*37d0*/  ISETP.LT.U32.AND P5, PT, R6, UR6, PT ;  /* 0x0000000606007c0c */ /* 0x000fe2000bfa1070 */
[----:B------:R-:W-:Y:S02]  /*37e0*/  IMAD.U32 R6, RZ, RZ, UR7 ;  /* 0x00000007ff067e24 */ /* 0x000fe4000f8e00ff */
[----:B------:R1:W-:Y:S01]  /*37f0*/  @P4 STG.E desc[UR10][R2.64+0x2800], R27 ;  /* 0x0028001b02004986 */ /* 0x0003e2000c10190a */
[----:B0-----:R-:W-:Y:S02]  /*3800*/  IMAD.U32 R7, RZ, RZ, UR7 ;  /* 0x00000007ff077e24 */ /* 0x001fe4000f8e00ff */
[C---:B------:R-:W-:Y:S01]  /*3810*/  ISETP.GT.U32.AND.EX P1, PT, R6.reuse, RZ, PT, P1 ;  /* 0x000000ff0600720c */ /* 0x040fe20003f24110 */
[----:B--2---:R1:W-:Y:S01]  /*3820*/  @P4 STG.E desc[UR10][R4.64+0x2800], R11 ;  /* 0x0028000b04004986 */ /* 0x0043e2000c10190a */
[----:B------:R-:W-:Y:S02]  /*3830*/  ISETP.GT.U32.AND.EX P6, PT, R6, RZ, PT, P6 ;  /* 0x000000ff0600720c */ /* 0x000fe40003fc4160 */
[----:B------:R-:W-:Y:S01]  /*3840*/  ISETP.LT.U32.AND P4, PT, R8, UR6, PT ;  /* 0x0000000608007c0c */ /* 0x000fe2000bf81070 */
[----:B------:R1:W-:Y:S01]  /*3850*/  @P3 STG.E desc[UR10][R2.64+0x2c00], R49 ;  /* 0x002c003102003986 */ /* 0x0003e2000c10190a */
[----:B------:R-:W-:-:S02]  /*3860*/  ISETP.GT.U32.AND.EX P2, PT, R7, RZ, PT, P2 ;  /* 0x000000ff0700720c */ /* 0x000fc40003f44120 */
[----:B------:R-:W-:Y:S01]  /*3870*/  ISETP.GT.U32.AND.EX P4, PT, R6, RZ, PT, P4 ;  /* 0x000000ff0600720c */ /* 0x000fe20003f84140 */
[----:B---3--:R1:W-:Y:S01]  /*3880*/  @P3 STG.E desc[UR10][R4.64+0x2c00], R13 ;  /* 0x002c000d04003986 */ /* 0x0083e2000c10190a */
[----:B------:R-:W-:Y:S01]  /*3890*/  ISETP.LT.U32.AND P3, PT, R0, UR6, PT ;  /* 0x0000000600007c0c */ /* 0x000fe2000bf61070 */
[----:B------:R-:W-:Y:S02]  /*38a0*/  IMAD.U32 R0, RZ, RZ, UR7 ;  /* 0x00000007ff007e24 */ /* 0x000fe4000f8e00ff */
[----:B------:R1:W-:Y:S03]  /*38b0*/  @P1 STG.E desc[UR10][R2.64+0x3000], R51 ;  /* 0x0030003302001986 */ /* 0x0003e6000c10190a */
[C---:B------:R-:W-:Y:S01]  /*38c0*/  ISETP.GT.U32.AND.EX P0, PT, R0.reuse, RZ, PT, P0 ;  /* 0x000000ff0000720c */ /* 0x040fe20003f04100 */
[----:B----4-:R1:W-:Y:S01]  /*38d0*/  @P1 STG.E desc[UR10][R4.64+0x3000], R15 ;  /* 0x0030000f04001986 */ /* 0x0103e2000c10190a */
[----:B------:R-:W-:-:S02]  /*38e0*/  ISETP.GT.U32.AND.EX P5, PT, R0, RZ, PT, P5 ;  /* 0x000000ff0000720c */ /* 0x000fc40003fa4150 */
[----:B------:R-:W-:-:S09]  /*38f0*/  ISETP.GT.U32.AND.EX P3, PT, R0, RZ, PT, P3 ;  /* 0x000000ff0000720c */ /* 0x000fd20003f64130 */
[----:B------:R1:W-:Y:S04]  /*3900*/  @P0 STG.E desc[UR10][R2.64+0x3400], R55 ;  /* 0x0034003702000986 */ /* 0x0003e8000c10190a */
[----:B-----5:R1:W-:Y:S04]  /*3910*/  @P0 STG.E desc[UR10][R4.64+0x3400], R17 ;  /* 0x0034001104000986 */ /* 0x0203e8000c10190a */
[----:B------:R1:W-:Y:S04]  /*3920*/  @P6 STG.E desc[UR10][R2.64+0x3800], R57 ;  /* 0x0038003902006986 */ /* 0x0003e8000c10190a */
[----:B------:R1:W-:Y:S04]  /*3930*/  @P6 STG.E desc[UR10][R4.64+0x3800], R19 ;  /* 0x0038001304006986 */ /* 0x0003e8000c10190a */
[----:B------:R1:W-:Y:S04]  /*3940*/  @P2 STG.E desc[UR10][R2.64+0x3c00], R59 ;  /* 0x003c003b02002986 */ /* 0x0003e8000c10190a */
[----:B------:R1:W-:Y:S04]  /*3950*/  @P2 STG.E desc[UR10][R4.64+0x3c00], R21 ;  /* 0x003c001504002986 */ /* 0x0003e8000c10190a */
[----:B------:R1:W-:Y:S04]  /*3960*/  @P5 STG.E desc[UR10][R2.64+0x4000], R61 ;  /* 0x0040003d02005986 */ /* 0x0003e8000c10190a */
[----:B------:R1:W-:Y:S04]  /*3970*/  @P5 STG.E desc[UR10][R4.64+0x4000], R29 ;  /* 0x0040001d04005986 */ /* 0x0003e8000c10190a */
[----:B------:R1:W-:Y:S04]  /*3980*/  @P4 STG.E desc[UR10][R2.64+0x4400], R63 ;  /* 0x0044003f02004986 */ /* 0x0003e8000c10190a */
[----:B------:R1:W-:Y:S01]  /*3990*/  @P4 STG.E desc[UR10][R4.64+0x4400], R31 ;  /* 0x0044001f04004986 */ /* 0x0003e2000c10190a */
[----:B------:R-:W-:Y:S05]  /*39a0*/  @!P3 EXIT ;  /* 0x000000000000b94d */ /* 0x000fea0003800000 */
[----:B------:R-:W0:Y:S04]  /*39b0*/  LDS R53, [R53+0x4800] ;  /* 0x0048000035357984 */ /* 0x000e280000000800 */
[----:B------:R-:W-:Y:S04]  /*39c0*/  STG.E desc[UR10][R2.64+0x4800], R65 ;  /* 0x0048004102007986 */ /* 0x000fe8000c10190a */
[----:B0-----:R-:W-:Y:S01]  /*39d0*/  STG.E desc[UR10][R4.64+0x4800], R53 ;  /* 0x0048003504007986 */ /* 0x001fe2000c10190a */
[----:B------:R-:W-:Y:S05]  /*39e0*/  EXIT ;  /* 0x000000000000794d */ /* 0x000fea0003800000 */
.L_x_221:
        /* <DEDUP_REMOVED lines=9> */
.L_x_452:


//--------------------- .text._ZN3cub18CUB_300001_SM_10006detail10radix_sort29DeviceRadixSortOnesweepKernelINS1_5radix10policy_hubIjN4cuda3std3__45tupleIJ8aes_pairmEEEyE10Policy1000ELNS0_9SortOrderE0EjSB_yiiNS1_21identity_decomposer_tEEEvPT5_SH_PT3_PKSI_PT1_PKSM_PT2_PKSQ_T4_iiT6_ --------------------------
	.section	.text._ZN3cub18CUB_300001_SM_10006detail10radix_sort29DeviceRadixSortOnesweepKernelINS1_5radix10policy_hubIjN4cuda3std3__45tupleIJ8aes_pairmEEEyE10Policy1000ELNS0_9SortOrderE0EjSB_yiiNS1_21identity_decomposer_tEEEvPT5_SH_PT3_PKSI_PT1_PKSM_PT2_PKSQ_T4_iiT6_,"ax",@progbits
	.align	128
        .global         _ZN3cub18CUB_300001_SM_10006detail10radix_sort29DeviceRadixSortOnesweepKernelINS1_5radix10policy_hubIjN4cuda3std3__45tupleIJ8aes_pairmEEEyE10Policy1000ELNS0_9SortOrderE0EjSB_yiiNS1_21identity_decomposer_tEEEvPT5_SH_PT3_PKSI_PT1_PKSM_PT2_PKSQ_T4_iiT6_
        .type           _ZN3cub18CUB_300001_SM_10006detail10radix_sort29DeviceRadixSortOnesweepKernelINS1_5radix10policy_hubIjN4cuda3std3__45tupleIJ8aes_pairmEEEyE10Policy1000ELNS0_9SortOrderE0EjSB_yiiNS1_21identity_decomposer_tEEEvPT5_SH_PT3_PKSI_PT1_PKSM_PT2_PKSQ_T4_iiT6_,@function
        .size           _ZN3cub18CUB_300001_SM_10006detail10radix_sort29DeviceRadixSortOnesweepKernelINS1_5radix10policy_hubIjN4cuda3std3__45tupleIJ8aes_pairmEEEyE10Policy1000ELNS0_9SortOrderE0EjSB_yiiNS1_21identity_decomposer_tEEEvPT5_SH_PT3_PKSI_PT1_PKSM_PT2_PKSQ_T4_iiT6_,(.L_x_453 - _ZN3cub18CUB_300001_SM_10006detail10radix_sort29DeviceRadixSortOnesweepKernelINS1_5radix10policy_hubIjN4cuda3std3__45tupleIJ8aes_pairmEEEyE10Policy1000ELNS0_9SortOrderE0EjSB_yiiNS1_21identity_decomposer_tEEEvPT5_SH_PT3_PKSI_PT1_PKSM_PT2_PKSQ_T4_iiT6_)
        .other          _ZN3cub18CUB_300001_SM_10006detail10radix_sort29DeviceRadixSortOnesweepKernelINS1_5radix10policy_hubIjN4cuda3std3__45tupleIJ8aes_pairmEEEyE10Policy1000ELNS0_9SortOrderE0EjSB_yiiNS1_21identity_decomposer_tEEEvPT5_SH_PT3_PKSI_PT1_PKSM_PT2_PKSQ_T4_iiT6_,@"STO_CUDA_ENTRY STV_DEFAULT"
_ZN3cub18CUB_300001_SM_10006detail10radix_sort29DeviceRadixSortOnesweepKernelINS1_5radix10policy_hubIjN4cuda3std3__45tupleIJ8aes_pairmEEEyE10Policy1000ELNS0_9SortOrderE0EjSB_yiiNS1_21identity_decomposer_tEEEvPT5_SH_PT3_PKSI_PT1_PKSM_PT2_PKSQ_T4_iiT6_:
.text._ZN3cub18CUB_300001_SM_10006detail10radix_sort29DeviceRadixSortOnesweepKernelINS1_5radix10policy_hubIjN4cuda3std3__45tupleIJ8aes_pairmEEEyE10Policy1000ELNS0_9SortOrderE0EjSB_yiiNS1_21identity_decomposer_tEEEvPT5_SH_PT3_PKSI_PT1_PKSM_PT2_PKSQ_T4_iiT6_:
[----:B------:R-:W-:Y:S01]  /*0000*/  LDC R1, c[0x0][0x37c] ;  /* 0x0000df00ff017b82 */ /* 0x000fe20000000800 */
[----:B------:R-:W0:Y:S01]  /*0010*/  S2R R3, SR_TID.X ;  /* 0x0000000000037919 */ /* 0x000e220000002100 */
[----:B------:R-:W-:Y:S01]  /*0020*/  MOV R11, 0x400 ;  /* 0x00000400000b7802 */ /* 0x000fe20000000f00 */
[----:B------:R-:W1:Y:S01]  /*0030*/  LDCU.64 UR8, c[0x0][0x358] ;  /* 0x00006b00ff0877ac */ /* 0x000e620008000a00 */
[----:B------:R-:W-:Y:S01]  /*0040*/  BSSY.RECONVERGENT B0, `(.L_x_222) ;  /* 0x000000c000007945 */ /* 0x000fe20003800200 */
[----:B------:R-:W2:Y:S01]  /*0050*/  S2R R0, SR_CgaCtaId ;  /* 0x0000000000007919 */ /* 0x000ea20000008800 */
[----:B0-----:R-:W-:Y:S02]  /*0060*/  ISETP.NE.AND P0, PT, R3, RZ, PT ;  /* 0x000000ff0300720c */ /* 0x001fe40003f05270 */
[----:B--2---:R-:W-:-:S11]  /*0070*/  LEA R11, R0, R11, 0x18 ;  /* 0x0000000b000b7211 */ /* 0x004fd600078ec0ff */
[----:B-1----:R-:W-:Y:S05]  /*0080*/  @P0 BRA `(.L_x_223) ;  /* 0x00000000001c0947 */ /* 0x002fea0003800000 */
[----:B------:R-:W0:Y:S01]  /*0090*/  LDC.64 R4, c[0x0][0x388] ;  /* 0x0000e200ff047b82 */ /* 0x000e220000000a00 */
[----:B------:R-:W-:-:S05]  /*00a0*/  IMAD.MOV.U32 R7, RZ, RZ, 0x1 ;  /* 0x00000001ff077424 */ /* 0x000fca00078e00ff */
[----:B0-----:R-:W2:Y:S02]  /*00b0*/  ATOMG.E.ADD.STRONG.GPU PT, R4, desc[UR8][R4.64], R7 ;  /* 0x80000007040479a8 */ /* 0x001ea400081ef108 */
[----:B------:R-:W0:Y:S01]  /*00c0*/  S2UR UR5, SR_CgaCtaId ;  /* 0x00000000000579c3 */ /* 0x000e220000008800 */
[----:B------:R-:W-:Y:S02]  /*00d0*/  UMOV UR4, 0x400 ;  /* 0x0000040000047882 */ /* 0x000fe40000000000 */
[----:B0-----:R-:W-:-:S09]  /*00e0*/  ULEA UR4, UR5, UR4, 0x18 ;  /* 0x0000000405047291 */ /* 0x001fd2000f8ec0ff */
[----:B--2---:R0:W-:Y:S03]  /*00f0*/  STS [UR4+0x9000], R4 ;  /* 0x00900004ff007988 */ /* 0x0041e60008000804 */
.L_x_223:
[----:B------:R-:W-:Y:S05]  /*0100*/  BSYNC.RECONVERGENT B0 ;  /* 0x0000000000007941 */ /* 0x000fea0003800200 */
.L_x_222:
[----:B------:R-:W-:Y:S01]  /*0110*/  BAR.SYNC.DEFER_BLOCKING 0x0 ;  /* 0x0000000000007b1d */ /* 0x000fe20000010000 */
[----:B------:R-:W-:-:S05]  /*0120*/  SHF.R.U32.HI R6, RZ, 0x5, R3 ;  /* 0x00000005ff067819 */ /* 0x000fca0000011603 */
[----:B------:R-:W1:Y:S01]  /*0130*/  LDCU UR4, c[0x0][0x3c0] ;  /* 0x00007800ff0477ac */ /* 0x000e620008000800 */
[----:B------:R-:W2:Y:S01]  /*0140*/  S2R R15, SR_LANEID ;  /* 0x00000000000f7919 */ /* 0x000ea20000000000 */
[----:B------:R-:W3:Y:S02]  /*0150*/  LDS R0, [R11+0x9000] ;  /* 0x009000000b007984 */ /* 0x000ee40000000800 */
[----:B---3--:R-:W-:-:S04]  /*0160*/  IMAD R17, R0, 0x300, RZ ;  /* 0x0000030000117824 */ /* 0x008fc800078e02ff */
[----:B------:R-:W-:Y:S01]  /*0170*/  VIADD R9, R17, 0x300 ;  /* 0x0000030011097836 */ /* 0x000fe20000000000 */
[----:B------:R-:W-:-:S04]  /*0180*/  SHF.R.S32.HI R16, RZ, 0x1f, R17 ;  /* 0x0000001fff107819 */ /* 0x000fc80000011411 */
[----:B-1----:R-:W-:-:S13]  /*0190*/  ISETP.GT.AND P0, PT, R9, UR4, PT ;  /* 0x0000000409007c0c */ /* 0x002fda000bf04270 */
[----:B--2---:R-:W-:Y:S05]  /*01a0*/  @P0 BRA `(.L_x_224) ;  /* 0x00000000002c0947 */ /* 0x004fea0003800000 */
[----:B0-----:R-:W-:Y:S01]  /*01b0*/  IMAD.SHL.U32 R4, R3, 0x2, RZ ;  /* 0x0000000203047824 */ /* 0x001fe200078e00ff */
[----:B------:R-:W0:Y:S04]  /*01c0*/  LDCU.64 UR4, c[0x0][0x3a8] ;  /* 0x00007500ff0477ac */ /* 0x000e280008000a00 */
[----:B------:R-:W-:-:S04]  /*01d0*/  LOP3.LUT R5, R4, 0x7c0, RZ, 0xc0, !PT ;  /* 0x000007c004057812 */ /* 0x000fc800078ec0ff */
[----:B------:R-:W-:-:S04]  /*01e0*/  LOP3.LUT R4, R5, 0x1f, R3, 0xf8, !PT ;  /* 0x0000001f05047812 */ /* 0x000fc800078ef803 */
[----:B------:R-:W-:-:S05]  /*01f0*/  IADD3 R5, P0, PT, R17, R4, RZ ;  /* 0x0000000411057210 */ /* 0x000fca0007f1e0ff */
[----:B------:R-:W-:Y:S01]  /*0200*/  IMAD.X R8, RZ, RZ, R16, P0 ;  /* 0x000000ffff087224 */ /* 0x000fe200000e0610 */
[----:B0-----:R-:W-:-:S04]  /*0210*/  LEA R4, P0, R5, UR4, 0x2 ;  /* 0x0000000405047c11 */ /* 0x001fc8000f8010ff */
[----:B------:R-:W-:-:S05]  /*0220*/  LEA.HI.X R5, R5, UR5, R8, 0x2, P0 ;  /* 0x0000000505057c11 */ /* 0x000fca00080f1408 */
[----:B------:R0:W5:Y:S04]  /*0230*/  LDG.E R8, desc[UR8][R4.64] ;  /* 0x0000000804087981 */ /* 0x000168000c1e1900 */
[----:B------:R0:W5:Y:S01]  /*0240*/  LDG.E R7, desc[UR8][R4.64+0x80] ;  /* 0x0000800804077981 */ /* 0x000162000c1e1900 */
[----:B------:R-:W-:Y:S05]  /*0250*/  BRA `(.L_x_225) ;  /* 0x0000000000407947 */ /* 0x000fea0003800000 */
.L_x_224:
[----:B0-----:R-:W-:Y:S01]  /*0260*/  IMAD.SHL.U32 R4, R3, 0x2, RZ ;  /* 0x0000000203047824 */ /* 0x001fe200078e00ff */
[----:B------:R-:W0:Y:S04]  /*0270*/  LDCU.64 UR6, c[0x0][0x3a8] ;  /* 0x00007500ff0677ac */ /* 0x000e280008000a00 */
[----:B------:R-:W-:Y:S02]  /*0280*/  LOP3.LUT R5, R4, 0x7c0, RZ, 0xc0, !PT ;  /* 0x000007c004057812 */ /* 0x000fe400078ec0ff */
[----:B------:R-:W-:Y:S02]  /*0290*/  IADD3 R4, PT, PT, -R17, UR4, RZ ;  /* 0x0000000411047c10 */ /* 0x000fe4000fffe1ff */
[----:B------:R-:W-:-:S04]  /*02a0*/  LOP3.LUT R7, R5, 0x1f, R3, 0xf8, !PT ;  /* 0x0000001f05077812 */ /* 0x000fc800078ef803 */
[----:B------:R-:W-:Y:S01]  /*02b0*/  IADD3 R8, P2, PT, R17, R7, RZ ;  /* 0x0000000711087210 */ /* 0x000fe20007f5e0ff */
[C---:B------:R-:W-:Y:S01]  /*02c0*/  VIADD R5, R7.reuse, 0x20 ;  /* 0x0000002007057836 */ /* 0x040fe20000000000 */
[----:B------:R-:W-:Y:S01]  /*02d0*/  ISETP.GE.AND P0, PT, R7, R4, PT ;  /* 0x000000040700720c */ /* 0x000fe20003f06270 */
[----:B------:R-:W-:-:S03]  /*02e0*/  IMAD.MOV.U32 R7, RZ, RZ, -0x1 ;  /* 0xffffffffff077424 */ /* 0x000fc600078e00ff */
[----:B------:R-:W-:Y:S01]  /*02f0*/  ISETP.GE.AND P1, PT, R5, R4, PT ;  /* 0x000000040500720c */ /* 0x000fe20003f26270 */
[----:B------:R-:W-:Y:S01]  /*0300*/  IMAD.X R5, RZ, RZ, R16, P2 ;  /* 0x000000ffff057224 */ /* 0x000fe200010e0610 */
[----:B0-----:R-:W-:-:S04]  /*0310*/  LEA R4, P2, R8, UR6, 0x2 ;  /* 0x0000000608047c11 */ /* 0x001fc8000f8410ff */
[----:B------:R-:W-:Y:S01]  /*0320*/  LEA.HI.X R5, R8, UR7, R5, 0x2, P2 ;  /* 0x0000000708057c11 */ /* 0x000fe200090f1405 */
[----:B------:R-:W-:-:S06]  /*0330*/  IMAD.MOV.U32 R8, RZ, RZ, -0x1 ;  /* 0xffffffffff087424 */ /* 0x000fcc00078e00ff */
[----:B------:R1:W5:Y:S04]  /*0340*/  @!P0 LDG.E R8, desc[UR8][R4.64] ;  /* 0x0000000804088981 */ /* 0x000368000c1e1900 */
[----:B------:R1:W5:Y:S02]  /*0350*/  @!P1 LDG.E R7, desc[UR8][R4.64+0x80] ;  /* 0x0000800804079981 */ /* 0x000364000c1e1900 */
.L_x_225:
        /* <DEDUP_REMOVED lines=18> */
.L_x_228:
        /* <DEDUP_REMOVED lines=21> */
.L_x_227:
[----:B------:R-:W-:Y:S05]  /*05d0*/  BSYNC.RECONVERGENT B0 ;  /* 0x0000000000007941 */ /* 0x000fea0003800200 */
.L_x_226:
        /* <DEDUP_REMOVED lines=18> */
.L_x_232:
[----:B------:R-:W-:Y:S05]  /*0700*/  BSYNC.RECONVERGENT B1 ;  /* 0x0000000000017941 */ /* 0x000fea0003800200 */
.L_x_231:
[----:B------:R-:W-:Y:S05]  /*0710*/  @!P1 BRA `(.L_x_230) ;  /* 0x0000000000489947 */ /* 0x000fea0003800000 */
[----:B------:R-:W-:Y:S02]  /*0720*/  ISETP.GE.U32.AND P0, PT, R14, 0x4, PT ;  /* 0x000000040e00780c */ /* 0x000fe40003f06070 */
[----:B------:R-:W-:-:S04]  /*0730*/  LOP3.LUT R5, R5, 0x3, RZ, 0xc0, !PT ;  /* 0x0000000305057812 */ /* 0x000fc800078ec0ff */
[----:B------:R-:W-:-:S07]  /*0740*/  ISETP.NE.AND P1, PT, R5, RZ, PT ;  /* 0x000000ff0500720c */ /* 0x000fce0003f25270 */
[C---:B0-----:R-:W-:Y:S02]  /*0750*/  @P0 IMAD R4, R13.reuse, 0x4, R10 ;  /* 0x000000040d040824 */ /* 0x041fe400078e020a */
        /* <DEDUP_REMOVED lines=9> */
.L_x_233:
[----:B------:R-:W-:Y:S01]  /*07f0*/  VIADD R5, R5, 0x1 ;  /* 0x0000000105057836 */ /* 0x000fe20000000000 */
[----:B------:R0:W-:Y:S04]  /*0800*/  STS [R6], RZ ;  /* 0x000000ff06007388 */ /* 0x0001e80000000800 */
[----:B------:R-:W-:Y:S01]  /*0810*/  ISETP.NE.AND P0, PT, R5, RZ, PT ;  /* 0x000000ff0500720c */ /* 0x000fe20003f05270 */
[----:B0-----:R-:W-:-:S12]  /*0820*/  VIADD R6, R6, 0x80 ;  /* 0x0000008006067836 */ /* 0x001fd80000000000 */
[----:B------:R-:W-:Y:S05]  /*0830*/  @P0 BRA `(.L_x_233) ;  /* 0xfffffffc00ec0947 */ /* 0x000fea000383ffff */
.L_x_230:
[----:B------:R-:W-:Y:S05]  /*0840*/  BSYNC.RECONVERGENT B0 ;  /* 0x0000000000007941 */ /* 0x000fea0003800200 */
.L_x_229:
[----:B------:R-:W2:Y:S01]  /*0850*/  LDCU UR5, c[0x0][0x3c4] ;  /* 0x00007880ff0577ac */ /* 0x000ea20008000800 */
[----:B01----:R-:W0:Y:S01]  /*0860*/  LDC.64 R4, c[0x0][0x380] ;  /* 0x0000e000ff047b82 */ /* 0x003e220000000a00 */
[C---:B------:R-:W-:Y:S01]  /*0870*/  ISETP.GT.U32.AND P1, PT, R3.reuse, 0xff, PT ;  /* 0x000000ff0300780c */ /* 0x040fe20003f24070 */
[----:B------:R-:W-:Y:S01]  /*0880*/  BSSY.RECONVERGENT B0, `(.L_x_234) ;  /* 0x0000032000007945 */ /* 0x000fe20003800200 */
[----:B------:R-:W-:Y:S02]  /*0890*/  IMAD R20, R3, 0x4, R11 ;  /* 0x0000000403147824 */ /* 0x000fe400078e020b */
[----:B------:R-:W-:Y:S01]  /*08a0*/  P2R R30, PR, RZ, 0x2 ;  /* 0x00000002ff1e7803 */ /* 0x000fe20000000000 */
[----:B------:R-:W-:Y:S01]  /*08b0*/  IMAD.MOV.U32 R6, RZ, RZ, RZ ;  /* 0x000000ffff067224 */ /* 0x000fe200078e00ff */
[----:B--2--5:R-:W-:Y:S02]  /*08c0*/  SHF.R.U32.HI R13, RZ, UR5, R8 ;  /* 0x00000005ff0d7c19 */ /* 0x024fe40008011608 */
[----:B------:R-:W-:-:S02]  /*08d0*/  SHF.R.U32.HI R14, RZ, UR5, R7 ;  /* 0x00000005ff0e7c19 */ /* 0x000fc40008011607 */
[----:B------:R-:W-:Y:S02]  /*08e0*/  LOP3.LUT R13, R13, UR4, RZ, 0x30, !PT ;  /* 0x000000040d0d7c12 */ /* 0x000fe4000f8e30ff */
[----:B------:R-:W-:-:S03]  /*08f0*/  LOP3.LUT R14, R14, UR4, RZ, 0x30, !PT ;  /* 0x000000040e0e7c12 */ /* 0x000fc6000f8e30ff */
[--C-:B------:R-:W-:Y:S01]  /*0900*/  IMAD R12, R13, 0x4, R10.reuse ;  /* 0x000000040d0c7824 */ /* 0x100fe200078e020a */
[----:B------:R-:W-:Y:S01]  /*0910*/  NOP ;  /* 0x0000000000007918 */ /* 0x000fe20000000000 */
[----:B------:R-:W-:-:S03]  /*0920*/  IMAD R10, R14, 0x4, R10 ;  /* 0x000000040e0a7824 */ /* 0x000fc600078e020a */
[----:B------:R1:W-:Y:S04]  /*0930*/  ATOMS.POPC.INC.32 RZ, [R12+URZ] ;  /* 0x000000000cff7f8c */ /* 0x0003e8000d8000ff */
[----:B------:R1:W-:Y:S01]  /*0940*/  ATOMS.POPC.INC.32 RZ, [R10+URZ] ;  /* 0x000000000aff7f8c */ /* 0x0003e2000d8000ff */
[----:B------:R-:W-:Y:S06]  /*0950*/  BAR.SYNC.DEFER_BLOCKING 0x0 ;  /* 0x0000000000007b1d */ /* 0x000fec0000010000 */
[----:B------:R-:W-:Y:S05]  /*0960*/  @P1 BRA `(.L_x_235) ;  /* 0x00000000008c1947 */ /* 0x000fea0003800000 */
[----:B------:R-:W-:Y:S04]  /*0970*/  LDS R19, [R20] ;  /* 0x0000000014137984 */ /* 0x000fe80000000800 */
[----:B------:R-:W2:Y:S04]  /*0980*/  LDS R22, [R20+0x400] ;  /* 0x0004000014167984 */ /* 0x000ea80000000800 */
[----:B------:R-:W3:Y:S04]  /*0990*/  LDS R24, [R20+0x800] ;  /* 0x0008000014187984 */ /* 0x000ee80000000800 */
[----:B------:R-:W4:Y:S04]  /*09a0*/  LDS R26, [R20+0xc00] ;  /* 0x000c0000141a7984 */ /* 0x000f280000000800 */
[----:B------:R-:W5:Y:S04]  /*09b0*/  LDS R28, [R20+0x1000] ;  /* 0x00100000141c7984 */ /* 0x000f680000000800 */
[----:B------:R-:W1:Y:S04]  /*09c0*/  LDS R32, [R20+0x1400] ;  /* 0x0014000014207984 */ /* 0x000e680000000800 */
[----:B------:R-:W0:Y:S04]  /*09d0*/  LDS R34, [R20+0x1800] ;  /* 0x0018000014227984 */ /* 0x000e280000000800 */
[----:B------:R-:W0:Y:S04]  /*09e0*/  LDS R36, [R20+0x1c00] ;  /* 0x001c000014247984 */ /* 0x000e280000000800 */
[----:B------:R-:W0:Y:S04]  /*09f0*/  LDS R35, [R20+0x2000] ;  /* 0x0020000014237984 */ /* 0x000e280000000800 */
[----:B------:R-:W0:Y:S04]  /*0a00*/  LDS R18, [R20+0x2400] ;  /* 0x0024000014127984 */ /* 0x000e280000000800 */
[----:B------:R-:W0:Y:S01]  /*0a10*/  LDS R6, [R20+0x2800] ;  /* 0x0028000014067984 */ /* 0x000e220000000800 */
[----:B--2---:R-:W-:-:S03]  /*0a20*/  IMAD.IADD R21, R19, 0x1, R22 ;  /* 0x0000000113157824 */ /* 0x004fc600078e0216 */
[----:B------:R-:W-:Y:S01]  /*0a30*/  STS [R20+0x400], R19 ;  /* 0x0004001314007388 */ /* 0x000fe20000000800 */
[----:B---3--:R-:W-:-:S03]  /*0a40*/  IMAD.IADD R23, R21, 0x1, R24 ;  /* 0x0000000115177824 */ /* 0x008fc600078e0218 */
[----:B------:R-:W2:Y:S01]  /*0a50*/  LDS R22, [R20+0x2c00] ;  /* 0x002c000014167984 */ /* 0x000ea20000000800 */
[----:B----4-:R-:W-:-:S03]  /*0a60*/  IMAD.IADD R25, R23, 0x1, R26 ;  /* 0x0000000117197824 */ /* 0x010fc600078e021a */
[----:B------:R3:W-:Y:S01]  /*0a70*/  STS [R20+0x800], R21 ;  /* 0x0008001514007388 */ /* 0x0007e20000000800 */
[----:B-----5:R-:W-:-:S03]  /*0a80*/  IMAD.IADD R27, R25, 0x1, R28 ;  /* 0x00000001191b7824 */ /* 0x020fc600078e021c */
[----:B------:R3:W-:Y:S01]  /*0a90*/  STS [R20+0xc00], R23 ;  /* 0x000c001714007388 */ /* 0x0007e20000000800 */
[----:B-1----:R-:W-:-:S03]  /*0aa0*/  IMAD.IADD R29, R27, 0x1, R32 ;  /* 0x000000011b1d7824 */ /* 0x002fc600078e0220 */
        /* <DEDUP_REMOVED lines=10> */
[----:B------:R3:W-:Y:S04]  /*0b50*/  STS [R20+0x2400], R35 ;  /* 0x0024002314007388 */ /* 0x0007e80000000800 */
[----:B------:R3:W-:Y:S04]  /*0b60*/  STS [R20+0x2800], R37 ;  /* 0x0028002514007388 */ /* 0x0007e80000000800 */
[----:B------:R3:W-:Y:S01]  /*0b70*/  STS [R20], RZ ;  /* 0x000000ff14007388 */ /* 0x0007e20000000800 */
[----:B--2---:R-:W-:-:S03]  /*0b80*/  IMAD.IADD R6, R18, 0x1, R22 ;  /* 0x0000000112067824 */ /* 0x004fc600078e0216 */
[----:B------:R3:W-:Y:S04]  /*0b90*/  STS [R20+0x2c00], R18 ;  /* 0x002c001214007388 */ /* 0x0007e80000000800 */
.L_x_235:
[----:B------:R-:W-:Y:S05]  /*0ba0*/  BSYNC.RECONVERGENT B0 ;  /* 0x0000000000007941 */ /* 0x000fea0003800200 */
.L_x_234:
[----:B------:R-:W-:Y:S01]  /*0bb0*/  ISETP.NE.AND P0, PT, R6, 0x300, PT ;  /* 0x000003000600780c */ /* 0x000fe20003f05270 */
[----:B------:R-:W-:-:S03]  /*0bc0*/  IMAD R19, R0, 0x100, R3 ;  /* 0x0000010000137824 */ /* 0x000fc600078e0203 */
[----:B------:R-:W-:Y:S01]  /*0bd0*/  ISETP.LT.U32.AND P0, PT, R3, 0x100, !P0 ;  /* 0x000001000300780c */ /* 0x000fe20004701070 */
[----:B0-----:R-:W-:Y:S01]  /*0be0*/  IMAD.WIDE R4, R19, 0x4, R4 ;  /* 0x0000000413047825 */ /* 0x001fe200078e0204 */
[----:B------:R-:W-:-:S05]  /*0bf0*/  @!P1 LOP3.LUT R19, R6, 0x40000000, RZ, 0xfc, !PT ;  /* 0x4000000006139812 */ /* 0x000fca00078efcff */
[----:B------:R0:W-:Y:S06]  /*0c00*/  @!P1 STG.E.STRONG.SYS desc[UR8][R4.64], R19 ;  /* 0x0000001304009986 */ /* 0x0001ec000c115908 */
[----:B------:R-:W-:Y:S06]  /*0c10*/  BAR.RED.OR.DEFER_BLOCKING 0x0, P0 ;  /* 0x0000000000007b1d */ /* 0x000fec0000014800 */
[----:B------:R-:W2:Y:S02]  /*0c20*/  B2R.RESULT RZ, P0 ;  /* 0x0000000000ff731c */ /* 0x000ea40000004000 */
[----:B0-2---:R-:W-:Y:S05]  /*0c30*/  @!P0 BRA `(.L_x_236) ;  /* 0x0000000800b08947 */ /* 0x005fea0003800000 */
[----:B---3--:R-:W0:Y:S01]  /*0c40*/  LDC.64 R18, c[0x0][0x390] ;  /* 0x0000e400ff127b82 */ /* 0x008e220000000a00 */
[C---:B------:R-:W-:Y:S01]  /*0c50*/  ISETP.GT.U32.AND P0, PT, R3.reuse, R13, PT ;  /* 0x0000000d0300720c */ /* 0x040fe20003f04070 */
[----:B------:R-:W-:Y:S01]  /*0c60*/  BSSY B1, `(.L_x_237) ;  /* 0x000002f000017945 */ /* 0x000fe20003800000 */
[----:B-1----:R-:W-:Y:S02]  /*0c70*/  IMAD R12, R3, 0x8, R11 ;  /* 0x00000008030c7824 */ /* 0x002fe400078e020b */
[----:B------:R-:W-:-:S03]  /*0c80*/  SEL R15, RZ, 0x300, !P0 ;  /* 0x00000300ff0f7807 */ /* 0x000fc60004000000 */
[----:B------:R-:W1:Y:S01]  /*0c90*/  LDC.64 R20, c[0x0][0x398] ;  /* 0x0000e600ff147b82 */ /* 0x000e620000000a00 */
[----:B0-----:R-:W-:Y:S01]  /*0ca0*/  IMAD.WIDE.U32 R10, R3, 0x8, R18 ;  /* 0x00000008030a7825 */ /* 0x001fe200078e0012 */
[----:B------:R-:W-:Y:S06]  /*0cb0*/  @P1 BRA `(.L_x_238) ;  /* 0x0000000000a41947 */ /* 0x000fec0003800000 */
[----:B-1----:R-:W-:-:S06]  /*0cc0*/  IMAD.WIDE.U32 R18, R3, 0x8, R20 ;  /* 0x0000000803127825 */ /* 0x002fcc00078e0014 */
[----:B------:R-:W2:Y:S01]  /*0cd0*/  LDG.E.64 R18, desc[UR8][R18.64] ;  /* 0x0000000812127981 */ /* 0x000ea2000c1e1b00 */
[----:B------:R-:W-:Y:S01]  /*0ce0*/  IMAD.MOV.U32 R23, RZ, RZ, R6 ;  /* 0x000000ffff177224 */ /* 0x000fe200078e0006 */
[----:B--2---:R-:W-:-:S04]  /*0cf0*/  IADD3 R20, P0, PT, -R15, R18, RZ ;  /* 0x000000120f147210 */ /* 0x004fc80007f1e1ff */
[----:B------:R-:W-:Y:S02]  /*0d00*/  IADD3.X R21, PT, PT, R19, -0x1, RZ, P0, !PT ;  /* 0xffffffff13157810 */ /* 0x000fe400007fe4ff */
[----:B------:R-:W-:-:S03]  /*0d10*/  ISETP.GE.AND P0, PT, R0, 0x1, PT ;  /* 0x000000010000780c */ /* 0x000fc60003f06270 */
[----:B------:R0:W-:Y:S10]  /*0d20*/  STS.64 [R12+0x9000], R20 ;  /* 0x009000140c007388 */ /* 0x0001f40000000a00 */
[----:B------:R-:W-:Y:S05]  /*0d30*/  @!P0 BRA `(.L_x_239) ;  /* 0x00000000006c8947 */ /* 0x000fea0003800000 */
[----:B------:R-:W-:Y:S01]  /*0d40*/  BSSY B0, `(.L_x_240) ;  /* 0x0000019000007945 */ /* 0x000fe20003800000 */
[----:B------:R-:W-:Y:S02]  /*0d50*/  IMAD.MOV.U32 R14, RZ, RZ, -0x1 ;  /* 0xffffffffff0e7424 */ /* 0x000fe400078e00ff */
[----:B0-----:R-:W-:Y:S02]  /*0d60*/  IMAD.MOV.U32 R20, RZ, RZ, R0 ;  /* 0x000000ffff147224 */ /* 0x001fe400078e0000 */
[----:B------:R-:W-:-:S07]  /*0d70*/  IMAD.MOV.U32 R23, RZ, RZ, R6 ;  /* 0x000000ffff177224 */ /* 0x000fce00078e0006 */
.L_x_244:
[----:B------:R-:W0:Y:S01]  /*0d80*/  LDC.64 R18, c[0x0][0x380] ;  /* 0x0000e000ff127b82 */ /* 0x000e220000000a00 */
[----:B------:R-:W-:Y:S01]  /*0d90*/  VIADD R25, R20, 0xffffffff ;  /* 0xffffffff14197836 */ /* 0x000fe20000000000 */
[----:B------:R-:W-:Y:S03]  /*0da0*/  BSSY B2, `(.L_x_241) ;  /* 0x0000008000027945 */ /* 0x000fe60003800000 */
[----:B------:R-:W-:-:S04]  /*0db0*/  IMAD R21, R25, 0x100, R3 ;  /* 0x0000010019157824 */ /* 0x000fc800078e0203 */
[----:B0-----:R-:W-:-:S07]  /*0dc0*/  IMAD.WIDE R18, R21, 0x4, R18 ;  /* 0x0000000415127825 */ /* 0x001fce00078e0212 */
.L_x_242:
[----:B------:R-:W-:Y:S05]  /*0dd0*/  YIELD ;  /* 0x0000000000007946 */ /* 0x000fea0003800000 */
[----:B------:R0:W-:Y:S06]  /*0de0*/  MEMBAR.SC.CTA ;  /* 0x0000000000007992 */ /* 0x0001ec0000000000 */
[----:B0-----:R-:W2:Y:S02]  /*0df0*/  LDG.E.STRONG.SYS R21, desc[UR8][R18.64] ;  /* 0x0000000812157981 */ /* 0x001ea4000c1f5900 */
[----:B--2---:R-:W-:-:S13]  /*0e00*/  ISETP.NE.AND P0, PT, R21, RZ, PT ;  /* 0x000000ff1500720c */ /* 0x004fda0003f05270 */
[----:B------:R-:W-:Y:S05]  /*0e10*/  @!P0 BRA `(.L_x_242) ;  /* 0xfffffffc00ec8947 */ /* 0x000fea000383ffff */
[----:B------:R-:W-:Y:S05]  /*0e20*/  BSYNC B2 ;  /* 0x0000000000027941 */ /* 0x000fea0003800000 */
.L_x_241:
[----:B------:R-:W-:Y:S01]  /*0e30*/  BSSY.RECONVERGENT B2, `(.L_x_243) ;  /* 0x0000006000027945 */ /* 0x000fe20003800200 */
[C---:B------:R-:W-:Y:S02]  /*0e40*/  ISETP.GT.AND P0, PT, R21.reuse, -0x1, PT ;  /* 0xffffffff1500780c */ /* 0x040fe40003f04270 */
[----:B------:R-:W-:Y:S01]  /*0e50*/  LOP3.LUT R18, R21, 0x3fffffff, RZ, 0xc0, !PT ;  /* 0x3fffffff15127812 */ /* 0x000fe200078ec0ff */
[----:B------:R-:W-:Y:S05]  /*0e60*/  WARPSYNC.EXCLUSIVE R14 ;  /* 0x000000000e007348 */ /* 0x000fea0003a00000 */
[----:B------:R-:W-:-:S05]  /*0e70*/  IMAD.IADD R23, R18, 0x1, R23 ;  /* 0x0000000112177824 */ /* 0x000fca00078e0217 */
[----:B------:R-:W-:-:S07]  /*0e80*/  VOTE.ANY R14, PT, P0 ;  /* 0x00000000000e7806 */ /* 0x000fce00000e0100 */
[----:B------:R-:W-:Y:S05]  /*0e90*/  BSYNC.RECONVERGENT B2 ;  /* 0x0000000000027941 */ /* 0x000fea0003800200 */
.L_x_243:
[----:B------:R-:W-:Y:S01]  /*0ea0*/  ISETP.GT.U32.AND P1, PT, R20, 0x1, PT ;  /* 0x000000011400780c */ /* 0x000fe20003f24070 */
[----:B------:R-:W-:-:S12]  /*0eb0*/  IMAD.MOV.U32 R20, RZ, RZ, R25 ;  /* 0x000000ffff147224 */ /* 0x000fd800078e0019 */
[----:B------:R-:W-:Y:S05]  /*0ec0*/  @P0 BRA P1, `(.L_x_244) ;  /* 0xfffffffc00ac0947 */ /* 0x000fea000083ffff */
[----:B------:R-:W-:Y:S05]  /*0ed0*/  BSYNC B0 ;  /* 0x0000000000007941 */ /* 0x000fea0003800000 */
.L_x_240:
[----:B------:R1:W2:Y:S02]  /*0ee0*/  LDS.64 R20, [R12+0x9000] ;  /* 0x009000000c147984 */ /* 0x0002a40000000a00 */
.L_x_239:
[C---:B------:R-:W-:Y:S01]  /*0ef0*/  IMAD.IADD R19, R23.reuse, 0x1, -R6 ;  /* 0x0000000117137824 */ /* 0x040fe200078e0a06 */
[----:B------:R-:W-:-:S04]  /*0f00*/  LOP3.LUT R23, R23, 0x80000000, RZ, 0xfc, !PT ;  /* 0x8000000017177812 */ /* 0x000fc800078efcff */
[C---:B--2---:R-:W-:Y:S01]  /*0f10*/  IADD3 R18, P0, PT, R19.reuse, R20, RZ ;  /* 0x0000001413127210 */ /* 0x044fe20007f1e0ff */
[----:B------:R2:W-:Y:S03]  /*0f20*/  STG.E.STRONG.SYS desc[UR8][R4.64], R23 ;  /* 0x0000001704007986 */ /* 0x0005e6000c115908 */
[----:B------:R-:W-:-:S05]  /*0f30*/  LEA.HI.X.SX32 R19, R19, R21, 0x1, P0 ;  /* 0x0000001513137211 */ /* 0x000fca00000f0eff */
[----:B------:R2:W-:Y:S04]  /*0f40*/  STS.64 [R12+0x9000], R18 ;  /* 0x009000120c007388 */ /* 0x0005e80000000a00 */
.L_x_238:
[----:B------:R-:W-:Y:S05]  /*0f50*/  BSYNC B1 ;  /* 0x0000000000017941 */ /* 0x000fea0003800000 */
.L_x_237:
[----:B--2---:R-:W2:Y:S01]  /*0f60*/  LDC.64 R4, c[0x0][0x390] ;  /* 0x0000e400ff047b82 */ /* 0x004ea20000000a00 */
[----:B------:R-:W-:Y:S05]  /*0f70*/  WARPSYNC.ALL ;  /* 0x0000000000007948 */ /* 0x000fea0003800000 */
[----:B------:R-:W-:Y:S02]  /*0f80*/  UMOV UR5, 0x400 ;  /* 0x0000040000057882 */ /* 0x000fe40000000000 */
[----:B01----:R-:W0:Y:S08]  /*0f90*/  LDC R20, c[0x0][0x3c0] ;  /* 0x0000f000ff147b82 */ /* 0x003e300000000800 */
[----:B------:R-:W1:Y:S01]  /*0fa0*/  S2UR UR6, SR_CgaCtaId ;  /* 0x00000000000679c3 */ /* 0x000e620000008800 */
[----:B--2---:R-:W-:-:S02]  /*0fb0*/  ISETP.EQ.U32.AND P1, PT, R4, RZ, PT ;  /* 0x000000ff0400720c */ /* 0x004fc40003f22070 */
[----:B0-----:R-:W-:-:S04]  /*0fc0*/  ISETP.GE.AND P0, PT, R9, R20, PT ;  /* 0x000000140900720c */ /* 0x001fc80003f06270 */
[----:B------:R-:W-:-:S04]  /*0fd0*/  ISETP.EQ.OR.EX P0, PT, R5, RZ, !P0, P1 ;  /* 0x000000ff0500720c */ /* 0x000fc80004702710 */
[----:B------:R-:W-:Y:S01]  /*0fe0*/  ISETP.GT.U32.OR P0, PT, R3, 0xff, P0 ;  /* 0x000000ff0300780c */ /* 0x000fe20000704470 */
[----:B-1----:R-:W-:-:S06]  /*0ff0*/  ULEA UR5, UR6, UR5, 0x18 ;  /* 0x0000000506057291 */ /* 0x002fcc000f8ec0ff */
[----:B------:R-:W-:-:S06]  /*1000*/  LEA R26, R13, UR5, 0x3 ;  /* 0x000000050d1a7c11 */ /* 0x000fcc000f8e18ff */
[----:B------:R-:W0:Y:S02]  /*1010*/  @!P0 LDS.64 R4, [R12+0x9000] ;  /* 0x009000000c048984 */ /* 0x000e240000000a00 */
[--C-:B0-----:R-:W-:Y:S02]  /*1020*/  @!P0 IADD3 R4, P1, P2, R4, R15, R6.reuse ;  /* 0x0000000f04048210 */ /* 0x101fe40007a3e006 */
[----:B------:R-:W-:-:S04]  /*1030*/  @!P0 SHF.R.S32.HI R15, RZ, 0x1f, R6 ;  /* 0x0000001fff0f8819 */ /* 0x000fc80000011406 */
[----:B------:R-:W-:-:S05]  /*1040*/  @!P0 IADD3.X R5, PT, PT, R5, RZ, R15, P1, P2 ;  /* 0x000000ff05058210 */ /* 0x000fca0000fe440f */
[----:B------:R0:W-:Y:S01]  /*1050*/  @!P0 STG.E.64 desc[UR8][R10.64], R4 ;  /* 0x000000040a008986 */ /* 0x0001e2000c101b08 */
[----:B------:R-:W-:Y:S01]  /*1060*/  BAR.SYNC.DEFER_BLOCKING 0x0 ;  /* 0x0000000000007b1d */ /* 0x000fe20000010000 */
[----:B------:R-:W-:-:S05]  /*1070*/  ISETP.GT.AND P0, PT, R9, R20, PT ;  /* 0x000000140900720c */ /* 0x000fca0003f04270 */
[----:B------:R-:W1:Y:S08]  /*1080*/  LDS.64 R26, [R26+0x9000] ;  /* 0x009000001a1a7984 */ /* 0x000e700000000a00 */
[----:B0-----:R-:W-:Y:S05]  /*1090*/  @P0 BRA `(.L_x_245) ;  /* 0x00000000002c0947 */ /* 0x001fea0003800000 */
[----:B------:R-:W-:Y:S01]  /*10a0*/  IMAD.SHL.U32 R2, R3, 0x2, RZ ;  /* 0x0000000203027824 */ /* 0x000fe200078e00ff */
[----:B------:R-:W0:Y:S04]  /*10b0*/  LDCU.64 UR4, c[0x0][0x3a0] ;  /* 0x00007400ff0477ac */ /* 0x000e280008000a00 */
[----:B------:R-:W-:-:S04]  /*10c0*/  LOP3.LUT R2, R2, 0x7c0, RZ, 0xc0, !PT ;  /* 0x000007c002027812 */ /* 0x000fc800078ec0ff */
[----:B------:R-:W-:-:S04]  /*10d0*/  LOP3.LUT R24, R2, 0x1f, R3, 0xf8, !PT ;  /* 0x0000001f02187812 */ /* 0x000fc800078ef803 */
[----:B-1----:R-:W-:-:S05]  /*10e0*/  IADD3 R21, P1, PT, R24, R26, RZ ;  /* 0x0000001a18157210 */ /* 0x002fca0007f3e0ff */
[----:B------:R-:W-:Y:S01]  /*10f0*/  IMAD.X R26, RZ, RZ, R27, P1 ;  /* 0x000000ffff1a7224 */ /* 0x000fe200008e061b */
[----:B0-----:R-:W-:-:S04]  /*1100*/  LEA R2, P1, R21, UR4, 0x2 ;  /* 0x0000000415027c11 */ /* 0x001fc8000f8210ff */
[----:B------:R-:W-:-:S05]  /*1110*/  LEA.HI.X R3, R21, UR5, R26, 0x2, P1 ;  /* 0x0000000515037c11 */ /* 0x000fca00088f141a */
[----:B------:R1:W-:Y:S04]  /*1120*/  STG.E desc[UR8][R2.64], R8 ;  /* 0x0000000802007986 */ /* 0x0003e8000c101908 */
[----:B------:R1:W-:Y:S01]  /*1130*/  STG.E desc[UR8][R2.64+0x80], R7 ;  /* 0x0000800702007986 */ /* 0x0003e2000c101908 */
[----:B------:R-:W-:Y:S05]  /*1140*/  BRA `(.L_x_246) ;  /* 0x0000000000387947 */ /* 0x000fea0003800000 */
.L_x_245:
[----:B------:R-:W-:Y:S01]  /*1150*/  IMAD.SHL.U32 R2, R3, 0x2, RZ ;  /* 0x0000000203027824 */ /* 0x000fe200078e00ff */
[----:B------:R-:W0:Y:S04]  /*1160*/  LDCU.64 UR4, c[0x0][0x3a0] ;  /* 0x00007400ff0477ac */ /* 0x000e280008000a00 */
[----:B------:R-:W-:-:S04]  /*1170*/  LOP3.LUT R2, R2, 0x7c0, RZ, 0xc0, !PT ;  /* 0x000007c002027812 */ /* 0x000fc800078ec0ff */
[----:B------:R-:W-:Y:S01]  /*1180*/  LOP3.LUT R24, R2, 0x1f, R3, 0xf8, !PT ;  /* 0x0000001f02187812 */ /* 0x000fe200078ef803 */
[----:B------:R-:W-:-:S03]  /*1190*/  IMAD R3, R0, -0x300, R20 ;  /* 0xfffffd0000037824 */ /* 0x000fc600078e0214 */
[C---:B-1----:R-:W-:Y:S01]  /*11a0*/  IADD3 R21, P3, PT, R24.reuse, R26, RZ ;  /* 0x0000001a18157210 */ /* 0x042fe20007f7e0ff */
[C---:B------:R-:W-:Y:S01]  /*11b0*/  VIADD R2, R24.reuse, 0x20 ;  /* 0x0000002018027836 */ /* 0x040fe20000000000 */
[----:B------:R-:W-:-:S03]  /*11c0*/  ISETP.GE.AND P1, PT, R24, R3, PT ;  /* 0x000000031800720c */ /* 0x000fc60003f26270 */
[----:B------:R-:W-:Y:S01]  /*11d0*/  IMAD.X R26, RZ, RZ, R27, P3 ;  /* 0x000000ffff1a7224 */ /* 0x000fe200018e061b */
[----:B------:R-:W-:Y:S02]  /*11e0*/  ISETP.GE.AND P2, PT, R2, R3, PT ;  /* 0x000000030200720c */ /* 0x000fe40003f46270 */
[----:B0-----:R-:W-:-:S04]  /*11f0*/  LEA R2, P3, R21, UR4, 0x2 ;  /* 0x0000000415027c11 */ /* 0x001fc8000f8610ff */
[----:B------:R-:W-:-:S05]  /*1200*/  LEA.HI.X R3, R21, UR5, R26, 0x2, P3 ;  /* 0x0000000515037c11 */ /* 0x000fca00098f141a */
[----:B------:R0:W-:Y:S04]  /*1210*/  @!P1 STG.E desc[UR8][R2.64], R8 ;  /* 0x0000000802009986 */ /* 0x0001e8000c101908 */
[----:B------:R0:W-:Y:S02]  /*1220*/  @!P2 STG.E desc[UR8][R2.64+0x80], R7 ;  /* 0x000080070200a986 */ /* 0x0001e4000c101908 */
.L_x_246:
[----:B------:R-:W-:Y:S05]  /*1230*/  @P0 BRA `(.L_x_247) ;  /* 0x0000000000380947 */ /* 0x000fea0003800000 */
[----:B------:R-:W2:Y:S01]  /*1240*/  LDC.64 R28, c[0x0][0x3b8] ;  /* 0x0000ee00ff1c7b82 */ /* 0x000ea20000000a00 */
[----:B01----:R-:W-:-:S05]  /*1250*/  IMAD R3, R0, 0x300, RZ ;  /* 0x0000030000037824 */ /* 0x003fca00078e02ff */
[----:B------:R-:W-:-:S04]  /*1260*/  IADD3 R5, P1, PT, R3, R24, RZ ;  /* 0x0000001803057210 */ /* 0x000fc80007f3e0ff */
[----:B------:R-:W-:-:S05]  /*1270*/  LEA.HI.X.SX32 R3, R3, RZ, 0x1, P1 ;  /* 0x000000ff03037211 */ /* 0x000fca00008f0eff */
[----:B------:R-:W-:Y:S02]  /*1280*/  IMAD R3, R3, 0x30, RZ ;  /* 0x0000003003037824 */ /* 0x000fe400078e02ff */
[----:B--2---:R-:W-:-:S04]  /*1290*/  IMAD.WIDE.U32 R28, R5, 0x30, R28 ;  /* 0x00000030051c7825 */ /* 0x004fc800078e001c */
[----:B------:R-:W-:-:S05]  /*12a0*/  IMAD.IADD R29, R29, 0x1, R3 ;  /* 0x000000011d1d7824 */ /* 0x000fca00078e0203 */
[----:B------:R0:W5:Y:S04]  /*12b0*/  LDG.E.64 R22, desc[UR8][R28.64+0x20] ;  /* 0x000020081c167981 */ /* 0x000168000c1e1b00 */
[----:B------:R0:W5:Y:S04]  /*12c0*/  LDG.E.64 R2, desc[UR8][R28.64+0x620] ;  /* 0x000620081c027981 */ /* 0x000168000c1e1b00 */
[----:B------:R0:W5:Y:S04]  /*12d0*/  LDG.E.128 R4, desc[UR8][R28.64] ;  /* 0x000000081c047981 */ /* 0x000168000c1e1d00 */
[----:B------:R0:W5:Y:S04]  /*12e0*/  LDG.E.128 R8, desc[UR8][R28.64+0x10] ;  /* 0x000010081c087981 */ /* 0x000168000c1e1d00 */
[----:B------:R0:W5:Y:S04]  /*12f0*/  LDG.E.128 R12, desc[UR8][R28.64+0x600] ;  /* 0x000600081c0c7981 */ /* 0x000168000c1e1d00 */
[----:B------:R0:W5:Y:S01]  /*1300*/  LDG.E.128 R16, desc[UR8][R28.64+0x610] ;  /* 0x000610081c107981 */ /* 0x000162000c1e1d00 */
[----:B------:R-:W-:Y:S05]  /*1310*/  BRA `(.L_x_248) ;  /* 0x0000000000887947 */ /* 0x000fea0003800000 */
.L_x_247:
[----:B01----:R-:W-:Y:S01]  /*1320*/  IMAD.IADD R3, R20, 0x1, -R17 ;  /* 0x0000000114037824 */ /* 0x003fe200078e0a11 */
[----:B------:R-:W-:Y:S01]  /*1330*/  CS2R R22, SRZ ;  /* 0x0000000000167805 */ /* 0x000fe2000001ff00 */
[C---:B------:R-:W-:Y:S01]  /*1340*/  VIADD R2, R24.reuse, 0x20 ;  /* 0x0000002018027836 */ /* 0x040fe20000000000 */
[----:B------:R-:W-:Y:S02]  /*1350*/  CS2R R10, SRZ ;  /* 0x00000000000a7805 */ /* 0x000fe4000001ff00 */
[----:B------:R-:W-:Y:S02]  /*1360*/  CS2R R14, SRZ ;  /* 0x00000000000e7805 */ /* 0x000fe4000001ff00 */
[-C--:B------:R-:W-:Y:S02]  /*1370*/  ISETP.GE.AND P1, PT, R24, R3.reuse, PT ;  /* 0x000000031800720c */ /* 0x080fe40003f26270 */
[----:B------:R-:W-:Y:S02]  /*1380*/  CS2R R12, SRZ ;  /* 0x00000000000c7805 */ /* 0x000fe4000001ff00 */
[----:B------:R-:W-:-:S02]  /*1390*/  ISETP.GE.AND P3, PT, R2, R3, PT ;  /* 0x000000030200720c */ /* 0x000fc40003f66270 */
[----:B------:R-:W-:-:S07]  /*13a0*/  CS2R R18, SRZ ;  /* 0x0000000000127805 */ /* 0x000fce000001ff00 */
[----:B------:R-:W0:Y:S01]  /*13b0*/  @!P1 LDC.64 R2, c[0x0][0x3b8] ;  /* 0x0000ee00ff029b82 */ /* 0x000e220000000a00 */
[----:B------:R-:W-:-:S03]  /*13c0*/  @!P1 IADD3 R29, P2, PT, R17, R24, RZ ;  /* 0x00000018111d9210 */ /* 0x000fc60007f5e0ff */
[----:B------:R-:W-:Y:S02]  /*13d0*/  @!P3 IMAD R7, R0, 0x300, RZ ;  /* 0x000003000007b824 */ /* 0x000fe400078e02ff */
[----:B------:R-:W-:-:S03]  /*13e0*/  @!P1 IMAD.X R16, RZ, RZ, R16, P2 ;  /* 0x000000ffff109224 */ /* 0x000fc600010e0610 */
[C---:B------:R-:W-:Y:S01]  /*13f0*/  @!P3 IADD3 R9, P4, PT, R7.reuse, R24, RZ ;  /* 0x000000180709b210 */ /* 0x040fe20007f9e0ff */
[----:B------:R-:W1:Y:S03]  /*1400*/  @!P3 LDC.64 R4, c[0x0][0x3b8] ;  /* 0x0000ee00ff04bb82 */ /* 0x000e660000000a00 */
[----:B------:R-:W-:-:S05]  /*1410*/  @!P3 LEA.HI.X.SX32 R7, R7, RZ, 0x1, P4 ;  /* 0x000000ff0707b211 */ /* 0x000fca00020f0eff */
[----:B------:R-:W-:Y:S02]  /*1420*/  @!P3 IMAD R7, R7, 0x30, RZ ;  /* 0x000000300707b824 */ /* 0x000fe400078e02ff */
[----:B0-----:R-:W-:-:S04]  /*1430*/  @!P1 IMAD.WIDE.U32 R28, R29, 0x30, R2 ;  /* 0x000000301d1c9825 */ /* 0x001fc800078e0002 */
[----:B------:R-:W-:Y:S01]  /*1440*/  @!P1 IMAD R3, R16, 0x30, RZ ;  /* 0x0000003010039824 */ /* 0x000fe200078e02ff */
[----:B------:R-:W-:Y:S01]  /*1450*/  CS2R R16, SRZ ;  /* 0x0000000000107805 */ /* 0x000fe2000001ff00 */
[----:B-1----:R-:W-:Y:S01]  /*1460*/  @!P3 IMAD.WIDE.U32 R4, R9, 0x30, R4 ;  /* 0x000000300904b825 */ /* 0x002fe200078e0004 */
[----:B------:R-:W-:-:S03]  /*1470*/  CS2R R8, SRZ ;  /* 0x0000000000087805 */ /* 0x000fc6000001ff00 */
[----:B------:R-:W-:Y:S01]  /*1480*/  @!P1 IMAD.IADD R29, R29, 0x1, R3 ;  /* 0x000000011d1d9824 */ /* 0x000fe200078e0203 */
[----:B------:R-:W-:Y:S01]  /*1490*/  CS2R R2, SRZ ;  /* 0x0000000000027805 */ /* 0x000fe2000001ff00 */
[----:B------:R-:W-:Y:S01]  /*14a0*/  @!P3 IMAD.IADD R31, R5, 0x1, R7 ;  /* 0x00000001051fb824 */ /* 0x000fe200078e0207 */
[----:B------:R-:W-:Y:S01]  /*14b0*/  CS2R R6, SRZ ;  /* 0x0000000000067805 */ /* 0x000fe2000001ff00 */
[----:B------:R-:W-:Y:S01]  /*14c0*/  @!P3 IMAD.MOV.U32 R30, RZ, RZ, R4 ;  /* 0x000000ffff1eb224 */ /* 0x000fe200078e0004 */
[----:B------:R-:W-:Y:S01]  /*14d0*/  CS2R R4, SRZ ;  /* 0x0000000000047805 */ /* 0x000fe2000001ff00 */
[----:B------:R1:W5:Y:S04]  /*14e0*/  @!P1 LDG.E.64 R22, desc[UR8][R28.64+0x20] ;  /* 0x000020081c169981 */ /* 0x000368000c1e1b00 */
[----:B------:R1:W5:Y:S04]  /*14f0*/  @!P1 LDG.E.128 R8, desc[UR8][R28.64+0x10] ;  /* 0x000010081c089981 */ /* 0x000368000c1e1d00 */
[----:B------:R1:W5:Y:S04]  /*1500*/  @!P1 LDG.E.128 R4, desc[UR8][R28.64] ;  /* 0x000000081c049981 */ /* 0x000368000c1e1d00 */
[----:B------:R1:W5:Y:S04]  /*1510*/  @!P3 LDG.E.64 R2, desc[UR8][R30.64+0x620] ;  /* 0x000620081e02b981 */ /* 0x000368000c1e1b00 */
[----:B------:R1:W5:Y:S04]  /*1520*/  @!P3 LDG.E.128 R12, desc[UR8][R30.64+0x600] ;  /* 0x000600081e0cb981 */ /* 0x000368000c1e1d00 */
[----:B------:R1:W5:Y:S02]  /*1530*/  @!P3 LDG.E.128 R16, desc[UR8][R30.64+0x610] ;  /* 0x000610081e10b981 */ /* 0x000364000c1e1d00 */
.L_x_248:
[----:B------:R-:W-:Y:S05]  /*1540*/  @P0 BRA `(.L_x_249) ;  /* 0x00000000002c0947 */ /* 0x000fea0003800000 */
[----:B------:R-:W2:Y:S01]  /*1550*/  LDC.64 R24, c[0x0][0x3b0] ;  /* 0x0000ec00ff187b82 */ /* 0x000ea20000000a00 */
[----:B------:R-:W-:Y:S02]  /*1560*/  IMAD R27, R26, 0x30, RZ ;  /* 0x000000301a1b7824 */ /* 0x000fe400078e02ff */
[----:B--2---:R-:W-:-:S04]  /*1570*/  IMAD.WIDE.U32 R20, R21, 0x30, R24 ;  /* 0x0000003015147825 */ /* 0x004fc800078e0018 */
[----:B------:R-:W-:-:S05]  /*1580*/  IMAD.IADD R21, R21, 0x1, R27 ;  /* 0x0000000115157824 */ /* 0x000fca00078e021b */
[----:B-----5:R-:W-:Y:S04]  /*1590*/  STG.E.128 desc[UR8][R20.64], R4 ;  /* 0x0000000414007986 */ /* 0x020fe8000c101d08 */
[----:B------:R-:W-:Y:S04]  /*15a0*/  STG.E.128 desc[UR8][R20.64+0x10], R8 ;  /* 0x0000100814007986 */ /* 0x000fe8000c101d08 */
[----:B------:R-:W-:Y:S04]  /*15b0*/  STG.E.128 desc[UR8][R20.64+0x600], R12 ;  /* 0x0006000c14007986 */ /* 0x000fe8000c101d08 */
[----:B------:R-:W-:Y:S04]  /*15c0*/  STG.E.128 desc[UR8][R20.64+0x610], R16 ;  /* 0x0006101014007986 */ /* 0x000fe8000c101d08 */
[----:B------:R-:W-:Y:S04]  /*15d0*/  STG.E.64 desc[UR8][R20.64+0x20], R22 ;  /* 0x0000201614007986 */ /* 0x000fe8000c101b08 */
[----:B------:R-:W-:Y:S01]  /*15e0*/  STG.E.64 desc[UR8][R20.64+0x620], R2 ;  /* 0x0006200214007986 */ /* 0x000fe2000c101b08 */
[----:B------:R-:W-:Y:S05]  /*15f0*/  EXIT ;  /* 0x000000000000794d */ /* 0x000fea0003800000 */
.L_x_249:
[----:B01----:R-:W0:Y:S01]  /*1600*/  LDC.64 R28, c[0x0][0x3b0] ;  /* 0x0000ec00ff1c7b82 */ /* 0x003e220000000a00 */
[----:B------:R-:W-:Y:S02]  /*1610*/  IMAD R25, R0, -0x300, R20 ;  /* 0xfffffd0000197824 */ /* 0x000fe400078e0214 */
[----:B------:R-:W-:-:S03]  /*1620*/  IMAD R27, R26, 0x30, RZ ;  /* 0x000000301a1b7824 */ /* 0x000fc600078e02ff */
[C---:B------:R-:W-:Y:S01]  /*1630*/  ISETP.GE.AND P0, PT, R24.reuse, R25, PT ;  /* 0x000000191800720c */ /* 0x040fe20003f06270 */
[----:B------:R-:W-:-:S05]  /*1640*/  VIADD R24, R24, 0x20 ;  /* 0x0000002018187836 */ /* 0x000fca0000000000 */
[----:B------:R-:W-:Y:S01]  /*1650*/  ISETP.GE.AND P1, PT, R24, R25, PT ;  /* 0x000000191800720c */ /* 0x000fe20003f26270 */
[----:B0-----:R-:W-:-:S04]  /*1660*/  IMAD.WIDE.U32 R28, R21, 0x30, R28 ;  /* 0x00000030151c7825 */ /* 0x001fc800078e001c */
[----:B------:R-:W-:-:S05]  /*1670*/  IMAD.IADD R29, R29, 0x1, R27 ;  /* 0x000000011d1d7824 */ /* 0x000fca00078e021b */
[----:B-----5:R0:W-:Y:S04]  /*1680*/  @!P0 STG.E.128 desc[UR8][R28.64], R4 ;  /* 0x000000041c008986 */ /* 0x0201e8000c101d08 */
[----:B------:R0:W-:Y:S04]  /*1690*/  @!P0 STG.E.128 desc[UR8][R28.64+0x10], R8 ;  /* 0x000010081c008986 */ /* 0x0001e8000c101d08 */
[----:B------:R0:W-:Y:S01]  /*16a0*/  @!P0 STG.E.64 desc[UR8][R28.64+0x20], R22 ;  /* 0x000020161c008986 */ /* 0x0001e2000c101b08 */
[----:B------:R-:W-:Y:S05]  /*16b0*/  @P1 EXIT ;  /* 0x000000000000194d */ /* 0x000fea0003800000 */
[----:B------:R-:W-:Y:S04]  /*16c0*/  STG.E.128 desc[UR8][R28.64+0x600], R12 ;  /* 0x0006000c1c007986 */ /* 0x000fe8000c101d08 */
[----:B------:R-:W-:Y:S04]  /*16d0*/  STG.E.128 desc[UR8][R28.64+0x610], R16 ;  /* 0x000610101c007986 */ /* 0x000fe8000c101d08 */
[----:B------:R-:W-:Y:S01]  /*16e0*/  STG.E.64 desc[UR8][R28.64+0x620], R2 ;  /* 0x000620021c007986 */ /* 0x000fe2000c101b08 */
[----:B------:R-:W-:Y:S05]  /*16f0*/  EXIT ;  /* 0x000000000000794d */ /* 0x000fea0003800000 */
.L_x_236:
[----:B------:R-:W-:Y:S01]  /*1700*/  IMAD.MOV.U32 R2, RZ, RZ, RZ ;  /* 0x000000ffff027224 */ /* 0x000fe200078e00ff */
[C---:B------:R-:W-:Y:S01]  /*1710*/  ISETP.GT.U32.AND P0, PT, R3.reuse, 0x1f, PT ;  /* 0x0000001f0300780c */ /* 0x040fe20003f04070 */
[----:B------:R-:W-:Y:S05]  /*1720*/  WARPSYNC.ALL ;  /* 0x0000000000007948 */ /* 0x000fea0003800000 */
[----:B------:R-:W-:-:S04]  /*1730*/  IMAD.HI.U32 R16, R3, 0x15555556, R2 ;  /* 0x1555555603107827 */ /* 0x000fc800078e0002 */
[----:B---3--:R-:W-:-:S05]  /*1740*/  IMAD R27, R16, 0x4, R11 ;  /* 0x00000004101b7824 */ /* 0x008fca00078e020b */
        /* <DEDUP_REMOVED lines=16> */
[----:B------:R-:W1:Y:S01]  /*1850*/  LDS R32, [R26+0x343c] ;  /* 0x00343c001a207984 */ /* 0x000e620000000800 */
        /* <DEDUP_REMOVED lines=16> */
.L_x_284:
[----:B-1----:R-:W-:-:S04]  /*1960*/  @P0 IMAD.IADD R35, R37, 0x1, R35 ;  /* 0x0000000125230824 */ /* 0x002fc800078e0223 */
[----:B------:R-:W-:-:S04]  /*1970*/  IMAD.IADD R32, R35, 0x1, -R32 ;  /* 0x0000000123207824 */ /* 0x000fc800078e0a20 */
[----:B------:R-:W-:Y:S01]  /*1980*/  IMAD.IADD R29, R29, 0x1, R32 ;  /* 0x000000011d1d7824 */ /* 0x000fe200078e0220 */
[----:B------:R2:W-:Y:S03]  /*1990*/  STS [R26+0x3410], R32 ;  /* 0x003410201a007388 */ /* 0x0005e60000000800 */
        /* <DEDUP_REMOVED lines=19> */
[----:B------:R2:W-:Y:S04]  /*1ad0*/  STS [R26+0x3438], R17 ;  /* 0x003438111a007388 */ /* 0x0005e80000000800 */
[----:B------:R2:W-:Y:S02]  /*1ae0*/  STS [R26+0x343c], R31 ;  /* 0x00343c1f1a007388 */ /* 0x0005e40000000800 */
.L_x_250:
[----:B------:R-:W-:Y:S05]  /*1af0*/  WARPSYNC.ALL ;  /* 0x0000000000007948 */ /* 0x000fea0003800000 */
[----:B------:R-:W-:Y:S01]  /*1b00*/  BAR.SYNC.DEFER_BLOCKING 0x0 ;  /* 0x0000000000007b1d */ /* 0x000fe20000010000 */
[----:B------:R-:W-:-:S05]  /*1b10*/  ISETP.NE.AND P0, PT, R30, RZ, PT ;  /* 0x000000ff1e00720c */ /* 0x000fca0003f05270 */
[----:B------:R-:W-:Y:S01]  /*1b20*/  BSSY.RECONVERGENT B0, `(.L_x_252) ;  /* 0x0000027000007945 */ /* 0x000fe20003800200 */
[----:B0-----:R-:W0:Y:S07]  /*1b30*/  LDS R27, [R27+0x3410] ;  /* 0x003410001b1b7984 */ /* 0x001e2e0000000800 */
[----:B------:R-:W-:Y:S05]  /*1b40*/  @P0 BRA `(.L_x_253) ;  /* 0x0000000000900947 */ /* 0x000fea0003800000 */
[----:B--2---:R-:W0:Y:S04]  /*1b50*/  LDS R26, [R20] ;  /* 0x00000000141a7984 */ /* 0x004e280000000800 */
[----:B------:R-:W2:Y:S04]  /*1b60*/  LDS R28, [R20+0x400] ;  /* 0x00040000141c7984 */ /* 0x000ea80000000800 */
[----:B------:R-:W3:Y:S04]  /*1b70*/  LDS R32, [R20+0x800] ;  /* 0x0008000014207984 */ /* 0x000ee80000000800 */
[----:B------:R-:W4:Y:S04]  /*1b80*/  LDS R34, [R20+0xc00] ;  /* 0x000c000014227984 */ /* 0x000f280000000800 */
[----:B------:R-:W5:Y:S04]  /*1b90*/  LDS R36, [R20+0x1000] ;  /* 0x0010000014247984 */ /* 0x000f680000000800 */
[----:B------:R-:W1:Y:S04]  /*1ba0*/  LDS R29, [R20+0x1400] ;  /* 0x00140000141d7984 */ /* 0x000e680000000800 */
[----:B------:R-:W1:Y:S04]  /*1bb0*/  LDS R31, [R20+0x1800] ;  /* 0x00180000141f7984 */ /* 0x000e680000000800 */
[----:B------:R-:W1:Y:S04]  /*1bc0*/  LDS R33, [R20+0x1c00] ;  /* 0x001c000014217984 */ /* 0x000e680000000800 */
[----:B------:R-:W1:Y:S04]  /*1bd0*/  LDS R24, [R20+0x2000] ;  /* 0x0020000014187984 */ /* 0x000e680000000800 */
[----:B------:R-:W1:Y:S04]  /*1be0*/  LDS R22, [R20+0x2400] ;  /* 0x0024000014167984 */ /* 0x000e680000000800 */
[----:B------:R-:W1:Y:S01]  /*1bf0*/  LDS R18, [R20+0x2800] ;  /* 0x0028000014127984 */ /* 0x000e620000000800 */
[----:B0-----:R-:W-:-:S03]  /*1c00*/  IMAD.IADD R17, R27, 0x1, R26 ;  /* 0x000000011b117824 */ /* 0x001fc600078e021a */
[----:B------:R-:W0:Y:S01]  /*1c10*/  LDS R16, [R20+0x2c00] ;  /* 0x002c000014107984 */ /* 0x000e220000000800 */
[----:B--2---:R-:W-:-:S03]  /*1c20*/  IMAD.IADD R19, R27, 0x1, R28 ;  /* 0x000000011b137824 */ /* 0x004fc600078e021c */
[----:B------:R2:W-:Y:S01]  /*1c30*/  STS [R20], R17 ;  /* 0x0000001114007388 */ /* 0x0005e20000000800 */
[----:B---3--:R-:W-:-:S03]  /*1c40*/  IMAD.IADD R21, R27, 0x1, R32 ;  /* 0x000000011b157824 */ /* 0x008fc600078e0220 */
[----:B------:R3:W-:Y:S01]  /*1c50*/  STS [R20+0x400], R19 ;  /* 0x0004001314007388 */ /* 0x0007e20000000800 */
[C---:B----4-:R-:W-:Y:S02]  /*1c60*/  IMAD.IADD R23, R27.reuse, 0x1, R34 ;  /* 0x000000011b177824 */ /* 0x050fe400078e0222 */
[C---:B-----5:R-:W-:Y:S01]  /*1c70*/  IMAD.IADD R25, R27.reuse, 0x1, R36 ;  /* 0x000000011b197824 */ /* 0x060fe200078e0224 */
[----:B------:R4:W-:Y:S01]  /*1c80*/  STS [R20+0x800], R21 ;  /* 0x0008001514007388 */ /* 0x0009e20000000800 */
[----:B-1----:R-:W-:-:S03]  /*1c90*/  IMAD.IADD R29, R27, 0x1, R29 ;  /* 0x000000011b1d7824 */ /* 0x002fc600078e021d */
[----:B------:R4:W-:Y:S01]  /*1ca0*/  STS [R20+0xc00], R23 ;  /* 0x000c001714007388 */ /* 0x0009e20000000800 */
[----:B------:R-:W-:-:S03]  /*1cb0*/  IMAD.IADD R31, R27, 0x1, R31 ;  /* 0x000000011b1f7824 */ /* 0x000fc600078e021f */
[----:B------:R4:W-:Y:S01]  /*1cc0*/  STS [R20+0x1000], R25 ;  /* 0x0010001914007388 */ /* 0x0009e20000000800 */
[----:B------:R-:W-:-:S03]  /*1cd0*/  IMAD.IADD R33, R27, 0x1, R33 ;  /* 0x000000011b217824 */ /* 0x000fc600078e0221 */
[----:B------:R4:W-:Y:S01]  /*1ce0*/  STS [R20+0x1400], R29 ;  /* 0x0014001d14007388 */ /* 0x0009e20000000800 */
[----:B--2---:R-:W-:-:S03]  /*1cf0*/  IMAD.IADD R17, R27, 0x1, R24 ;  /* 0x000000011b117824 */ /* 0x004fc600078e0218 */
[----:B------:R4:W-:Y:S01]  /*1d00*/  STS [R20+0x1800], R31 ;  /* 0x0018001f14007388 */ /* 0x0009e20000000800 */
[----:B---3--:R-:W-:-:S03]  /*1d10*/  IMAD.IADD R19, R27, 0x1, R22 ;  /* 0x000000011b137824 */ /* 0x008fc600078e0216 */
[----:B------:R4:W-:Y:S01]  /*1d20*/  STS [R20+0x1c00], R33 ;  /* 0x001c002114007388 */ /* 0x0009e20000000800 */
[----:B------:R-:W-:-:S03]  /*1d30*/  IMAD.IADD R35, R27, 0x1, R18 ;  /* 0x000000011b237824 */ /* 0x000fc600078e0212 */
[----:B------:R4:W-:Y:S01]  /*1d40*/  STS [R20+0x2000], R17 ;  /* 0x0020001114007388 */ /* 0x0009e20000000800 */
[----:B0-----:R-:W-:-:S03]  /*1d50*/  IMAD.IADD R37, R27, 0x1, R16 ;  /* 0x000000011b257824 */ /* 0x001fc600078e0210 */
[----:B------:R4:W-:Y:S04]  /*1d60*/  STS [R20+0x2400], R19 ;  /* 0x0024001314007388 */ /* 0x0009e80000000800 */
[----:B------:R4:W-:Y:S04]  /*1d70*/  STS [R20+0x2800], R35 ;  /* 0x0028002314007388 */ /* 0x0009e80000000800 */
[----:B------:R4:W-:Y:S02]  /*1d80*/  STS [R20+0x2c00], R37 ;  /* 0x002c002514007388 */ /* 0x0009e40000000800 */
.L_x_253:
[----:B------:R-:W-:Y:S05]  /*1d90*/  BSYNC.RECONVERGENT B0 ;  /* 0x0000000000007941 */ /* 0x000fea0003800200 */
.L_x_252:
[----:B------:R-:W-:Y:S01]  /*1da0*/  BAR.SYNC.DEFER_BLOCKING 0x0 ;  /* 0x0000000000007b1d */ /* 0x000fe20000010000 */
[----:B------:R-:W-:-:S05]  /*1db0*/  R2P PR, R13, 0x7f ;  /* 0x0000007f0d007804 */ /* 0x000fca0000000000 */
[----:B------:R-:W-:Y:S08]  /*1dc0*/  BSSY.RECONVERGENT B0, `(.L_x_254) ;  /* 0x0000021000007945 */ /* 0x000ff00003800200 */
[----:B------:R-:W-:Y:S02]  /*1dd0*/  VOTE.ANY R16, PT, P0 ;  /* 0x0000000000107806 */ /* 0x000fe400000e0100 */
[----:B--2-4-:R-:W-:-:S02]  /*1de0*/  VOTE.ANY R17, PT, P1 ;  /* 0x0000000000117806 */ /* 0x014fc400008e0100 */
        /* <DEDUP_REMOVED lines=10> */
[----:B------:R-:W-:Y:S02]  /*1e90*/  VOTE.ANY R13, PT, P5 ;  /* 0x00000000000d7806 */ /* 0x000fe400028e0100 */
[----:B------:R-:W-:-:S02]  /*1ea0*/  LOP3.LUT R16, R21, R16, RZ, 0xc0, !PT ;  /* 0x0000001015107212 */ /* 0x000fc400078ec0ff */
[----:B------:R-:W-:Y:S02]  /*1eb0*/  @!P4 LOP3.LUT R17, RZ, R17, RZ, 0x33, !PT ;  /* 0x00000011ff11c212 */ /* 0x000fe400078e33ff */
[----:B------:R-:W-:Y:S02]  /*1ec0*/  @!P5 LOP3.LUT R13, RZ, R13, RZ, 0x33, !PT ;  /* 0x0000000dff0dd212 */ /* 0x000fe400078e33ff */
[----:B------:R-:W-:Y:S02]  /*1ed0*/  LOP3.LUT R16, R17, R16, RZ, 0xc0, !PT ;  /* 0x0000001011107212 */ /* 0x000fe400078ec0ff */
[----:B------:R-:W-:Y:S02]  /*1ee0*/  VOTE.ANY R17, PT, P6 ;  /* 0x0000000000117806 */ /* 0x000fe400030e0100 */
[----:B------:R-:W-:Y:S02]  /*1ef0*/  LOP3.LUT R16, R13, R16, RZ, 0xc0, !PT ;  /* 0x000000100d107212 */ /* 0x000fe400078ec0ff */
[----:B------:R-:W2:Y:S01]  /*1f00*/  S2R R13, SR_LEMASK ;  /* 0x00000000000d7919 */ /* 0x000ea20000003a00 */
[----:B------:R-:W-:-:S02]  /*1f10*/  VOTE.ANY R19, PT, P0 ;  /* 0x0000000000137806 */ /* 0x000fc400000e0100 */
[----:B------:R-:W-:Y:S02]  /*1f20*/  @!P6 LOP3.LUT R17, RZ, R17, RZ, 0x33, !PT ;  /* 0x00000011ff11e212 */ /* 0x000fe400078e33ff */
[----:B------:R-:W-:Y:S02]  /*1f30*/  @!P0 LOP3.LUT R19, RZ, R19, RZ, 0x33, !PT ;  /* 0x00000013ff138212 */ /* 0x000fe400078e33ff */
[----:B------:R-:W-:-:S04]  /*1f40*/  LOP3.LUT R16, R17, R16, RZ, 0xc0, !PT ;  /* 0x0000001011107212 */ /* 0x000fc800078ec0ff */
[----:B------:R-:W-:Y:S01]  /*1f50*/  LOP3.LUT R18, R19, R16, RZ, 0xc0, !PT ;  /* 0x0000001013127212 */ /* 0x000fe200078ec0ff */
[----:B------:R-:W-:-:S03]  /*1f60*/  IMAD.MOV.U32 R19, RZ, RZ, RZ ;  /* 0x000000ffff137224 */ /* 0x000fc600078e00ff */
[----:B------:R-:W3:Y:S02]  /*1f70*/  FLO.U32 R16, R18 ;  /* 0x0000001200107300 */ /* 0x000ee400000e0000 */
[----:B---3--:R-:W-:Y:S02]  /*1f80*/  ISETP.NE.AND P0, PT, R15, R16, PT ;  /* 0x000000100f00720c */ /* 0x008fe40003f05270 */
[----:B--2---:R-:W-:-:S06]  /*1f90*/  LOP3.LUT R17, R13, R18, RZ, 0xc0, !PT ;  /* 0x000000120d117212 */ /* 0x004fcc00078ec0ff */
[----:B------:R-:W2:Y:S05]  /*1fa0*/  POPC R17, R17 ;  /* 0x0000001100117309 */ /* 0x000eaa0000000000 */
[----:B------:R-:W-:Y:S05]  /*1fb0*/  @P0 BRA `(.L_x_255) ;  /* 0x0000000000040947 */ /* 0x000fea0003800000 */
[----:B--2---:R3:W4:Y:S02]  /*1fc0*/  ATOMS.ADD R19, [R12], R17 ;  /* 0x000000110c13738c */ /* 0x0047240000000000 */
.L_x_255:
[----:B------:R-:W-:Y:S05]  /*1fd0*/  BSYNC.RECONVERGENT B0 ;  /* 0x0000000000007941 */ /* 0x000fea0003800200 */
.L_x_254:
[----:B------:R-:W-:Y:S01]  /*1fe0*/  R2P PR, R14, 0x7f ;  /* 0x0000007f0e007804 */ /* 0x000fe20000000000 */
[----:B----4-:R4:W0:Y:S01]  /*1ff0*/  SHFL.IDX PT, R26, R19, R16, 0x1f ;  /* 0x00001f10131a7589 */ /* 0x01082200000e0000 */
[----:B------:R-:W-:Y:S11]  /*2000*/  BSSY.RECONVERGENT B0, `(.L_x_256) ;  /* 0x0000020000007945 */ /* 0x000ff60003800200 */
[----:B-1-3--:R-:W-:-:S02]  /*2010*/  VOTE.ANY R12, PT, P0 ;  /* 0x00000000000c7806 */ /* 0x00afc400000e0100 */
        /* <DEDUP_REMOVED lines=8> */
[----:B------:R-:W-:Y:S01]  /*20a0*/  LOP3.LUT P0, RZ, R14, 0x80, RZ, 0xc0, !PT ;  /* 0x000000800eff7812 */ /* 0x000fe2000780c0ff */
[----:B------:R-:W-:Y:S01]  /*20b0*/  IMAD.MOV.U32 R14, RZ, RZ, RZ ;  /* 0x000000ffff0e7224 */ /* 0x000fe200078e00ff */
        /* <DEDUP_REMOVED lines=10> */
[----:B------:R-:W-:Y:S02]  /*2160*/  LOP3.LUT R12, R21, R12, RZ, 0xc0, !PT ;  /* 0x0000000c150c7212 */ /* 0x000fe400078ec0ff */
[----:B------:R-:W-:Y:S02]  /*2170*/  @!P0 LOP3.LUT R25, RZ, R25, RZ, 0x33, !PT ;  /* 0x00000019ff198212 */ /* 0x000fe400078e33ff */
[----:B------:R-:W-:-:S04]  /*2180*/  LOP3.LUT R12, R23, R12, RZ, 0xc0, !PT ;  /* 0x0000000c170c7212 */ /* 0x000fc800078ec0ff */
[----:B------:R-:W-:-:S04]  /*2190*/  LOP3.LUT R12, R25, R12, RZ, 0xc0, !PT ;  /* 0x0000000c190c7212 */ /* 0x000fc800078ec0ff */
[----:B------:R-:W1:Y:S01]  /*21a0*/  FLO.U32 R18, R12 ;  /* 0x0000000c00127300 */ /* 0x000e6200000e0000 */
[----:B------:R-:W-:-:S07]  /*21b0*/  LOP3.LUT R13, R13, R12, RZ, 0xc0, !PT ;  /* 0x0000000c0d0d7212 */ /* 0x000fce00078ec0ff */
[----:B------:R-:W3:Y:S01]  /*21c0*/  POPC R13, R13 ;  /* 0x0000000d000d7309 */ /* 0x000ee20000000000 */
[----:B-1----:R-:W-:-:S13]  /*21d0*/  ISETP.NE.AND P0, PT, R15, R18, PT ;  /* 0x000000120f00720c */ /* 0x002fda0003f05270 */
[----:B0--34-:R-:W-:Y:S05]  /*21e0*/  @P0 BRA `(.L_x_257) ;  /* 0x0000000000040947 */ /* 0x019fea0003800000 */
[----:B------:R0:W1:Y:S02]  /*21f0*/  ATOMS.ADD R14, [R10], R13 ;  /* 0x0000000d0a0e738c */ /* 0x0000640000000000 */
.L_x_257:
[----:B------:R-:W-:Y:S05]  /*2200*/  BSYNC.RECONVERGENT B0 ;  /* 0x0000000000007941 */ /* 0x000fea0003800200 */
.L_x_256:
[----:B-1----:R-:W1:Y:S01]  /*2210*/  SHFL.IDX PT, R14, R14, R18, 0x1f ;  /* 0x00001f120e0e7589 */ /* 0x002e6200000e0000 */
[----:B--2---:R-:W-:Y:S01]  /*2220*/  IMAD.IADD R26, R17, 0x1, R26 ;  /* 0x00000001111a7824 */ /* 0x004fe200078e021a */
[----:B------:R-:W-:Y:S01]  /*2230*/  BAR.SYNC.DEFER_BLOCKING 0x0 ;  /* 0x0000000000007b1d */ /* 0x000fe20000010000 */
[----:B------:R-:W-:Y:S01]  /*2240*/  ISETP.NE.AND P0, PT, R30, RZ, PT ;  /* 0x000000ff1e00720c */ /* 0x000fe20003f05270 */
[----:B------:R-:W-:Y:S01]  /*2250*/  IMAD R12, R3, 0x8, R11 ;  /* 0x00000008030c7824 */ /* 0x000fe200078e020b */
[----:B0-----:R-:W-:-:S03]  /*2260*/  SHF.R.S32.HI R10, RZ, 0x1f, R27 ;  /* 0x0000001fff0a7819 */ /* 0x001fc6000001141b */
[----:B------:R-:W-:Y:S01]  /*2270*/  BSSY B1, `(.L_x_258) ;  /* 0x0000032000017945 */ /* 0x000fe20003800000 */
[----:B-1----:R-:W-:Y:S02]  /*2280*/  IMAD.IADD R21, R13, 0x1, R14 ;  /* 0x000000010d157824 */ /* 0x002fe400078e020e */
[--C-:B------:R-:W-:Y:S02]  /*2290*/  IMAD R13, R26, 0x4, R11.reuse ;  /* 0x000000041a0d7824 */ /* 0x100fe400078e020b */
[----:B------:R-:W-:-:S03]  /*22a0*/  IMAD R16, R21, 0x4, R11 ;  /* 0x0000000415107824 */ /* 0x000fc600078e020b */
[----:B------:R0:W-:Y:S04]  /*22b0*/  STS [R13+-0x4], R8 ;  /* 0xfffffc080d007388 */ /* 0x0001e80000000800 */
[----:B------:R0:W-:Y:S01]  /*22c0*/  STS [R16+-0x4], R7 ;  /* 0xfffffc0710007388 */ /* 0x0001e20000000800 */
[----:B------:R-:W-:Y:S05]  /*22d0*/  @P0 BRA `(.L_x_259) ;  /* 0x0000000000ac0947 */ /* 0x000fea0003800000 */
[----:B------:R-:W0:Y:S02]  /*22e0*/  LDCU.64 UR6, c[0x0][0x398] ;  /* 0x00007300ff0677ac */ /* 0x000e240008000a00 */
[----:B0-----:R-:W-:-:S04]  /*22f0*/  LEA R16, P0, R3, UR6, 0x3 ;  /* 0x0000000603107c11 */ /* 0x001fc8000f8018ff */
[----:B------:R-:W-:-:S05]  /*2300*/  LEA.HI.X R17, R3, UR7, RZ, 0x3, P0 ;  /* 0x0000000703117c11 */ /* 0x000fca00080f1cff */
[----:B------:R-:W2:Y:S01]  /*2310*/  LDG.E.64 R14, desc[UR8][R16.64] ;  /* 0x00000008100e7981 */ /* 0x000ea2000c1e1b00 */
[----:B------:R-:W-:Y:S01]  /*2320*/  IMAD.MOV.U32 R7, RZ, RZ, R6 ;  /* 0x000000ffff077224 */ /* 0x000fe200078e0006 */
[----:B--2---:R-:W-:-:S05]  /*2330*/  IADD3 R14, P0, PT, -R27, R14, RZ ;  /* 0x0000000e1b0e7210 */ /* 0x004fca0007f1e1ff */
[----:B------:R-:W-:Y:S01]  /*2340*/  IMAD.X R15, R15, 0x1, ~R10, P0 ;  /* 0x000000010f0f7824 */ /* 0x000fe200000e0e0a */
[----:B------:R-:W-:-:S04]  /*2350*/  ISETP.GE.AND P0, PT, R0, 0x1, PT ;  /* 0x000000010000780c */ /* 0x000fc80003f06270 */
[----:B------:R0:W-:Y:S09]  /*2360*/  STS.64 [R12+0x9000], R14 ;  /* 0x0090000e0c007388 */ /* 0x0001f20000000a00 */
[----:B------:R-:W-:Y:S05]  /*2370*/  @!P0 BRA `(.L_x_260) ;  /* 0x00000000006c8947 */ /* 0x000fea0003800000 */
[----:B------:R-:W-:Y:S01]  /*2380*/  BSSY B0, `(.L_x_261) ;  /* 0x0000019000007945 */ /* 0x000fe20003800000 */
[----:B------:R-:W-:Y:S02]  /*2390*/  IMAD.MOV.U32 R8, RZ, RZ, -0x1 ;  /* 0xffffffffff087424 */ /* 0x000fe400078e00ff */
[----:B------:R-:W-:Y:S02]  /*23a0*/  IMAD.MOV.U32 R13, RZ, RZ, R0 ;  /* 0x000000ffff0d7224 */ /* 0x000fe400078e0000 */
[----:B------:R-:W-:-:S07]  /*23b0*/  IMAD.MOV.U32 R7, RZ, RZ, R6 ;  /* 0x000000ffff077224 */ /* 0x000fce00078e0006 */
.L_x_265:
[----:B0-----:R-:W0:Y:S01]  /*23c0*/  LDC.64 R14, c[0x0][0x380] ;  /* 0x0000e000ff0e7b82 */ /* 0x001e220000000a00 */
[----:B------:R-:W-:Y:S01]  /*23d0*/  VIADD R19, R13, 0xffffffff ;  /* 0xffffffff0d137836 */ /* 0x000fe20000000000 */
[----:B------:R-:W-:Y:S03]  /*23e0*/  BSSY B2, `(.L_x_262) ;  /* 0x0000008000027945 */ /* 0x000fe60003800000 */
[----:B------:R-:W-:-:S04]  /*23f0*/  IMAD R17, R19, 0x100, R3 ;  /* 0x0000010013117824 */ /* 0x000fc800078e0203 */
[----:B0-----:R-:W-:-:S07]  /*2400*/  IMAD.WIDE R14, R17, 0x4, R14 ;  /* 0x00000004110e7825 */ /* 0x001fce00078e020e */
.L_x_263:
[----:B------:R-:W-:Y:S05]  /*2410*/  YIELD ;  /* 0x0000000000007946 */ /* 0x000fea0003800000 */
[----:B------:R0:W-:Y:S06]  /*2420*/  MEMBAR.SC.CTA ;  /* 0x0000000000007992 */ /* 0x0001ec0000000000 */
[----:B0-----:R-:W2:Y:S02]  /*2430*/  LDG.E.STRONG.SYS R16, desc[UR8][R14.64] ;  /* 0x000000080e107981 */ /* 0x001ea4000c1f5900 */
[----:B--2---:R-:W-:-:S13]  /*2440*/  ISETP.NE.AND P0, PT, R16, RZ, PT ;  /* 0x000000ff1000720c */ /* 0x004fda0003f05270 */
[----:B------:R-:W-:Y:S05]  /*2450*/  @!P0 BRA `(.L_x_263) ;  /* 0xfffffffc00ec8947 */ /* 0x000fea000383ffff */
[----:B------:R-:W-:Y:S05]  /*2460*/  BSYNC B2 ;  /* 0x0000000000027941 */ /* 0x000fea0003800000 */
.L_x_262:
[----:B------:R-:W-:Y:S01]  /*2470*/  BSSY.RECONVERGENT B2, `(.L_x_264) ;  /* 0x0000006000027945 */ /* 0x000fe20003800200 */
[C---:B------:R-:W-:Y:S02]  /*2480*/  ISETP.GT.AND P0, PT, R16.reuse, -0x1, PT ;  /* 0xffffffff1000780c */ /* 0x040fe40003f04270 */
[----:B------:R-:W-:Y:S01]  /*2490*/  LOP3.LUT R16, R16, 0x3fffffff, RZ, 0xc0, !PT ;  /* 0x3fffffff10107812 */ /* 0x000fe200078ec0ff */
[----:B------:R-:W-:Y:S05]  /*24a0*/  WARPSYNC.EXCLUSIVE R8 ;  /* 0x0000000008007348 */ /* 0x000fea0003a00000 */
[----:B------:R-:W-:-:S05]  /*24b0*/  IMAD.IADD R7, R16, 0x1, R7 ;  /* 0x0000000110077824 */ /* 0x000fca00078e0207 */
[----:B------:R-:W-:-:S07]  /*24c0*/  VOTE.ANY R8, PT, P0 ;  /* 0x0000000000087806 */ /* 0x000fce00000e0100 */
[----:B------:R-:W-:Y:S05]  /*24d0*/  BSYNC.RECONVERGENT B2 ;  /* 0x0000000000027941 */ /* 0x000fea0003800200 */
.L_x_264:
[----:B------:R-:W-:Y:S01]  /*24e0*/  ISETP.GT.U32.AND P1, PT, R13, 0x1, PT ;  /* 0x000000010d00780c */ /* 0x000fe20003f24070 */
[----:B------:R-:W-:-:S12]  /*24f0*/  IMAD.MOV.U32 R13, RZ, RZ, R19 ;  /* 0x000000ffff0d7224 */ /* 0x000fd800078e0013 */
[----:B------:R-:W-:Y:S05]  /*2500*/  @P0 BRA P1, `(.L_x_265) ;  /* 0xfffffffc00ac0947 */ /* 0x000fea000083ffff */
[----:B------:R-:W-:Y:S05]  /*2510*/  BSYNC B0 ;  /* 0x0000000000007941 */ /* 0x000fea0003800000 */
.L_x_261:
[----:B------:R1:W2:Y:S02]  /*2520*/  LDS.64 R14, [R12+0x9000] ;  /* 0x009000000c0e7984 */ /* 0x0002a40000000a00 */
.L_x_260:
[C---:B------:R-:W-:Y:S01]  /*2530*/  IMAD.IADD R13, R7.reuse, 0x1, -R6 ;  /* 0x00000001070d7824 */ /* 0x040fe200078e0a06 */
[----:B------:R-:W-:-:S04]  /*2540*/  LOP3.LUT R7, R7, 0x80000000, RZ, 0xfc, !PT ;  /* 0x8000000007077812 */ /* 0x000fc800078efcff */
[C---:B0-2---:R-:W-:Y:S01]  /*2550*/  IADD3 R14, P0, PT, R13.reuse, R14, RZ ;  /* 0x0000000e0d0e7210 */ /* 0x045fe20007f1e0ff */
[----:B------:R2:W-:Y:S03]  /*2560*/  STG.E.STRONG.SYS desc[UR8][R4.64], R7 ;  /* 0x0000000704007986 */ /* 0x0005e6000c115908 */
[----:B------:R-:W-:-:S05]  /*2570*/  LEA.HI.X.SX32 R15, R13, R15, 0x1, P0 ;  /* 0x0000000f0d0f7211 */ /* 0x000fca00000f0eff */
[----:B------:R2:W-:Y:S04]  /*2580*/  STS.64 [R12+0x9000], R14 ;  /* 0x0090000e0c007388 */ /* 0x0005e80000000a00 */
.L_x_259:
[----:B------:R-:W-:Y:S05]  /*2590*/  BSYNC B1 ;  /* 0x0000000000017941 */ /* 0x000fea0003800000 */
.L_x_258:
[----:B------:R-:W3:Y:S08]  /*25a0*/  LDC R28, c[0x0][0x3c0] ;  /* 0x0000f000ff1c7b82 */ /* 0x000ef00000000800 */
[----:B--2---:R-:W2:Y:S01]  /*25b0*/  LDC.64 R4, c[0x0][0x390] ;  /* 0x0000e400ff047b82 */ /* 0x004ea20000000a00 */
[----:B---3--:R-:W-:Y:S02]  /*25c0*/  ISETP.GE.AND P0, PT, R9, R28, PT ;  /* 0x0000001c0900720c */ /* 0x008fe40003f06270 */
[----:B--2---:R-:W-:-:S04]  /*25d0*/  ISETP.EQ.U32.AND P1, PT, R4, RZ, PT ;  /* 0x000000ff0400720c */ /* 0x004fc80003f22070 */
[----:B------:R-:W-:-:S04]  /*25e0*/  ISETP.EQ.OR.EX P0, PT, R5, RZ, !P0, P1 ;  /* 0x000000ff0500720c */ /* 0x000fc80004702710 */
[----:B------:R-:W-:-:S13]  /*25f0*/  ISETP.GT.U32.OR P0, PT, R3, 0xff, P0 ;  /* 0x000000ff0300780c */ /* 0x000fda0000704470 */
[----:B------:R-:W-:Y:S05]  /*2600*/  @P0 BRA `(.L_x_266) ;  /* 0x00000000001c0947 */ /* 0x000fea0003800000 */
[----:B01----:R-:W0:Y:S01]  /*2610*/  LDS.64 R12, [R12+0x9000] ;  /* 0x009000000c0c7984 */ /* 0x003e220000000a00 */
[----:B------:R-:W-:Y:S02]  /*2620*/  SHF.R.S32.HI R7, RZ, 0x1f, R6 ;  /* 0x0000001fff077819 */ /* 0x000fe40000011406 */
[----:B------:R-:W-:-:S04]  /*2630*/  LEA R4, P2, R3, R4, 0x3 ;  /* 0x0000000403047211 */ /* 0x000fc800078418ff */
[----:B------:R-:W-:Y:S02]  /*2640*/  LEA.HI.X R5, R3, R5, RZ, 0x3, P2 ;  /* 0x0000000503057211 */ /* 0x000fe400010f1cff */
[----:B0-----:R-:W-:-:S04]  /*2650*/  IADD3 R6, P0, P1, R12, R27, R6 ;  /* 0x0000001b0c067210 */ /* 0x001fc8000791e006 */
[----:B------:R-:W-:-:S05]  /*2660*/  IADD3.X R7, PT, PT, R13, R10, R7, P0, P1 ;  /* 0x0000000a0d077210 */ /* 0x000fca00007e2407 */
[----:B------:R2:W-:Y:S04]  /*2670*/  STG.E.64 desc[UR8][R4.64], R6 ;  /* 0x0000000604007986 */ /* 0x0005e8000c101b08 */
.L_x_266:
[----:B------:R-:W-:Y:S01]  /*2680*/  ISETP.GT.AND P0, PT, R9, R28, PT ;  /* 0x0000001c0900720c */ /* 0x000fe20003f04270 */
[----:B------:R-:W-:Y:S05]  /*2690*/  WARPSYNC.ALL ;  /* 0x0000000000007948 */ /* 0x000fea0003800000 */
[----:B------:R-:W-:Y:S07]  /*26a0*/  BAR.SYNC.DEFER_BLOCKING 0x0 ;  /* 0x0000000000007b1d */ /* 0x000fee0000010000 */
[----:B------:R-:W-:Y:S05]  /*26b0*/  @P0 BRA `(.L_x_267) ;  /* 0x0000000000640947 */ /* 0x000fea0003800000 */
[----:B------:R-:W2:Y:S01]  /*26c0*/  LDS R9, [R20] ;  /* 0x0000000014097984 */ /* 0x000ea20000000800 */
[----:B------:R-:W2:Y:S01]  /*26d0*/  LDCU UR5, c[0x0][0x3c4] ;  /* 0x00007880ff0577ac */ /* 0x000ea20008000800 */
[----:B------:R-:W3:Y:S01]  /*26e0*/  LDCU.64 UR6, c[0x0][0x3a0] ;  /* 0x00007400ff0677ac */ /* 0x000ee20008000a00 */
[----:B--2---:R-:W-:-:S04]  /*26f0*/  SHF.R.U32.HI R4, RZ, UR5, R9 ;  /* 0x00000005ff047c19 */ /* 0x004fc80008011609 */
[----:B------:R-:W-:-:S05]  /*2700*/  LOP3.LUT R4, R4, UR4, RZ, 0x30, !PT ;  /* 0x0000000404047c12 */ /* 0x000fca000f8e30ff */
[----:B------:R-:W-:-:S06]  /*2710*/  IMAD R5, R4, 0x8, R11 ;  /* 0x0000000804057824 */ /* 0x000fcc00078e020b */
[----:B------:R-:W2:Y:S02]  /*2720*/  LDS.64 R4, [R5+0x9000] ;  /* 0x0090000005047984 */ /* 0x000ea40000000a00 */
[----:B--2---:R-:W-:-:S05]  /*2730*/  IADD3 R4, P1, PT, R4, R3, RZ ;  /* 0x0000000304047210 */ /* 0x004fca0007f3e0ff */
[----:B0-----:R-:W-:Y:S01]  /*2740*/  IMAD.X R7, RZ, RZ, R5, P1 ;  /* 0x000000ffff077224 */ /* 0x001fe200008e0605 */
[----:B---3--:R-:W-:-:S04]  /*2750*/  LEA R6, P1, R4, UR6, 0x2 ;  /* 0x0000000604067c11 */ /* 0x008fc8000f8210ff */
[----:B------:R-:W-:-:S05]  /*2760*/  LEA.HI.X R7, R4, UR7, R7, 0x2, P1 ;  /* 0x0000000704077c11 */ /* 0x000fca00088f1407 */
[----:B------:R-:W-:Y:S01]  /*2770*/  STG.E desc[UR8][R6.64], R9 ;  /* 0x0000000906007986 */ /* 0x000fe2000c101908 */
[----:B------:R-:W-:-:S03]  /*2780*/  NOP ;  /* 0x0000000000007918 */ /* 0x000fc60000000000 */
[----:B------:R-:W0:Y:S02]  /*2790*/  LDS R13, [R20+0x600] ;  /* 0x00060000140d7984 */ /* 0x000e240000000800 */
[----:B0-----:R-:W-:-:S04]  /*27a0*/  SHF.R.U32.HI R4, RZ, UR5, R13 ;  /* 0x00000005ff047c19 */ /* 0x001fc8000801160d */
[----:B------:R-:W-:-:S05]  /*27b0*/  LOP3.LUT R4, R4, UR4, RZ, 0x30, !PT ;  /* 0x0000000404047c12 */ /* 0x000fca000f8e30ff */
[----:B------:R-:W-:-:S05]  /*27c0*/  IMAD R11, R4, 0x8, R11 ;  /* 0x00000008040b7824 */ /* 0x000fca00078e020b */
[----:B------:R-:W0:Y:S02]  /*27d0*/  LDS.64 R4, [R11+0x9000] ;  /* 0x009000000b047984 */ /* 0x000e240000000a00 */
[----:B0-----:R-:W-:-:S05]  /*27e0*/  IADD3 R8, P1, PT, R4, R3, RZ ;  /* 0x0000000304087210 */ /* 0x001fca0007f3e0ff */
[----:B------:R-:W-:Y:S01]  /*27f0*/  IMAD.X R5, RZ, RZ, R5, P1 ;  /* 0x000000ffff057224 */ /* 0x000fe200008e0605 */
[----:B------:R-:W-:-:S04]  /*2800*/  LEA R4, P1, R8, UR6, 0x2 ;  /* 0x0000000608047c11 */ /* 0x000fc8000f8210ff */
[----:B------:R-:W-:-:S05]  /*2810*/  LEA.HI.X R5, R8, UR7, R5, 0x2, P1 ;  /* 0x0000000708057c11 */ /* 0x000fca00088f1405 */
[----:B------:R0:W-:Y:S01]  /*2820*/  STG.E desc[UR8][R4.64+0x600], R13 ;  /* 0x0006000d04007986 */ /* 0x0001e2000c101908 */
[----:B------:R-:W-:Y:S01]  /*2830*/  NOP ;  /* 0x0000000000007918 */ /* 0x000fe20000000000 */
[----:B------:R-:W-:Y:S05]  /*2840*/  BRA `(.L_x_268) ;  /* 0x0000000000907947 */ /* 0x000fea0003800000 */
.L_x_267:
[----:B--2---:R-:W-:Y:S01]  /*2850*/  IMAD R5, R0, -0x300, R28 ;  /* 0xfffffd0000057824 */ /* 0x004fe200078e021c */
[----:B------:R-:W-:Y:S01]  /*2860*/  BSSY.RECONVERGENT B0, `(.L_x_269) ;  /* 0x0000011000007945 */ /* 0x000fe20003800200 */
[----:B------:R-:W-:-:S03]  /*2870*/  VIADD R4, R3, 0x180 ;  /* 0x0000018003047836 */ /* 0x000fc60000000000 */
[-C--:B------:R-:W-:Y:S02]  /*2880*/  ISETP.GE.AND P1, PT, R3, R5.reuse, PT ;  /* 0x000000050300720c */ /* 0x080fe40003f26270 */
[----:B------:R-:W-:-:S11]  /*2890*/  ISETP.GE.AND P2, PT, R4, R5, PT ;  /* 0x000000050400720c */ /* 0x000fd60003f46270 */
[----:B------:R-:W-:Y:S05]  /*28a0*/  @P1 BRA `(.L_x_270) ;  /* 0x0000000000301947 */ /* 0x000fea0003800000 */
[----:B0-----:R-:W0:Y:S01]  /*28b0*/  LDS R7, [R20] ;  /* 0x0000000014077984 */ /* 0x001e220000000800 */
[----:B------:R-:W0:Y:S01]  /*28c0*/  LDCU UR5, c[0x0][0x3c4] ;  /* 0x00007880ff0577ac */ /* 0x000e220008000800 */
[----:B------:R-:W2:Y:S01]  /*28d0*/  LDCU.64 UR6, c[0x0][0x3a0] ;  /* 0x00007400ff0677ac */ /* 0x000ea20008000a00 */
[----:B0-----:R-:W-:-:S04]  /*28e0*/  SHF.R.U32.HI R4, RZ, UR5, R7 ;  /* 0x00000005ff047c19 */ /* 0x001fc80008011607 */
[----:B------:R-:W-:-:S05]  /*28f0*/  LOP3.LUT R4, R4, UR4, RZ, 0x30, !PT ;  /* 0x0000000404047c12 */ /* 0x000fca000f8e30ff */
[----:B------:R-:W-:-:S05]  /*2900*/  IMAD R6, R4, 0x8, R11 ;  /* 0x0000000804067824 */ /* 0x000fca00078e020b */
[----:B------:R-:W0:Y:S02]  /*2910*/  LDS.64 R4, [R6+0x9000] ;  /* 0x0090000006047984 */ /* 0x000e240000000a00 */
[----:B0-----:R-:W-:-:S05]  /*2920*/  IADD3 R8, P1, PT, R4, R3, RZ ;  /* 0x0000000304087210 */ /* 0x001fca0007f3e0ff */
[----:B------:R-:W-:Y:S01]  /*2930*/  IMAD.X R5, RZ, RZ, R5, P1 ;  /* 0x000000ffff057224 */ /* 0x000fe200008e0605 */
[----:B--2---:R-:W-:-:S04]  /*2940*/  LEA R4, P1, R8, UR6, 0x2 ;  /* 0x0000000608047c11 */ /* 0x004fc8000f8210ff */
[----:B------:R-:W-:-:S05]  /*2950*/  LEA.HI.X R5, R8, UR7, R5, 0x2, P1 ;  /* 0x0000000708057c11 */ /* 0x000fca00088f1405 */
[----:B------:R2:W-:Y:S04]  /*2960*/  STG.E desc[UR8][R4.64], R7 ;  /* 0x0000000704007986 */ /* 0x0005e8000c101908 */
.L_x_270:
[----:B------:R-:W-:Y:S05]  /*2970*/  BSYNC.RECONVERGENT B0 ;  /* 0x0000000000007941 */ /* 0x000fea0003800200 */
.L_x_269:
[----:B------:R-:W-:Y:S01]  /*2980*/  NOP ;  /* 0x0000000000007918 */ /* 0x000fe20000000000 */
[----:B------:R-:W-:Y:S04]  /*2990*/  BSSY.RECONVERGENT B0, `(.L_x_271) ;  /* 0x000000e000007945 */ /* 0x000fe80003800200 */
[----:B------:R-:W-:Y:S05]  /*29a0*/  @P2 BRA `(.L_x_272) ;  /* 0x0000000000302947 */ /* 0x000fea0003800000 */
[----:B0-2---:R-:W0:Y:S01]  /*29b0*/  LDS R7, [R20+0x600] ;  /* 0x0006000014077984 */ /* 0x005e220000000800 */
        /* <DEDUP_REMOVED lines=11> */
.L_x_272:
[----:B------:R-:W-:Y:S05]  /*2a70*/  BSYNC.RECONVERGENT B0 ;  /* 0x0000000000007941 */ /* 0x000fea0003800200 */
.L_x_271:
[----:B------:R-:W-:Y:S01]  /*2a80*/  NOP ;  /* 0x0000000000007918 */ /* 0x000fe20000000000 */
.L_x_268:
[----:B0-23--:R-:W0:Y:S01]  /*2a90*/  @!P0 LDC.64 R4, c[0x0][0x3b8] ;  /* 0x0000ee00ff048b82 */ /* 0x00de220000000a00 */
[----:B------:R-:W-:Y:S01]  /*2aa0*/  @!P0 IMAD.SHL.U32 R6, R3, 0x2, RZ ;  /* 0x0000000203068824 */ /* 0x000fe200078e00ff */
[----:B------:R-:W2:Y:S01]  /*2ab0*/  LDS R27, [R20] ;  /* 0x00000000141b7984 */ /* 0x000ea20000000800 */
[----:B------:R-:W2:Y:S03]  /*2ac0*/  LDCU UR5, c[0x0][0x3c4] ;  /* 0x00007880ff0577ac */ /* 0x000ea60008000800 */
[----:B------:R-:W-:Y:S01]  /*2ad0*/  @!P0 LOP3.LUT R7, R6, 0x7c0, RZ, 0xc0, !PT ;  /* 0x000007c006078812 */ /* 0x000fe200078ec0ff */
[----:B------:R-:W-:Y:S01]  /*2ae0*/  IMAD R6, R0, 0x300, RZ ;  /* 0x0000030000067824 */ /* 0x000fe200078e02ff */
[----:B------:R-:W3:Y:S02]  /*2af0*/  LDS R29, [R20+0x600] ;  /* 0x00060000141d7984 */ /* 0x000ee40000000800 */
[----:B------:R-:W-:-:S02]  /*2b00*/  @!P0 LOP3.LUT R9, R7, 0x1f, R3, 0xf8, !PT ;  /* 0x0000001f07098812 */ /* 0x000fc400078ef803 */
[----:B------:R-:W-:Y:S02]  /*2b10*/  SHF.R.S32.HI R7, RZ, 0x1f, R6 ;  /* 0x0000001fff077819 */ /* 0x000fe40000011406 */
[----:B------:R-:W-:-:S05]  /*2b20*/  @!P0 IADD3 R9, P1, PT, R6, R9, RZ ;  /* 0x0000000906098210 */ /* 0x000fca0007f3e0ff */
[----:B------:R-:W-:-:S04]  /*2b30*/  @!P0 IMAD.X R7, RZ, RZ, R7, P1 ;  /* 0x000000ffff078224 */ /* 0x000fc800008e0607 */
[----:B------:R-:W-:Y:S02]  /*2b40*/  @!P0 IMAD R7, R7, 0x30, RZ ;  /* 0x0000003007078824 */ /* 0x000fe400078e02ff */
[----:B0-----:R-:W-:-:S04]  /*2b50*/  @!P0 IMAD.WIDE.U32 R4, R9, 0x30, R4 ;  /* 0x0000003009048825 */ /* 0x001fc800078e0004 */
[----:B------:R-:W-:Y:S02]  /*2b60*/  @!P0 IMAD.IADD R31, R5, 0x1, R7 ;  /* 0x00000001051f8824 */ /* 0x000fe400078e0207 */
[----:B------:R-:W-:-:S05]  /*2b70*/  @!P0 IMAD.MOV.U32 R30, RZ, RZ, R4 ;  /* 0x000000ffff1e8224 */ /* 0x000fca00078e0004 */
[----:B------:R0:W5:Y:S04]  /*2b80*/  @!P0 LDG.E.64 R24, desc[UR8][R30.64+0x20] ;  /* 0x000020081e188981 */ /* 0x000168000c1e1b00 */
[----:B------:R0:W5:Y:S04]  /*2b90*/  @!P0 LDG.E.64 R22, desc[UR8][R30.64+0x620] ;  /* 0x000620081e168981 */ /* 0x000168000c1e1b00 */
[----:B------:R0:W5:Y:S04]  /*2ba0*/  @!P0 LDG.E.128 R4, desc[UR8][R30.64] ;  /* 0x000000081e048981 */ /* 0x000168000c1e1d00 */
[----:B------:R0:W5:Y:S04]  /*2bb0*/  @!P0 LDG.E.128 R8, desc[UR8][R30.64+0x10] ;  /* 0x000010081e088981 */ /* 0x000168000c1e1d00 */
[----:B-1----:R0:W5:Y:S04]  /*2bc0*/  @!P0 LDG.E.128 R12, desc[UR8][R30.64+0x600] ;  /* 0x000600081e0c8981 */ /* 0x002168000c1e1d00 */
[----:B------:R0:W5:Y:S01]  /*2bd0*/  @!P0 LDG.E.128 R16, desc[UR8][R30.64+0x610] ;  /* 0x000610081e108981 */ /* 0x000162000c1e1d00 */
[----:B--2---:R-:W-:-:S02]  /*2be0*/  SHF.R.U32.HI R27, RZ, UR5, R27 ;  /* 0x00000005ff1b7c19 */ /* 0x004fc4000801161b */
[----:B---3--:R-:W-:Y:S02]  /*2bf0*/  SHF.R.U32.HI R32, RZ, UR5, R29 ;  /* 0x00000005ff207c19 */ /* 0x008fe4000801161d */
[----:B------:R-:W-:Y:S02]  /*2c00*/  LOP3.LUT R29, R27, UR4, RZ, 0x30, !PT ;  /* 0x000000041b1d7c12 */ /* 0x000fe4000f8e30ff */
[----:B------:R-:W-:Y:S01]  /*2c10*/  LOP3.LUT R27, R32, UR4, RZ, 0x30, !PT ;  /* 0x00000004201b7c12 */ /* 0x000fe2000f8e30ff */
[----:B------:R-:W-:Y:S06]  /*2c20*/  @!P0 BRA `(.L_x_273) ;  /* 0x0000000000a48947 */ /* 0x000fec0003800000 */
[C---:B-----5:R-:W-:Y:S01]  /*2c30*/  IMAD.SHL.U32 R4, R3.reuse, 0x2, RZ ;  /* 0x0000000203047824 */ /* 0x060fe200078e00ff */
[----:B------:R-:W-:Y:S01]  /*2c40*/  CS2R R24, SRZ ;  /* 0x0000000000187805 */ /* 0x000fe2000001ff00 */
[----:B------:R-:W-:Y:S01]  /*2c50*/  IMAD.SHL.U32 R2, R3, 0x2, RZ ;  /* 0x0000000203027824 */ /* 0x000fe200078e00ff */
[----:B------:R-:W-:Y:S01]  /*2c60*/  CS2R R22, SRZ ;  /* 0x0000000000167805 */ /* 0x000fe2000001ff00 */
[----:B------:R-:W-:Y:S01]  /*2c70*/  IMAD R9, R0, 0x300, RZ ;  /* 0x0000030000097824 */ /* 0x000fe200078e02ff */
[----:B------:R-:W-:Y:S02]  /*2c80*/  LOP3.LUT R5, R4, 0x7c0, RZ, 0xc0, !PT ;  /* 0x000007c004057812 */ /* 0x000fe400078ec0ff */
[----:B------:R-:W-:Y:S02]  /*2c90*/  CS2R R10, SRZ ;  /* 0x00000000000a7805 */ /* 0x000fe4000001ff00 */
[----:B------:R-:W-:Y:S01]  /*2ca0*/  LOP3.LUT R2, R2, 0x7c0, RZ, 0xc0, !PT ;  /* 0x000007c002027812 */ /* 0x000fe200078ec0ff */
[----:B------:R-:W-:Y:S01]  /*2cb0*/  IMAD.IADD R28, R28, 0x1, -R9 ;  /* 0x000000011c1c7824 */ /* 0x000fe200078e0a09 */
[----:B------:R-:W-:-:S02]  /*2cc0*/  LOP3.LUT R6, R5, 0x1f, R3, 0xf8, !PT ;  /* 0x0000001f05067812 */ /* 0x000fc400078ef803 */
[----:B------:R-:W-:Y:S02]  /*2cd0*/  CS2R R12, SRZ ;  /* 0x00000000000c7805 */ /* 0x000fe4000001ff00 */
[----:B------:R-:W-:Y:S02]  /*2ce0*/  LOP3.LUT R7, R2, 0x1f, R3, 0xf8, !PT ;  /* 0x0000001f02077812 */ /* 0x000fe400078ef803 */
[----:B------:R-:W-:Y:S02]  /*2cf0*/  CS2R R14, SRZ ;  /* 0x00000000000e7805 */ /* 0x000fe4000001ff00 */
[----:B------:R-:W-:Y:S01]  /*2d00*/  SHF.R.S32.HI R8, RZ, 0x1f, R9 ;  /* 0x0000001fff087819 */ /* 0x000fe20000011409 */
[----:B------:R-:W-:Y:S01]  /*2d10*/  VIADD R3, R6, 0x20 ;  /* 0x0000002006037836 */ /* 0x000fe20000000000 */
[----:B------:R-:W-:Y:S02]  /*2d20*/  ISETP.GE.AND P1, PT, R7, R28, PT ;  /* 0x0000001c0700720c */ /* 0x000fe40003f26270 */
[----:B------:R-:W-:-:S02]  /*2d30*/  CS2R R16, SRZ ;  /* 0x0000000000107805 */ /* 0x000fc4000001ff00 */
[----:B------:R-:W-:Y:S02]  /*2d40*/  CS2R R18, SRZ ;  /* 0x0000000000127805 */ /* 0x000fe4000001ff00 */
[----:B------:R-:W-:-:S07]  /*2d50*/  ISETP.GE.AND P3, PT, R3, R28, PT ;  /* 0x0000001c0300720c */ /* 0x000fce0003f66270 */
[----:B------:R-:W1:Y:S01]  /*2d60*/  @!P1 LDC.64 R2, c[0x0][0x3b8] ;  /* 0x0000ee00ff029b82 */ /* 0x000e620000000a00 */
[----:B------:R-:W-:-:S05]  /*2d70*/  @!P1 IADD3 R7, P2, PT, R9, R7, RZ ;  /* 0x0000000709079210 */ /* 0x000fca0007f5e0ff */
[----:B------:R-:W-:Y:S01]  /*2d80*/  @!P3 IADD3 R9, P4, PT, R9, R6, RZ ;  /* 0x000000060909b210 */ /* 0x000fe20007f9e0ff */
[--C-:B------:R-:W-:Y:S01]  /*2d90*/  @!P1 IMAD.X R6, RZ, RZ, R8.reuse, P2 ;  /* 0x000000ffff069224 */ /* 0x100fe200010e0608 */
[----:B------:R-:W2:Y:S03]  /*2da0*/  @!P3 LDC.64 R4, c[0x0][0x3b8] ;  /* 0x0000ee00ff04bb82 */ /* 0x000ea60000000a00 */
[----:B------:R-:W-:-:S04]  /*2db0*/  @!P3 IMAD.X R8, RZ, RZ, R8, P4 ;  /* 0x000000ffff08b224 */ /* 0x000fc800020e0608 */
[----:B0-----:R-:W-:Y:S02]  /*2dc0*/  @!P3 IMAD R31, R8, 0x30, RZ ;  /* 0x00000030081fb824 */ /* 0x001fe400078e02ff */
[----:B-1----:R-:W-:-:S04]  /*2dd0*/  @!P1 IMAD.WIDE.U32 R2, R7, 0x30, R2 ;  /* 0x0000003007029825 */ /* 0x002fc800078e0002 */
[----:B------:R-:W-:Y:S02]  /*2de0*/  @!P1 IMAD R7, R6, 0x30, RZ ;  /* 0x0000003006079824 */ /* 0x000fe400078e02ff */
[----:B--2---:R-:W-:Y:S01]  /*2df0*/  @!P3 IMAD.WIDE.U32 R4, R9, 0x30, R4 ;  /* 0x000000300904b825 */ /* 0x004fe200078e0004 */
[----:B------:R-:W-:-:S03]  /*2e00*/  CS2R R8, SRZ ;  /* 0x0000000000087805 */ /* 0x000fc6000001ff00 */
[----:B------:R-:W-:Y:S01]  /*2e10*/  @!P1 IMAD.IADD R3, R3, 0x1, R7 ;  /* 0x0000000103039824 */ /* 0x000fe200078e0207 */
[----:B------:R-:W-:Y:S01]  /*2e20*/  CS2R R6, SRZ ;  /* 0x0000000000067805 */ /* 0x000fe2000001ff00 */
[----:B------:R-:W-:Y:S02]  /*2e30*/  @!P3 IMAD.IADD R31, R5, 0x1, R31 ;  /* 0x00000001051fb824 */ /* 0x000fe400078e021f */
        /* <DEDUP_REMOVED lines=8> */
.L_x_273:
[----:B------:R-:W2:Y:S01]  /*2ec0*/  S2UR UR5, SR_CgaCtaId ;  /* 0x00000000000579c3 */ /* 0x000ea20000008800 */
[----:B-1----:R-:W1:Y:S01]  /*2ed0*/  S2R R2, SR_TID.X ;  /* 0x0000000000027919 */ /* 0x002e620000002100 */
[----:B------:R-:W-:-:S06]  /*2ee0*/  UMOV UR4, 0x400 ;  /* 0x0000040000047882 */ /* 0x000fcc0000000000 */
[----:B------:R-:W-:Y:S01]  /*2ef0*/  BAR.SYNC.DEFER_BLOCKING 0x0 ;  /* 0x0000000000007b1d */ /* 0x000fe20000010000 */
[----:B--2---:R-:W-:-:S06]  /*2f00*/  ULEA UR4, UR5, UR4, 0x18 ;  /* 0x0000000405047291 */ /* 0x004fcc000f8ec0ff */
[----:B0-----:R-:W-:Y:S02]  /*2f10*/  LEA R31, R26, UR4, 0x2 ;  /* 0x000000041a1f7c11 */ /* 0x001fe4000f8e10ff */
[C---:B------:R-:W-:Y:S02]  /*2f20*/  LEA R20, R21.reuse, UR4, 0x2 ;  /* 0x0000000415147c11 */ /* 0x040fe4000f8e10ff */
[----:B-1----:R-:W-:Y:S01]  /*2f30*/  LEA R3, R2, UR4, 0x2 ;  /* 0x0000000402037c11 */ /* 0x002fe2000f8e10ff */
[----:B------:R-:W-:Y:S02]  /*2f40*/  IMAD R31, R26, 0x2c, R31 ;  /* 0x0000002c1a1f7824 */ /* 0x000fe400078e021f */
[----:B------:R-:W-:-:S03]  /*2f50*/  IMAD R21, R21, 0x2c, R20 ;  /* 0x0000002c15157824 */ /* 0x000fc600078e0214 */
[----:B-----5:R0:W-:Y:S04]  /*2f60*/  STS.128 [R31+-0x30], R4 ;  /* 0xffffd0041f007388 */ /* 0x0201e80000000c00 */
[----:B------:R0:W-:Y:S04]  /*2f70*/  STS.128 [R31+-0x20], R8 ;  /* 0xffffe0081f007388 */ /* 0x0001e80000000c00 */
[----:B------:R0:W-:Y:S04]  /*2f80*/  STS.64 [R31+-0x10], R24 ;  /* 0xfffff0181f007388 */ /* 0x0001e80000000a00 */
[----:B------:R0:W-:Y:S04]  /*2f90*/  STS.128 [R21+-0x30], R12 ;  /* 0xffffd00c15007388 */ /* 0x0001e80000000c00 */
[----:B------:R0:W-:Y:S04]  /*2fa0*/  STS.128 [R21+-0x20], R16 ;  /* 0xffffe01015007388 */ /* 0x0001e80000000c00 */
[----:B------:R0:W-:Y:S01]  /*2fb0*/  STS.64 [R21+-0x10], R22 ;  /* 0xfffff01615007388 */ /* 0x0001e20000000a00 */
[----:B------:R-:W-:Y:S06]  /*2fc0*/  BAR.SYNC.DEFER_BLOCKING 0x0 ;  /* 0x0000000000007b1d */ /* 0x000fec0000010000 */
[----:B------:R-:W-:Y:S05]  /*2fd0*/  @P0 BRA `(.L_x_274) ;  /* 0x00000000007c0947 */ /* 0x000fea0003800000 */
[----:B0-----:R-:W-:Y:S01]  /*2fe0*/  LEA R12, R29, UR4, 0x3 ;  /* 0x000000041d0c7c11 */ /* 0x001fe2000f8e18ff */
[----:B------:R-:W-:Y:S01]  /*2ff0*/  IMAD R0, R2, 0x2c, R3 ;  /* 0x0000002c02007824 */ /* 0x000fe200078e0203 */
[----:B------:R-:W0:Y:S01]  /*3000*/  LDC.64 R20, c[0x0][0x3b0] ;  /* 0x0000ec00ff147b82 */ /* 0x000e220000000a00 */
[----:B------:R-:W-:-:S03]  /*3010*/  LEA R28, R27, UR4, 0x3 ;  /* 0x000000041b1c7c11 */ /* 0x000fc6000f8e18ff */
[----:B------:R-:W1:Y:S04]  /*3020*/  LDS.64 R12, [R12+0x9000] ;  /* 0x009000000c0c7984 */ /* 0x000e680000000a00 */
[----:B------:R-:W2:Y:S04]  /*3030*/  LDS.128 R8, [R0] ;  /* 0x0000000000087984 */ /* 0x000ea80000000c00 */
[----:B------:R-:W3:Y:S04]  /*3040*/  LDS.128 R4, [R0+0x10] ;  /* 0x0000100000047984 */ /* 0x000ee80000000c00 */
[----:B------:R-:W4:Y:S01]  /*3050*/  LDS.64 R22, [R0+0x20] ;  /* 0x0000200000167984 */ /* 0x000f220000000a00 */
[----:B-1----:R-:W-:-:S05]  /*3060*/  IADD3 R25, P0, PT, R12, R2, RZ ;  /* 0x000000020c197210 */ /* 0x002fca0007f1e0ff */
[----:B------:R-:W-:Y:S02]  /*3070*/  IMAD.X R13, RZ, RZ, R13, P0 ;  /* 0x000000ffff0d7224 */ /* 0x000fe400000e060d */
[----:B0-----:R-:W-:-:S04]  /*3080*/  IMAD.WIDE.U32 R24, R25, 0x30, R20 ;  /* 0x0000003019187825 */ /* 0x001fc800078e0014 */
[----:B------:R-:W-:-:S04]  /*3090*/  IMAD R13, R13, 0x30, RZ ;  /* 0x000000300d0d7824 */ /* 0x000fc800078e02ff */
[----:B------:R-:W-:-:S05]  /*30a0*/  IMAD.IADD R25, R25, 0x1, R13 ;  /* 0x0000000119197824 */ /* 0x000fca00078e020d */
[----:B--2---:R-:W-:Y:S04]  /*30b0*/  STG.E.128 desc[UR8][R24.64], R8 ;  /* 0x0000000818007986 */ /* 0x004fe8000c101d08 */
[----:B---3--:R-:W-:Y:S04]  /*30c0*/  STG.E.128 desc[UR8][R24.64+0x10], R4 ;  /* 0x0000100418007986 */ /* 0x008fe8000c101d08 */
[----:B----4-:R-:W-:Y:S01]  /*30d0*/  STG.E.64 desc[UR8][R24.64+0x20], R22 ;  /* 0x0000201618007986 */ /* 0x010fe2000c101b08 */
[----:B------:R-:W-:-:S03]  /*30e0*/  NOP ;  /* 0x0000000000007918 */ /* 0x000fc60000000000 */
[----:B------:R-:W0:Y:S04]  /*30f0*/  LDS.64 R28, [R28+0x9000] ;  /* 0x009000001c1c7984 */ /* 0x000e280000000a00 */
[----:B------:R-:W1:Y:S04]  /*3100*/  LDS.128 R12, [R0+0x4800] ;  /* 0x00480000000c7984 */ /* 0x000e680000000c00 */
[----:B------:R-:W2:Y:S04]  /*3110*/  LDS.128 R16, [R0+0x4810] ;  /* 0x0048100000107984 */ /* 0x000ea80000000c00 */
[----:B------:R-:W3:Y:S01]  /*3120*/  LDS.64 R26, [R0+0x4820] ;  /* 0x00482000001a7984 */ /* 0x000ee20000000a00 */
[----:B0-----:R-:W-:-:S05]  /*3130*/  IADD3 R3, P0, PT, R28, R2, RZ ;  /* 0x000000021c037210 */ /* 0x001fca0007f1e0ff */
[----:B------:R-:W-:Y:S02]  /*3140*/  IMAD.X R29, RZ, RZ, R29, P0 ;  /* 0x000000ffff1d7224 */ /* 0x000fe400000e061d */
[----:B------:R-:W-:-:S04]  /*3150*/  IMAD.WIDE.U32 R2, R3, 0x30, R20 ;  /* 0x0000003003027825 */ /* 0x000fc800078e0014 */
[----:B------:R-:W-:-:S04]  /*3160*/  IMAD R29, R29, 0x30, RZ ;  /* 0x000000301d1d7824 */ /* 0x000fc800078e02ff */
[----:B------:R-:W-:-:S05]  /*3170*/  IMAD.IADD R3, R3, 0x1, R29 ;  /* 0x0000000103037824 */ /* 0x000fca00078e021d */
[----:B-1----:R-:W-:Y:S04]  /*3180*/  STG.E.128 desc[UR8][R2.64+0x4800], R12 ;  /* 0x0048000c02007986 */ /* 0x002fe8000c101d08 */
[----:B--2---:R-:W-:Y:S04]  /*3190*/  STG.E.128 desc[UR8][R2.64+0x4810], R16 ;  /* 0x0048101002007986 */ /* 0x004fe8000c101d08 */
[----:B---3--:R-:W-:Y:S01]  /*31a0*/  STG.E.64 desc[UR8][R2.64+0x4820], R26 ;  /* 0x0048201a02007986 */ /* 0x008fe2000c101b08 */
[----:B------:R-:W-:Y:S01]  /*31b0*/  NOP ;  /* 0x0000000000007918 */ /* 0x000fe20000000000 */
[----:B------:R-:W-:Y:S05]  /*31c0*/  EXIT ;  /* 0x000000000000794d */ /* 0x000fea0003800000 */
.L_x_274:
[----:B0-----:R-:W0:Y:S01]  /*31d0*/  LDC R21, c[0x0][0x3c0] ;  /* 0x0000f000ff157b82 */ /* 0x001e220000000800 */
[----:B------:R-:W-:Y:S01]  /*31e0*/  BSSY.RECONVERGENT B0, `(.L_x_275) ;  /* 0x0000014000007945 */ /* 0x000fe20003800200 */
[----:B------:R-:W-:Y:S02]  /*31f0*/  LEA R27, R27, UR4, 0x3 ;  /* 0x000000041b1b7c11 */ /* 0x000fe4000f8e18ff */
[----:B------:R-:W-:Y:S01]  /*3200*/  LEA R29, R29, UR4, 0x3 ;  /* 0x000000041d1d7c11 */ /* 0x000fe2000f8e18ff */
[----:B0-----:R-:W-:-:S05]  /*3210*/  IMAD R21, R0, -0x300, R21 ;  /* 0xfffffd0000157824 */ /* 0x001fca00078e0215 */
[----:B------:R-:W-:-:S13]  /*3220*/  ISETP.GE.AND P0, PT, R2, R21, PT ;  /* 0x000000150200720c */ /* 0x000fda0003f06270 */
[----:B------:R-:W-:Y:S05]  /*3230*/  @P0 BRA `(.L_x_276) ;  /* 0x0000000000380947 */ /* 0x000fea0003800000 */
[----:B------:R-:W0:Y:S01]  /*3240*/  LDS.64 R12, [R29+0x9000] ;  /* 0x009000001d0c7984 */ /* 0x000e220000000a00 */
[----:B------:R-:W-:Y:S01]  /*3250*/  IMAD R18, R2, 0x2c, R3 ;  /* 0x0000002c02127824 */ /* 0x000fe200078e0203 */
[----:B------:R-:W1:Y:S04]  /*3260*/  LDC.64 R16, c[0x0][0x3b0] ;  /* 0x0000ec00ff107b82 */ /* 0x000e680000000a00 */
[----:B------:R-:W2:Y:S04]  /*3270*/  LDS.128 R8, [R18+0x10] ;  /* 0x0000100012087984 */ /* 0x000ea80000000c00 */
[----:B------:R-:W3:Y:S04]  /*3280*/  LDS.128 R4, [R18] ;  /* 0x0000000012047984 */ /* 0x000ee80000000c00 */
[----:B------:R-:W4:Y:S01]  /*3290*/  LDS.64 R14, [R18+0x20] ;  /* 0x00002000120e7984 */ /* 0x000f220000000a00 */
[----:B0-----:R-:W-:-:S05]  /*32a0*/  IADD3 R19, P0, PT, R12, R2, RZ ;  /* 0x000000020c137210 */ /* 0x001fca0007f1e0ff */
[----:B------:R-:W-:Y:S02]  /*32b0*/  IMAD.X R0, RZ, RZ, R13, P0 ;  /* 0x000000ffff007224 */ /* 0x000fe400000e060d */
[----:B-1----:R-:W-:-:S04]  /*32c0*/  IMAD.WIDE.U32 R12, R19, 0x30, R16 ;  /* 0x00000030130c7825 */ /* 0x002fc800078e0010 */
[----:B------:R-:W-:-:S04]  /*32d0*/  IMAD R17, R0, 0x30, RZ ;  /* 0x0000003000117824 */ /* 0x000fc800078e02ff */
[----:B------:R-:W-:-:S05]  /*32e0*/  IMAD.IADD R13, R13, 0x1, R17 ;  /* 0x000000010d0d7824 */ /* 0x000fca00078e0211 */
[----:B--2---:R0:W-:Y:S04]  /*32f0*/  STG.E.128 desc[UR8][R12.64+0x10], R8 ;  /* 0x000010080c007986 */ /* 0x0041e8000c101d08 */
[----:B---3--:R0:W-:Y:S04]  /*3300*/  STG.E.128 desc[UR8][R12.64], R4 ;  /* 0x000000040c007986 */ /* 0x0081e8000c101d08 */
[----:B----4-:R0:W-:Y:S02]  /*3310*/  STG.E.64 desc[UR8][R12.64+0x20], R14 ;  /* 0x0000200e0c007986 */ /* 0x0101e4000c101b08 */
.L_x_276:
[----:B------:R-:W-:Y:S05]  /*3320*/  BSYNC.RECONVERGENT B0 ;  /* 0x0000000000007941 */ /* 0x000fea0003800200 */
.L_x_275:
[----:B------:R-:W-:Y:S01]  /*3330*/  NOP ;  /* 0x0000000000007918 */ /* 0x000fe20000000000 */
[----:B0-----:R-:W0:Y:S01]  /*3340*/  LDS.64 R4, [R27+0x9000] ;  /* 0x009000001b047984 */ /* 0x001e220000000a00 */
[----:B------:R-:W-:Y:S01]  /*3350*/  VIADD R0, R2, 0x180 ;  /* 0x0000018002007836 */ /* 0x000fe20000000000 */
[----:B------:R-:W-:Y:S04]  /*3360*/  BSSY.RECONVERGENT B0, `(.L_x_277) ;  /* 0x0000010000007945 */ /* 0x000fe80003800200 */
[----:B------:R-:W-:Y:S02]  /*3370*/  ISETP.GE.AND P1, PT, R0, R21, PT ;  /* 0x000000150000720c */ /* 0x000fe40003f26270 */
[----:B0-----:R-:W-:-:S05]  /*3380*/  IADD3 R15, P0, PT, R4, R2, RZ ;  /* 0x00000002040f7210 */ /* 0x001fca0007f1e0ff */
[----:B------:R-:W-:-:S06]  /*3390*/  IMAD.X R0, RZ, RZ, R5, P0 ;  /* 0x000000ffff007224 */ /* 0x000fcc00000e0605 */
[----:B------:R-:W-:Y:S05]  /*33a0*/  @P1 BRA `(.L_x_278) ;  /* 0x00000000002c1947 */ /* 0x000fea0003800000 */
[----:B------:R-:W-:Y:S01]  /*33b0*/  IMAD R14, R2, 0x2c, R3 ;  /* 0x0000002c020e7824 */ /* 0x000fe200078e0203 */
[----:B------:R-:W0:Y:S04]  /*33c0*/  LDC.64 R12, c[0x0][0x3b0] ;  /* 0x0000ec00ff0c7b82 */ /* 0x000e280000000a00 */
[----:B------:R-:W1:Y:S04]  /*33d0*/  LDS.128 R8, [R14+0x4810] ;  /* 0x004810000e087984 */ /* 0x000e680000000c00 */
[----:B------:R-:W2:Y:S04]  /*33e0*/  LDS.128 R4, [R14+0x4800] ;  /* 0x004800000e047984 */ /* 0x000ea80000000c00 */
[----:B------:R-:W3:Y:S01]  /*33f0*/  LDS.64 R2, [R14+0x4820] ;  /* 0x004820000e027984 */ /* 0x000ee20000000a00 */
[----:B0-----:R-:W-:-:S04]  /*3400*/  IMAD.WIDE.U32 R12, R15, 0x30, R12 ;  /* 0x000000300f0c7825 */ /* 0x001fc800078e000c */
[----:B------:R-:W-:-:S04]  /*3410*/  IMAD R15, R0, 0x30, RZ ;  /* 0x00000030000f7824 */ /* 0x000fc800078e02ff */
[----:B------:R-:W-:-:S05]  /*3420*/  IMAD.IADD R13, R13, 0x1, R15 ;  /* 0x000000010d0d7824 */ /* 0x000fca00078e020f */
[----:B-1----:R0:W-:Y:S04]  /*3430*/  STG.E.128 desc[UR8][R12.64+0x4810], R8 ;  /* 0x004810080c007986 */ /* 0x0021e8000c101d08 */
[----:B--2---:R0:W-:Y:S04]  /*3440*/  STG.E.128 desc[UR8][R12.64+0x4800], R4 ;  /* 0x004800040c007986 */ /* 0x0041e8000c101d08 */
[----:B---3--:R0:W-:Y:S02]  /*3450*/  STG.E.64 desc[UR8][R12.64+0x4820], R2 ;  /* 0x004820020c007986 */ /* 0x0081e4000c101b08 */
.L_x_278:
[----:B------:R-:W-:Y:S05]  /*3460*/  BSYNC.RECONVERGENT B0 ;  /* 0x0000000000007941 */ /* 0x000fea0003800200 */
.L_x_277:
[----:B------:R-:W-:Y:S01]  /*3470*/  NOP ;  /* 0x0000000000007918 */ /* 0x000fe20000000000 */
[----:B------:R-:W-:Y:S05]  /*3480*/  EXIT ;  /* 0x000000000000794d */ /* 0x000fea0003800000 */
.L_x_251:
[----:B------:R-:W-:Y:S02]  /*3490*/  IMAD.MOV.U32 R31, RZ, RZ, 0x1 ;  /* 0x00000001ff1f7424 */ /* 0x000fe400078e00ff */
[----:B------:R-:W-:Y:S02]  /*34a0*/  IMAD.MOV.U32 R37, RZ, RZ, R32 ;  /* 0x000000ffff257224 */ /* 0x000fe400078e0020 */
[----:B------:R-:W-:Y:S02]  /*34b0*/  IMAD.MOV.U32 R34, RZ, RZ, RZ ;  /* 0x000000ffff227224 */ /* 0x000fe400078e00ff */
[----:B------:R-:W-:-:S07]  /*34c0*/  IMAD.MOV.U32 R33, RZ, RZ, -0x1 ;  /* 0xffffffffff217424 */ /* 0x000fce00078e00ff */
[----:B------:R-:W-:Y:S05]  /*34d0*/  WARPSYNC.COLLECTIVE R33, `(.L_x_279) ;  /* 0x0000000021087348 */ /* 0x000fea0003c00000 */
[----:B------:R0:W1:Y:S02]  /*34e0*/  SHFL.UP P0, R31, R37, R31, R34 ;  /* 0x0400001f251f7389 */ /* 0x0000640000000022 */
[----:B01----:R-:W-:Y:S05]  /*34f0*/  ENDCOLLECTIVE ;  /* 0x000000000000791b */ /* 0x003fea0003800000 */
.L_x_279:
[----:B------:R-:W-:Y:S02]  /*3500*/  IMAD.MOV.U32 R36, RZ, RZ, R31 ;  /* 0x000000ffff247224 */ /* 0x000fe400078e001f */
[----:B------:R-:W-:Y:S02]  /*3510*/  IMAD.MOV.U32 R31, RZ, RZ, 0x2 ;  /* 0x00000002ff1f7424 */ /* 0x000fe400078e00ff */
[----:B------:R-:W-:-:S04]  /*3520*/  @P0 IMAD.IADD R36, R32, 0x1, R36 ;  /* 0x0000000120240824 */ /* 0x000fc800078e0224 */
[----:B------:R-:W-:-:S07]  /*3530*/  IMAD.MOV.U32 R37, RZ, RZ, R36 ;  /* 0x000000ffff257224 */ /* 0x000fce00078e0024 */
[----:B------:R-:W-:Y:S05]  /*3540*/  WARPSYNC.COLLECTIVE R33, `(.L_x_280) ;  /* 0x0000000021087348 */ /* 0x000fea0003c00000 */
[----:B------:R0:W1:Y:S02]  /*3550*/  SHFL.UP P0, R31, R37, R31, R34 ;  /* 0x0400001f251f7389 */ /* 0x0000640000000022 */
[----:B01----:R-:W-:Y:S05]  /*3560*/  ENDCOLLECTIVE ;  /* 0x000000000000791b */ /* 0x003fea0003800000 */
.L_x_280:
[----:B------:R-:W-:Y:S02]  /*3570*/  IMAD.MOV.U32 R35, RZ, RZ, R31 ;  /* 0x000000ffff237224 */ /* 0x000fe400078e001f */
[----:B------:R-:W-:Y:S02]  /*3580*/  IMAD.MOV.U32 R31, RZ, RZ, 0x4 ;  /* 0x00000004ff1f7424 */ /* 0x000fe400078e00ff */
[----:B------:R-:W-:-:S04]  /*3590*/  @P0 IMAD.IADD R35, R36, 0x1, R35 ;  /* 0x0000000124230824 */ /* 0x000fc800078e0223 */
[----:B------:R-:W-:-:S07]  /*35a0*/  IMAD.MOV.U32 R37, RZ, RZ, R35 ;  /* 0x000000ffff257224 */ /* 0x000fce00078e0023 */
[----:B------:R-:W-:Y:S05]  /*35b0*/  WARPSYNC.COLLECTIVE R33, `(.L_x_281) ;  /* 0x0000000021087348 */ /* 0x000fea0003c00000 */
[----:B------:R0:W1:Y:S02]  /*35c0*/  SHFL.UP P0, R31, R37, R31, R34 ;  /* 0x0400001f251f7389 */ /* 0x0000640000000022 */
[----:B01----:R-:W-:Y:S05]  /*35d0*/  ENDCOLLECTIVE ;  /* 0x000000000000791b */ /* 0x003fea0003800000 */
.L_x_281:
[----:B------:R-:W-:Y:S02]  /*35e0*/  IMAD.MOV.U32 R36, RZ, RZ, R31 ;  /* 0x000000ffff247224 */ /* 0x000fe400078e001f */
[----:B------:R-:W-:Y:S02]  /*35f0*/  IMAD.MOV.U32 R31, RZ, RZ, 0x8 ;  /* 0x00000008ff1f7424 */ /* 0x000fe400078e00ff */
[----:B------:R-:W-:-:S04]  /*3600*/  @P0 IMAD.IADD R36, R35, 0x1, R36 ;  /* 0x0000000123240824 */ /* 0x000fc800078e0224 */
[----:B------:R-:W-:-:S07]  /*3610*/  IMAD.MOV.U32 R37, RZ, RZ, R36 ;  /* 0x000000ffff257224 */ /* 0x000fce00078e0024 */
[----:B------:R-:W-:Y:S05]  /*3620*/  WARPSYNC.COLLECTIVE R33, `(.L_x_282) ;  /* 0x0000000021087348 */ /* 0x000fea0003c00000 */
[----:B------:R0:W1:Y:S02]  /*3630*/  SHFL.UP P0, R31, R37, R31, R34 ;  /* 0x0400001f251f7389 */ /* 0x0000640000000022 */
[----:B01----:R-:W-:Y:S05]  /*3640*/  ENDCOLLECTIVE ;  /* 0x000000000000791b */ /* 0x003fea0003800000 */
.L_x_282:
[----:B------:R-:W-:Y:S02]  /*3650*/  IMAD.MOV.U32 R37, RZ, RZ, R31 ;  /* 0x000000ffff257224 */ /* 0x000fe400078e001f */
[----:B------:R-:W-:Y:S02]  /*3660*/  IMAD.MOV.U32 R31, RZ, RZ, 0x10 ;  /* 0x00000010ff1f7424 */ /* 0x000fe400078e00ff */
[----:B------:R-:W-:-:S07]  /*3670*/  @P0 IMAD.IADD R37, R36, 0x1, R37 ;  /* 0x0000000124250824 */ /* 0x000fce00078e0225 */
[----:B------:R-:W-:Y:S05]  /*3680*/  WARPSYNC.COLLECTIVE R33, `(.L_x_283) ;  /* 0x0000000021087348 */ /* 0x000fea0003c00000 */
[----:B------:R0:W1:Y:S02]  /*3690*/  SHFL.UP P0, R31, R37, R31, R34 ;  /* 0x0400001f251f7389 */ /* 0x0000640000000022 */
[----:B01----:R-:W-:Y:S05]  /*36a0*/  ENDCOLLECTIVE ;  /* 0x000000000000791b */ /* 0x003fea0003800000 */
.L_x_283:
[----:B------:R-:W-:Y:S01]  /*36b0*/  IMAD.MOV.U32 R35, RZ, RZ, R31 ;  /* 0x000000ffff237224 */ /* 0x000fe200078e001f */
[----:B------:R-:W-:Y:S06]  /*36c0*/  BRA `(.L_x_284) ;  /* 0xffffffe000a47947 */ /* 0x000fec000383ffff */
.L_x_285:
        /* <DEDUP_REMOVED lines=11> */
.L_x_453:


//--------------------- .text._ZN3cub18CUB_300001_SM_10006detail10radix_sort33DeviceRadixSortExclusiveSumKernelINS1_5radix10policy_hubIjN4cuda3std3__45tupleIJ8aes_pairmEEEyE10Policy1000EyEEvPT0_ --------------------------
	.section	.text._ZN3cub18CUB_300001_SM_10006detail10radix_sort33DeviceRadixSortExclusiveSumKernelINS1_5radix10policy_hubIjN4cuda3std3__45tupleIJ8aes_pairmEEEyE10Policy1000EyEEvPT0_,"ax",@progbits
	.align	128
        .global         _ZN3cub18CUB_300001_SM_10006detail10radix_sort33DeviceRadixSortExclusiveSumKernelINS1_5radix10policy_hubIjN4cuda3std3__45tupleIJ8aes_pairmEEEyE10Policy1000EyEEvPT0_
        .type           _ZN3cub18CUB_300001_SM_10006detail10radix_sort33DeviceRadixSortExclusiveSumKernelINS1_5radix10policy_hubIjN4cuda3std3__45tupleIJ8aes_pairmEEEyE10Policy1000EyEEvPT0_,@function
        .size           _ZN3cub18CUB_300001_SM_10006detail10radix_sort33DeviceRadixSortExclusiveSumKernelINS1_5radix10policy_hubIjN4cuda3std3__45tupleIJ8aes_pairmEEEyE10Policy1000EyEEvPT0_,(.L_x_454 - _ZN3cub18CUB_300001_SM_10006detail10radix_sort33DeviceRadixSortExclusiveSumKernelINS1_5radix10policy_hubIjN4cuda3std3__45tupleIJ8aes_pairmEEEyE10Policy1000EyEEvPT0_)
        .other          _ZN3cub18CUB_300001_SM_10006detail10radix_sort33DeviceRadixSortExclusiveSumKernelINS1_5radix10policy_hubIjN4cuda3std3__45tupleIJ8aes_pairmEEEyE10Policy1000EyEEvPT0_,@"STO_CUDA_ENTRY STV_DEFAULT"
_ZN3cub18CUB_300001_SM_10006detail10radix_sort33DeviceRadixSortExclusiveSumKernelINS1_5radix10policy_hubIjN4cuda3std3__45tupleIJ8aes_pairmEEEyE10Policy1000EyEEvPT0_:
.text._ZN3cub18CUB_300001_SM_10006detail10radix_sort33DeviceRadixSortExclusiveSumKernelINS1_5radix10policy_hubIjN4cuda3std3__45tupleIJ8aes_pairmEEEyE10Policy1000EyEEvPT0_:
        /* <DEDUP_REMOVED lines=63> */
.L_x_298:
        /* <DEDUP_REMOVED lines=28> */
.L_x_286:
[----:B------:R-:W-:Y:S05]  /*05b0*/  WARPSYNC.ALL ;  /* 0x0000000000007948 */ /* 0x000fea0003800000 */
[----:B------:R-:W-:Y:S06]  /*05c0*/  BAR.SYNC.DEFER_BLOCKING 0x0 ;  /* 0x0000000000007b1d */ /* 0x000fec0000010000 */
[----:B------:R-:W-:Y:S05]  /*05d0*/  @P1 EXIT ;  /* 0x000000000000194d */ /* 0x000fea0003800000 */
[----:B01----:R-:W0:Y:S04]  /*05e0*/  LDS.64 R2, [R0+0x10] ;  /* 0x0000100000027984 */ /* 0x003e280000000a00 */
[----:B0-----:R-:W-:Y:S01]  /*05f0*/  STG.E.64 desc[UR4][R16.64], R2 ;  /* 0x0000000210007986 */ /* 0x001fe2000c101b04 */
[----:B------:R-:W-:Y:S05]  /*0600*/  EXIT ;  /* 0x000000000000794d */ /* 0x000fea0003800000 */
.L_x_287:
[----:B------:R-:W-:Y:S02]  /*0610*/  IMAD.MOV.U32 R24, RZ, RZ, R20 ;  /* 0x000000ffff187224 */ /* 0x000fe400078e0014 */
[----:B------:R-:W-:Y:S02]  /*0620*/  IMAD.MOV.U32 R23, RZ, RZ, 0x1 ;  /* 0x00000001ff177424 */ /* 0x000fe400078e00ff */
[----:B------:R-:W-:Y:S02]  /*0630*/  IMAD.MOV.U32 R22, RZ, RZ, RZ ;  /* 0x000000ffff167224 */ /* 0x000fe400078e00ff */
[----:B------:R-:W-:-:S07]  /*0640*/  IMAD.MOV.U32 R21, RZ, RZ, -0x1 ;  /* 0xffffffffff157424 */ /* 0x000fce00078e00ff */
[----:B------:R-:W-:Y:S05]  /*0650*/  WARPSYNC.COLLECTIVE R21, `(.L_x_288) ;  /* 0x0000000015087348 */ /* 0x000fea0003c00000 */
[----:B------:R0:W1:Y:S02]  /*0660*/  SHFL.UP P0, R25, R24, R23, R22 ;  /* 0x0400001718197389 */ /* 0x0000640000000016 */
[----:B01----:R-:W-:Y:S05]  /*0670*/  ENDCOLLECTIVE ;  /* 0x000000000000791b */ /* 0x003fea0003800000 */
.L_x_288:
[----:B------:R-:W-:Y:S02]  /*0680*/  IMAD.MOV.U32 R24, RZ, RZ, R19 ;  /* 0x000000ffff187224 */ /* 0x000fe400078e0013 */
[----:B------:R-:W-:-:S07]  /*0690*/  IMAD.MOV.U32 R27, RZ, RZ, R25 ;  /* 0x000000ffff1b7224 */ /* 0x000fce00078e0019 */
[----:B------:R-:W-:Y:S05]  /*06a0*/  WARPSYNC.COLLECTIVE R21, `(.L_x_289) ;  /* 0x0000000015087348 */ /* 0x000fea0003c00000 */
[----:B------:R0:W1:Y:S02]  /*06b0*/  SHFL.UP P0, R25, R24, R23, R22 ;  /* 0x0400001718197389 */ /* 0x0000640000000016 */
[----:B01----:R-:W-:Y:S05]  /*06c0*/  ENDCOLLECTIVE ;  /* 0x000000000000791b */ /* 0x003fea0003800000 */
.L_x_289:
        /* <DEDUP_REMOVED lines=9> */
.L_x_290:
[----:B------:R-:W-:Y:S02]  /*0760*/  IMAD.MOV.U32 R24, RZ, RZ, R26 ;  /* 0x000000ffff187224 */ /* 0x000fe400078e001a */
[----:B------:R-:W-:-:S07]  /*0770*/  IMAD.MOV.U32 R28, RZ, RZ, R25 ;  /* 0x000000ffff1c7224 */ /* 0x000fce00078e0019 */
[----:B------:R-:W-:Y:S05]  /*0780*/  WARPSYNC.COLLECTIVE R21, `(.L_x_291) ;  /* 0x0000000015087348 */ /* 0x000fea0003c00000 */
[----:B------:R0:W1:Y:S02]  /*0790*/  SHFL.UP P0, R25, R24, R23, R22 ;  /* 0x0400001718197389 */ /* 0x0000640000000016 */
[----:B01----:R-:W-:Y:S05]  /*07a0*/  ENDCOLLECTIVE ;  /* 0x000000000000791b */ /* 0x003fea0003800000 */
.L_x_291:
        /* <DEDUP_REMOVED lines=9> */
.L_x_292:
[----:B------:R-:W-:Y:S02]  /*0840*/  IMAD.MOV.U32 R24, RZ, RZ, R29 ;  /* 0x000000ffff187224 */ /* 0x000fe400078e001d */
[----:B------:R-:W-:-:S07]  /*0850*/  IMAD.MOV.U32 R27, RZ, RZ, R25 ;  /* 0x000000ffff1b7224 */ /* 0x000fce00078e0019 */
[----:B------:R-:W-:Y:S05]  /*0860*/  WARPSYNC.COLLECTIVE R21, `(.L_x_293) ;  /* 0x0000000015087348 */ /* 0x000fea0003c00000 */
[----:B------:R0:W1:Y:S02]  /*0870*/  SHFL.UP P0, R25, R24, R23, R22 ;  /* 0x0400001718197389 */ /* 0x0000640000000016 */
[----:B01----:R-:W-:Y:S05]  /*0880*/  ENDCOLLECTIVE ;  /* 0x000000000000791b */ /* 0x003fea0003800000 */
.L_x_293:
        /* <DEDUP_REMOVED lines=9> */
.L_x_294:
[----:B------:R-:W-:Y:S02]  /*0920*/  IMAD.MOV.U32 R24, RZ, RZ, R29 ;  /* 0x000000ffff187224 */ /* 0x000fe400078e001d */
[----:B------:R-:W-:-:S07]  /*0930*/  IMAD.MOV.U32 R27, RZ, RZ, R25 ;  /* 0x000000ffff1b7224 */ /* 0x000fce00078e0019 */
[----:B------:R-:W-:Y:S05]  /*0940*/  WARPSYNC.COLLECTIVE R21, `(.L_x_295) ;  /* 0x0000000015087348 */ /* 0x000fea0003c00000 */
[----:B------:R0:W1:Y:S02]  /*0950*/  SHFL.UP P0, R25, R24, R23, R22 ;  /* 0x0400001718197389 */ /* 0x0000640000000016 */
[----:B01----:R-:W-:Y:S05]  /*0960*/  ENDCOLLECTIVE ;  /* 0x000000000000791b */ /* 0x003fea0003800000 */
.L_x_295:
        /* <DEDUP_REMOVED lines=9> */
.L_x_296:
[----:B------:R-:W-:Y:S02]  /*0a00*/  IMAD.MOV.U32 R24, RZ, RZ, R26 ;  /* 0x000000ffff187224 */ /* 0x000fe400078e001a */
[----:B------:R-:W-:-:S07]  /*0a10*/  IMAD.MOV.U32 R28, RZ, RZ, R25 ;  /* 0x000000ffff1c7224 */ /* 0x000fce00078e0019 */
[----:B------:R-:W-:Y:S05]  /*0a20*/  WARPSYNC.COLLECTIVE R21, `(.L_x_297) ;  /* 0x0000000015087348 */ /* 0x000fea0003c00000 */
[----:B------:R0:W1:Y:S02]  /*0a30*/  SHFL.UP P0, R25, R24, R23, R22 ;  /* 0x0400001718197389 */ /* 0x0000640000000016 */
[----:B01----:R-:W-:Y:S05]  /*0a40*/  ENDCOLLECTIVE ;  /* 0x000000000000791b */ /* 0x003fea0003800000 */
.L_x_297:
[----:B------:R-:W-:Y:S05]  /*0a50*/  BRA `(.L_x_298) ;  /* 0xfffffff800647947 */ /* 0x000fea000383ffff */
.L_x_299:
        /* <DEDUP_REMOVED lines=10> */
.L_x_454:


//--------------------- .text._ZN3cub18CUB_300001_SM_10006detail10radix_sort30DeviceRadixSortHistogramKernelINS1_5radix10policy_hubIjN4cuda3std3__45tupleIJ8aes_pairmEEEyE10Policy1000ELNS0_9SortOrderE0EjyNS1_21identity_decomposer_tEEEvPT2_PKT1_SG_iiT3_ --------------------------
	.section	.text._ZN3cub18CUB_300001_SM_10006detail10radix_sort30DeviceRadixSortHistogramKernelINS1_5radix10policy_hubIjN4cuda3std3__45tupleIJ8aes_pairmEEEyE10Policy1000ELNS0_9SortOrderE0EjyNS1_21identity_decomposer_tEEEvPT2_PKT1_SG_iiT3_,"ax",@progbits
	.align	128
        .global         _ZN3cub18CUB_300001_SM_10006detail10radix_sort30DeviceRadixSortHistogramKernelINS1_5radix10policy_hubIjN4cuda3std3__45tupleIJ8aes_pairmEEEyE10Policy1000ELNS0_9SortOrderE0EjyNS1_21identity_decomposer_tEEEvPT2_PKT1_SG_iiT3_
        .type           _ZN3cub18CUB_300001_SM_10006detail10radix_sort30DeviceRadixSortHistogramKernelINS1_5radix10policy_hubIjN4cuda3std3__45tupleIJ8aes_pairmEEEyE10Policy1000ELNS0_9SortOrderE0EjyNS1_21identity_decomposer_tEEEvPT2_PKT1_SG_iiT3_,@function
        .size           _ZN3cub18CUB_300001_SM_10006detail10radix_sort30DeviceRadixSortHistogramKernelINS1_5radix10policy_hubIjN4cuda3std3__45tupleIJ8aes_pairmEEEyE10Policy1000ELNS0_9SortOrderE0EjyNS1_21identity_decomposer_tEEEvPT2_PKT1_SG_iiT3_,(.L_x_455 - _ZN3cub18CUB_300001_SM_10006detail10radix_sort30DeviceRadixSortHistogramKernelINS1_5radix10policy_hubIjN4cuda3std3__45tupleIJ8aes_pairmEEEyE10Policy1000ELNS0_9SortOrderE0EjyNS1_21identity_decomposer_tEEEvPT2_PKT1_SG_iiT3_)
        .other          _ZN3cub18CUB_300001_SM_10006detail10radix_sort30DeviceRadixSortHistogramKernelINS1_5radix10policy_hubIjN4cuda3std3__45tupleIJ8aes_pairmEEEyE10Policy1000ELNS0_9SortOrderE0EjyNS1_21identity_decomposer_tEEEvPT2_PKT1_SG_iiT3_,@"STO_CUDA_ENTRY STV_DEFAULT"
_ZN3cub18CUB_300001_SM_10006detail10radix_sort30DeviceRadixSortHistogramKernelINS1_5radix10policy_hubIjN4cuda3std3__45tupleIJ8aes_pairmEEEyE10Policy1000ELNS0_9SortOrderE0EjyNS1_21identity_decomposer_tEEEvPT2_PKT1_SG_iiT3_:
.text._ZN3cub18CUB_300001_SM_10006detail10radix_sort30DeviceRadixSortHistogramKernelINS1_5radix10policy_hubIjN4cuda3std3__45tupleIJ8aes_pairmEEEyE10Policy1000ELNS0_9SortOrderE0EjyNS1_21identity_decomposer_tEEEvPT2_PKT1_SG_iiT3_:
        /* <DEDUP_REMOVED lines=35> */
.L_x_383:
        /* <DEDUP_REMOVED lines=15> */
.L_x_303:
        /* <DEDUP_REMOVED lines=21> */
.L_x_302:
        /* <DEDUP_REMOVED lines=19> */
.L_x_305:
        /* <DEDUP_REMOVED lines=18> */
.L_x_304:
[----:B------:R-:W-:-:S13]  /*06c0*/  ISETP.GT.U32.AND P2, PT, R18, 0x7f, PT ;  /* 0x0000007f1200780c */ /* 0x000fda0003f44070 */
[----:B------:R-:W-:Y:S05]  /*06d0*/  @P2 BRA `(.L_x_301) ;  /* 0x0000000000e02947 */ /* 0x000fea0003800000 */
[----:B--23--:R-:W-:Y:S01]  /*06e0*/  IMAD.MOV.U32 R0, RZ, RZ, RZ ;  /* 0x000000ffff007224 */ /* 0x00cfe200078e00ff */
[----:B------:R-:W-:Y:S06]  /*06f0*/  @!P0 BRA `(.L_x_306) ;  /* 0x0000000000588947 */ /* 0x000fec0003800000 */
[----:B------:R-:W-:-:S07]  /*0700*/  IMAD.MOV.U32 R0, RZ, RZ, RZ ;  /* 0x000000ffff007224 */ /* 0x000fce00078e00ff */
.L_x_307:
        /* <DEDUP_REMOVED lines=21> */
.L_x_306:
        /* <DEDUP_REMOVED lines=14> */
.L_x_308:
        /* <DEDUP_REMOVED lines=18> */
.L_x_301:
[----:B------:R-:W-:Y:S05]  /*0a60*/  BSYNC.RECONVERGENT B0 ;  /* 0x0000000000007941 */ /* 0x000fea0003800200 */
.L_x_300:
        /* <DEDUP_REMOVED lines=16> */
.L_x_314:
        /* <DEDUP_REMOVED lines=36> */
.L_x_310:
        /* <DEDUP_REMOVED lines=61> */
.L_x_311:
        /* <DEDUP_REMOVED lines=8> */
.L_x_313:
        /* <DEDUP_REMOVED lines=74> */
.L_x_312:
[----:B------:R-:W-:Y:S05]  /*16a0*/  BRA.U !UP0, `(.L_x_314) ;  /* 0xfffffff508307547 */ /* 0x000fea000b83ffff */
.L_x_309:
        /* <DEDUP_REMOVED lines=16> */
.L_x_334:
        /* <DEDUP_REMOVED lines=11> */
.L_x_319:
[----:B------:R-:W-:Y:S05]  /*1860*/  BSYNC.RECONVERGENT B1 ;  /* 0x0000000000017941 */ /* 0x000fea0003800200 */
.L_x_318:
        /* <DEDUP_REMOVED lines=20> */
.L_x_321:
[----:B------:R-:W-:Y:S05]  /*19b0*/  BSYNC.RECONVERGENT B1 ;  /* 0x0000000000017941 */ /* 0x000fea0003800200 */
.L_x_320:
        /* <DEDUP_REMOVED lines=8> */
.L_x_323:
[----:B------:R-:W-:Y:S05]  /*1a40*/  BSYNC.RECONVERGENT B1 ;  /* 0x0000000000017941 */ /* 0x000fea0003800200 */
.L_x_322:
        /* <DEDUP_REMOVED lines=8> */
.L_x_325:
[----:B------:R-:W-:Y:S05]  /*1ad0*/  BSYNC.RECONVERGENT B1 ;  /* 0x0000000000017941 */ /* 0x000fea0003800200 */
.L_x_324:
        /* <DEDUP_REMOVED lines=8> */
.L_x_327:
[----:B------:R-:W-:Y:S05]  /*1b60*/  BSYNC.RECONVERGENT B1 ;  /* 0x0000000000017941 */ /* 0x000fea0003800200 */
.L_x_326:
[----:B------:R-:W-:Y:S04]  /*1b70*/  BSSY.RECONVERGENT B1, `(.L_x_328) ;  /* 0x0000007000017945 */ /* 0x000fe80003800200 */
[----:B------:R-:W-:Y:S05]  /*1b80*/  @!P3 BRA `(.L_x_329) ;  /* 0x000000000014b947 */ /* 0x000fea0003800000 */
[----:B01234-:R-:W-:Y:S02]  /*1b90*/  IMAD R5, R11, 0x100, R18 ;  /* 0x000001000b057824 */ /* 0x01ffe400078e0212 */
[----:B------:R-:W-:-:S03]  /*1ba0*/  IMAD.MOV.U32 R15, RZ, RZ, RZ ;  /* 0x000000ffff0f7224 */ /* 0x000fc600078e00ff */
[----:B------:R-:W-:-:S05]  /*1bb0*/  IADD3 R5, PT, PT, R5, 0x500, RZ ;  /* 0x0000050005057810 */ /* 0x000fca0007ffe0ff */
[----:B------:R-:W-:-:S05]  /*1bc0*/  IMAD.WIDE.U32 R4, R5, 0x8, R2 ;  /* 0x0000000805047825 */ /* 0x000fca00078e0002 */
[----:B------:R0:W-:Y:S02]  /*1bd0*/  REDG.E.ADD.64.STRONG.GPU desc[UR18][R4.64], R14 ;  /* 0x0000000e0400798e */ /* 0x0001e4000c12e512 */
.L_x_329:
[----:B------:R-:W-:Y:S05]  /*1be0*/  BSYNC.RECONVERGENT B1 ;  /* 0x0000000000017941 */ /* 0x000fea0003800200 */
.L_x_328:
[----:B------:R-:W-:Y:S04]  /*1bf0*/  BSSY.RECONVERGENT B1, `(.L_x_330) ;  /* 0x0000007000017945 */ /* 0x000fe80003800200 */
[----:B------:R-:W-:Y:S05]  /*1c00*/  @!P4 BRA `(.L_x_331) ;  /* 0x000000000014c947 */ /* 0x000fea0003800000 */
[----:B01234-:R-:W-:Y:S02]  /*1c10*/  IMAD R5, R11, 0x100, R18 ;  /* 0x000001000b057824 */ /* 0x01ffe400078e0212 */
[----:B------:R-:W-:Y:S02]  /*1c20*/  IMAD.MOV.U32 R17, RZ, RZ, RZ ;  /* 0x000000ffff117224 */ /* 0x000fe400078e00ff */
[----:B------:R-:W-:-:S04]  /*1c30*/  VIADD R5, R5, 0x600 ;  /* 0x0000060005057836 */ /* 0x000fc80000000000 */
[----:B------:R-:W-:-:S05]  /*1c40*/  IMAD.WIDE.U32 R4, R5, 0x8, R2 ;  /* 0x0000000805047825 */ /* 0x000fca00078e0002 */
[----:B------:R0:W-:Y:S02]  /*1c50*/  REDG.E.ADD.64.STRONG.GPU desc[UR18][R4.64], R16 ;  /* 0x000000100400798e */ /* 0x0001e4000c12e512 */
.L_x_331:
[----:B------:R-:W-:Y:S05]  /*1c60*/  BSYNC.RECONVERGENT B1 ;  /* 0x0000000000017941 */ /* 0x000fea0003800200 */
.L_x_330:
        /* <DEDUP_REMOVED lines=8> */
.L_x_333:
[----:B------:R-:W-:Y:S05]  /*1cf0*/  BSYNC.RECONVERGENT B1 ;  /* 0x0000000000017941 */ /* 0x000fea0003800200 */
.L_x_332:
[----:B------:R-:W-:-:S05]  /*1d00*/  VIADD R11, R11, 0x8 ;  /* 0x000000080b0b7836 */ /* 0x000fca0000000000 */
[----:B------:R-:W-:-:S13]  /*1d10*/  ISETP.NE.AND P0, PT, R11, R9, PT ;  /* 0x000000090b00720c */ /* 0x000fda0003f05270 */
[----:B------:R-:W-:Y:S05]  /*1d20*/  @P0 BRA `(.L_x_334) ;  /* 0xfffffff800a00947 */ /* 0x000fea000383ffff */
[----:B01234-:R-:W-:-:S07]  /*1d30*/  IMAD.MOV.U32 R7, RZ, RZ, R9 ;  /* 0x000000ffff077224 */ /* 0x01ffce00078e0009 */
.L_x_317:
        /* <DEDUP_REMOVED lines=26> */
.L_x_338:
[----:B------:R-:W-:Y:S05]  /*1ee0*/  BSYNC.RECONVERGENT B1 ;  /* 0x0000000000017941 */ /* 0x000fea0003800200 */
.L_x_337:
        /* <DEDUP_REMOVED lines=8> */
.L_x_340:
[----:B------:R-:W-:Y:S05]  /*1f70*/  BSYNC.RECONVERGENT B1 ;  /* 0x0000000000017941 */ /* 0x000fea0003800200 */
.L_x_339:
        /* <DEDUP_REMOVED lines=9> */
.L_x_342:
[----:B------:R-:W-:Y:S05]  /*2010*/  BSYNC.RECONVERGENT B1 ;  /* 0x0000000000017941 */ /* 0x000fea0003800200 */
.L_x_341:
        /* <DEDUP_REMOVED lines=8> */
.L_x_344:
[----:B------:R-:W-:Y:S05]  /*20a0*/  BSYNC.RECONVERGENT B1 ;  /* 0x0000000000017941 */ /* 0x000fea0003800200 */
.L_x_343:
[----:B------:R-:W-:-:S07]  /*20b0*/  VIADD R7, R7, 0x4 ;  /* 0x0000000407077836 */ /* 0x000fce0000000000 */
.L_x_336:
        /* <DEDUP_REMOVED lines=17> */
.L_x_348:
[----:B------:R-:W-:Y:S05]  /*21d0*/  BSYNC.RECONVERGENT B2 ;  /* 0x0000000000027941 */ /* 0x000fea0003800200 */
.L_x_347:
        /* <DEDUP_REMOVED lines=9> */
.L_x_350:
[----:B------:R-:W-:Y:S05]  /*2270*/  BSYNC.RECONVERGENT B2 ;  /* 0x0000000000027941 */ /* 0x000fea0003800200 */
.L_x_349:
[----:B------:R-:W-:-:S07]  /*2280*/  VIADD R7, R7, 0x2 ;  /* 0x0000000207077836 */ /* 0x000fce0000000000 */
.L_x_346:
        /* <DEDUP_REMOVED lines=12> */
.L_x_345:
[----:B------:R-:W-:Y:S05]  /*2350*/  BSYNC.RECONVERGENT B1 ;  /* 0x0000000000017941 */ /* 0x000fea0003800200 */
.L_x_335:
[----:B------:R-:W-:-:S13]  /*2360*/  ISETP.GT.U32.AND P0, PT, R18, 0x7f, PT ;  /* 0x0000007f1200780c */ /* 0x000fda0003f04070 */
[----:B------:R-:W-:Y:S05]  /*2370*/  @P0 BRA `(.L_x_316) ;  /* 0x00000008008c0947 */ /* 0x000fea0003800000 */
[----:B------:R-:W-:Y:S01]  /*2380*/  ISETP.GE.U32.AND P0, PT, R8, 0x7, PT ;  /* 0x000000070800780c */ /* 0x000fe20003f06070 */
[----:B------:R-:W-:-:S12]  /*2390*/  IMAD.MOV.U32 R7, RZ, RZ, RZ ;  /* 0x000000ffff077224 */ /* 0x000fd800078e00ff */
[----:B------:R-:W-:Y:S05]  /*23a0*/  @!P0 BRA `(.L_x_351) ;  /* 0x0000000400148947 */ /* 0x000fea0003800000 */
[----:B01234-:R-:W0:Y:S01]  /*23b0*/  LDC.64 R2, c[0x0][0x380] ;  /* 0x0000e000ff027b82 */ /* 0x01fe220000000a00 */
[----:B------:R-:W-:-:S07]  /*23c0*/  IMAD.MOV.U32 R8, RZ, RZ, RZ ;  /* 0x000000ffff087224 */ /* 0x000fce00078e00ff */
.L_x_368:
        /* <DEDUP_REMOVED lines=13> */
.L_x_353:
[----:B------:R-:W-:Y:S05]  /*24a0*/  BSYNC.RECONVERGENT B1 ;  /* 0x0000000000017941 */ /* 0x000fea0003800200 */
.L_x_352:
[----:B------:R-:W-:Y:S04]  /*24b0*/  BSSY.RECONVERGENT B1, `(.L_x_354) ;  /* 0x0000005000017945 */ /* 0x000fe80003800200 */
[----:B------:R-:W-:Y:S05]  /*24c0*/  @!P1 BRA `(.L_x_355) ;  /* 0x00000000000c9947 */ /* 0x000fea0003800000 */
[----:B0-----:R-:W-:Y:S02]  /*24d0*/  IMAD.MOV.U32 R6, RZ, RZ, R12 ;  /* 0x000000ffff067224 */ /* 0x001fe400078e000c */
[----:B------:R-:W-:-:S05]  /*24e0*/  IMAD.MOV.U32 R7, RZ, RZ, RZ ;  /* 0x000000ffff077224 */ /* 0x000fca00078e00ff */
[----:B------:R1:W-:Y:S02]  /*24f0*/  REDG.E.ADD.64.STRONG.GPU desc[UR18][R4.64+0xc00], R6 ;  /* 0x000c00060400798e */ /* 0x0003e4000c12e512 */
.L_x_355:
[----:B------:R-:W-:Y:S05]  /*2500*/  BSYNC.RECONVERGENT B1 ;  /* 0x0000000000017941 */ /* 0x000fea0003800200 */
.L_x_354:
        /* <DEDUP_REMOVED lines=17> */
.L_x_357:
[----:B------:R-:W-:Y:S05]  /*2620*/  BSYNC.RECONVERGENT B1 ;  /* 0x0000000000017941 */ /* 0x000fea0003800200 */
.L_x_356:
[----:B------:R-:W-:Y:S04]  /*2630*/  BSSY.RECONVERGENT B1, `(.L_x_358) ;  /* 0x0000005000017945 */ /* 0x000fe80003800200 */
[----:B------:R-:W-:Y:S05]  /*2640*/  @!P1 BRA `(.L_x_359) ;  /* 0x00000000000c9947 */ /* 0x000fea0003800000 */
[----:B012---:R-:W-:Y:S01]  /*2650*/  MOV R6, R13 ;  /* 0x0000000d00067202 */ /* 0x007fe20000000f00 */
[----:B------:R-:W-:-:S05]  /*2660*/  IMAD.MOV.U32 R7, RZ, RZ, RZ ;  /* 0x000000ffff077224 */ /* 0x000fca00078e00ff */
[----:B------:R3:W-:Y:S02]  /*2670*/  REDG.E.ADD.64.STRONG.GPU desc[UR18][R4.64+0x1c00], R6 ;  /* 0x001c00060400798e */ /* 0x0007e4000c12e512 */
.L_x_359:
[----:B------:R-:W-:Y:S05]  /*2680*/  BSYNC.RECONVERGENT B1 ;  /* 0x0000000000017941 */ /* 0x000fea0003800200 */
.L_x_358:
[----:B------:R-:W-:Y:S04]  /*2690*/  BSSY.RECONVERGENT B1, `(.L_x_360) ;  /* 0x0000005000017945 */ /* 0x000fe80003800200 */
[----:B------:R-:W-:Y:S05]  /*26a0*/  @!P2 BRA `(.L_x_361) ;  /* 0x00000000000ca947 */ /* 0x000fea0003800000 */
[----:B0123--:R-:W-:Y:S02]  /*26b0*/  IMAD.MOV.U32 R6, RZ, RZ, R15 ;  /* 0x000000ffff067224 */ /* 0x00ffe400078e000f */
[----:B------:R-:W-:-:S05]  /*26c0*/  IMAD.MOV.U32 R7, RZ, RZ, RZ ;  /* 0x000000ffff077224 */ /* 0x000fca00078e00ff */
[----:B------:R4:W-:Y:S02]  /*26d0*/  REDG.E.ADD.64.STRONG.GPU desc[UR18][R4.64+0x2400], R6 ;  /* 0x002400060400798e */ /* 0x0009e4000c12e512 */
.L_x_361:
[----:B------:R-:W-:Y:S05]  /*26e0*/  BSYNC.RECONVERGENT B1 ;  /* 0x0000000000017941 */ /* 0x000fea0003800200 */
.L_x_360:
[----:B------:R-:W-:Y:S04]  /*26f0*/  BSSY.RECONVERGENT B1, `(.L_x_362) ;  /* 0x0000004000017945 */ /* 0x000fe80003800200 */
[----:B------:R-:W-:Y:S05]  /*2700*/  @!P3 BRA `(.L_x_363) ;  /* 0x000000000008b947 */ /* 0x000fea0003800000 */
[----:B------:R-:W-:-:S05]  /*2710*/  IMAD.MOV.U32 R13, RZ, RZ, RZ ;  /* 0x000000ffff0d7224 */ /* 0x000fca00078e00ff */
[----:B------:R0:W-:Y:S02]  /*2720*/  REDG.E.ADD.64.STRONG.GPU desc[UR18][R4.64+0x2c00], R12 ;  /* 0x002c000c0400798e */ /* 0x0001e4000c12e512 */
.L_x_363:
[----:B------:R-:W-:Y:S05]  /*2730*/  BSYNC.RECONVERGENT B1 ;  /* 0x0000000000017941 */ /* 0x000fea0003800200 */
.L_x_362:
[----:B------:R-:W-:Y:S04]  /*2740*/  BSSY.RECONVERGENT B1, `(.L_x_364) ;  /* 0x0000004000017945 */ /* 0x000fe80003800200 */
[----:B------:R-:W-:Y:S05]  /*2750*/  @!P4 BRA `(.L_x_365) ;  /* 0x000000000008c947 */ /* 0x000fea0003800000 */
[----:B------:R-:W-:-:S05]  /*2760*/  IMAD.MOV.U32 R15, RZ, RZ, RZ ;  /* 0x000000ffff0f7224 */ /* 0x000fca00078e00ff */
[----:B------:R0:W-:Y:S02]  /*2770*/  REDG.E.ADD.64.STRONG.GPU desc[UR18][R4.64+0x3400], R14 ;  /* 0x0034000e0400798e */ /* 0x0001e4000c12e512 */
.L_x_365:
[----:B------:R-:W-:Y:S05]  /*2780*/  BSYNC.RECONVERGENT B1 ;  /* 0x0000000000017941 */ /* 0x000fea0003800200 */
.L_x_364:
[----:B------:R-:W-:Y:S04]  /*2790*/  BSSY.RECONVERGENT B1, `(.L_x_366) ;  /* 0x0000004000017945 */ /* 0x000fe80003800200 */
[----:B------:R-:W-:Y:S05]  /*27a0*/  @!P5 BRA `(.L_x_367) ;  /* 0x000000000008d947 */ /* 0x000fea0003800000 */
[----:B------:R-:W-:-:S05]  /*27b0*/  HFMA2 R17, -RZ, RZ, 0, 0 ;  /* 0x00000000ff117431 */ /* 0x000fca00000001ff */
[----:B------:R0:W-:Y:S02]  /*27c0*/  REDG.E.ADD.64.STRONG.GPU desc[UR18][R4.64+0x3c00], R16 ;  /* 0x003c00100400798e */ /* 0x0001e4000c12e512 */
.L_x_367:
[----:B------:R-:W-:Y:S05]  /*27d0*/  BSYNC.RECONVERGENT B1 ;  /* 0x0000000000017941 */ /* 0x000fea0003800200 */
.L_x_366:
[----:B------:R-:W-:Y:S05]  /*27e0*/  @P0 BRA `(.L_x_368) ;  /* 0xfffffff800f80947 */ /* 0x000fea000383ffff */
[----:B01234-:R-:W-:-:S07]  /*27f0*/  IMAD.MOV.U32 R7, RZ, RZ, R9 ;  /* 0x000000ffff077224 */ /* 0x01ffce00078e0009 */
.L_x_351:
        /* <DEDUP_REMOVED lines=21> */
.L_x_371:
[----:B------:R-:W-:Y:S05]  /*2950*/  BSYNC.RECONVERGENT B1 ;  /* 0x0000000000017941 */ /* 0x000fea0003800200 */
.L_x_370:
        /* <DEDUP_REMOVED lines=9> */
.L_x_373:
[----:B------:R-:W-:Y:S05]  /*29f0*/  BSYNC.RECONVERGENT B1 ;  /* 0x0000000000017941 */ /* 0x000fea0003800200 */
.L_x_372:
        /* <DEDUP_REMOVED lines=9> */
.L_x_375:
[----:B------:R-:W-:Y:S05]  /*2a90*/  BSYNC.RECONVERGENT B1 ;  /* 0x0000000000017941 */ /* 0x000fea0003800200 */
.L_x_374:
        /* <DEDUP_REMOVED lines=8> */
.L_x_377:
[----:B------:R-:W-:Y:S05]  /*2b20*/  BSYNC.RECONVERGENT B1 ;  /* 0x0000000000017941 */ /* 0x000fea0003800200 */
.L_x_376:
[----:B------:R-:W-:-:S07]  /*2b30*/  VIADD R7, R7, 0x4 ;  /* 0x0000000407077836 */ /* 0x000fce0000000000 */
.L_x_369:
        /* <DEDUP_REMOVED lines=16> */
.L_x_380:
[----:B------:R-:W-:Y:S05]  /*2c40*/  BSYNC.RECONVERGENT B1 ;  /* 0x0000000000017941 */ /* 0x000fea0003800200 */
.L_x_379:
        /* <DEDUP_REMOVED lines=9> */
.L_x_382:
[----:B------:R-:W-:Y:S05]  /*2ce0*/  BSYNC.RECONVERGENT B1 ;  /* 0x0000000000017941 */ /* 0x000fea0003800200 */
.L_x_381:
[----:B------:R-:W-:-:S07]  /*2cf0*/  VIADD R7, R7, 0x2 ;  /* 0x0000000207077836 */ /* 0x000fce0000000000 */
.L_x_378:
        /* <DEDUP_REMOVED lines=11> */
.L_x_316:
[----:B------:R-:W-:Y:S05]  /*2db0*/  BSYNC.RECONVERGENT B0 ;  /* 0x0000000000007941 */ /* 0x000fea0003800200 */
.L_x_315:
        /* <DEDUP_REMOVED lines=17> */
.L_x_384:
        /* <DEDUP_REMOVED lines=11> */
.L_x_455:


//--------------------- .text._ZN3cub18CUB_300001_SM_10006detail10radix_sort31DeviceRadixSortSingleTileKernelINS1_5radix10policy_hubIjN4cuda3std3__45tupleIJ8aes_pairmEEEyE10Policy1000ELNS0_9SortOrderE0EjSB_yNS1_21identity_decomposer_tEEEvPKT1_PSG_PKT2_PSK_T3_iiT4_ --------------------------
	.section	.text._ZN3cub18CUB_300001_SM_10006detail10radix_sort31DeviceRadixSortSingleTileKernelINS1_5radix10policy_hubIjN4cuda3std3__45tupleIJ8aes_pairmEEEyE10Policy1000ELNS0_9SortOrderE0EjSB_yNS1_21identity_decomposer_tEEEvPKT1_PSG_PKT2_PSK_T3_iiT4_,"ax",@progbits
	.align	128
        .global         _ZN3cub18CUB_300001_SM_10006detail10radix_sort31DeviceRadixSortSingleTileKernelINS1_5radix10policy_hubIjN4cuda3std3__45tupleIJ8aes_pairmEEEyE10Policy1000ELNS0_9SortOrderE0EjSB_yNS1_21identity_decomposer_tEEEvPKT1_PSG_PKT2_PSK_T3_iiT4_
        .type           _ZN3cub18CUB_300001_SM_10006detail10radix_sort31DeviceRadixSortSingleTileKernelINS1_5radix10policy_hubIjN4cuda3std3__45tupleIJ8aes_pairmEEEyE10Policy1000ELNS0_9SortOrderE0EjSB_yNS1_21identity_decomposer_tEEEvPKT1_PSG_PKT2_PSK_T3_iiT4_,@function
        .size           _ZN3cub18CUB_300001_SM_10006detail10radix_sort31DeviceRadixSortSingleTileKernelINS1_5radix10policy_hubIjN4cuda3std3__45tupleIJ8aes_pairmEEEyE10Policy1000ELNS0_9SortOrderE0EjSB_yNS1_21identity_decomposer_tEEEvPKT1_PSG_PKT2_PSK_T3_iiT4_,(.L_x_456 - _ZN3cub18CUB_300001_SM_10006detail10radix_sort31DeviceRadixSortSingleTileKernelINS1_5radix10policy_hubIjN4cuda3std3__45tupleIJ8aes_pairmEEEyE10Policy1000ELNS0_9SortOrderE0EjSB_yNS1_21identity_decomposer_tEEEvPKT1_PSG_PKT2_PSK_T3_iiT4_)
        .other          _ZN3cub18CUB_300001_SM_10006detail10radix_sort31DeviceRadixSortSingleTileKernelINS1_5radix10policy_hubIjN4cuda3std3__45tupleIJ8aes_pairmEEEyE10Policy1000ELNS0_9SortOrderE0EjSB_yNS1_21identity_decomposer_tEEEvPKT1_PSG_PKT2_PSK_T3_iiT4_,@"STO_CUDA_ENTRY STV_DEFAULT"
_ZN3cub18CUB_300001_SM_10006detail10radix_sort31DeviceRadixSortSingleTileKernelINS1_5radix10policy_hubIjN4cuda3std3__45tupleIJ8aes_pairmEEEyE10Policy1000ELNS0_9SortOrderE0EjSB_yNS1_21identity_decomposer_tEEEvPKT1_PSG_PKT2_PSK_T3_iiT4_:
.text._ZN3cub18CUB_300001_SM_10006detail10radix_sort31DeviceRadixSortSingleTileKernelINS1_5radix10policy_hubIjN4cuda3std3__45tupleIJ8aes_pairmEEEyE10Policy1000ELNS0_9SortOrderE0EjSB_yNS1_21identity_decomposer_tEEEvPKT1_PSG_PKT2_PSK_T3_iiT4_:
[----:B------:R-:W-:Y:S01]  /*0000*/  LDC R1, c[0x0][0x37c] ;  /* 0x0000df00ff017b82 */ /* 0x000fe20000000800 */
[----:B------:R-:W0:Y:S01]  /*0010*/  S2R R0, SR_TID.X ;  /* 0x0000000000007919 */ /* 0x000e220000002100 */
[----:B------:R-:W0:Y:S01]  /*0020*/  LDCU UR4, c[0x0][0x3a0] ;  /* 0x00007400ff0477ac */ /* 0x000e220008000800 */
[----:B------:R-:W-:Y:S01]  /*0030*/  IMAD.MOV.U32 R22, RZ, RZ, -0x1 ;  /* 0xffffffffff167424 */ /* 0x000fe200078e00ff */
[----:B------:R-:W1:Y:S04]  /*0040*/  LDCU.64 UR10, c[0x0][0x358] ;  /* 0x00006b00ff0a77ac */ /* 0x000e680008000a00 */
[----:B------:R-:W2:Y:S01]  /*0050*/  S2UR UR5, SR_CgaCtaId ;  /* 0x00000000000579c3 */ /* 0x000ea20000008800 */
[----:B------:R-:W-:Y:S02]  /*0060*/  CS2R R2, SRZ ;  /* 0x0000000000027805 */ /* 0x000fe4000001ff00 */
[----:B------:R-:W-:-:S02]  /*0070*/  CS2R R20, SRZ ;  /* 0x0000000000147805 */ /* 0x000fc4000001ff00 */
[----:B------:R-:W-:Y:S02]  /*0080*/  CS2R R6, SRZ ;  /* 0x0000000000067805 */ /* 0x000fe4000001ff00 */
[----:B------:R-:W-:Y:S02]  /*0090*/  CS2R R4, SRZ ;  /* 0x0000000000047805 */ /* 0x000fe4000001ff00 */
[----:B------:R-:W-:Y:S02]  /*00a0*/  CS2R R10, SRZ ;  /* 0x00000000000a7805 */ /* 0x000fe4000001ff00 */
[----:B------:R-:W-:Y:S01]  /*00b0*/  CS2R R8, SRZ ;  /* 0x0000000000087805 */ /* 0x000fe2000001ff00 */
[----:B------:R-:W3:Y:S01]  /*00c0*/  S2R R23, SR_LANEID ;  /* 0x0000000000177919 */ /* 0x000ee20000000000 */
[----:B------:R-:W4:Y:S01]  /*00d0*/  LDCU.64 UR6, c[0x0][0x3a8] ;  /* 0x00007500ff0677ac */ /* 0x000f220008000a00 */
[----:B------:R-:W1:Y:S01]  /*00e0*/  LDCU UR9, c[0x0][0x3ac] ;  /* 0x00007580ff0977ac */ /* 0x000e620008000800 */
[----:B0-----:R-:W-:-:S13]  /*00f0*/  ISETP.GE.AND P0, PT, R0, UR4, PT ;  /* 0x0000000400007c0c */ /* 0x001fda000bf06270 */
[----:B------:R-:W0:Y:S08]  /*0100*/  @!P0 LDC.64 R12, c[0x0][0x380] ;  /* 0x0000e000ff0c8b82 */ /* 0x000e300000000a00 */
[----:B------:R-:W2:Y:S01]  /*0110*/  @!P0 LDC.64 R14, c[0x0][0x390] ;  /* 0x0000e400ff0e8b82 */ /* 0x000ea20000000a00 */
[----:B0-----:R-:W-:-:S05]  /*0120*/  @!P0 IMAD.WIDE.U32 R12, R0, 0x4, R12 ;  /* 0x00000004000c8825 */ /* 0x001fca00078e000c */
[----:B-1----:R0:W5:Y:S01]  /*0130*/  @!P0 LDG.E R22, desc[UR10][R12.64] ;  /* 0x0000000a0c168981 */ /* 0x002162000c1e1900 */
[C---:B--2---:R-:W-:Y:S01]  /*0140*/  @!P0 IMAD.WIDE.U32 R14, R0.reuse, 0x30, R14 ;  /* 0x00000030000e8825 */ /* 0x044fe200078e000e */
[----:B------:R-:W-:Y:S06]  /*0150*/  BAR.SYNC.DEFER_BLOCKING 0x0 ;  /* 0x0000000000007b1d */ /* 0x000fec0000010000 */
[----:B------:R-:W-:Y:S02]  /*0160*/  UMOV UR4, 0x400 ;  /* 0x0000040000047882 */ /* 0x000fe40000000000 */
[----:B------:R-:W-:Y:S01]  /*0170*/  ULEA UR4, UR5, UR4, 0x18 ;  /* 0x0000000405047291 */ /* 0x000fe2000f8ec0ff */
[----:B------:R0:W5:Y:S04]  /*0180*/  @!P0 LDG.E.64 R2, desc[UR10][R14.64+0x20] ;  /* 0x0000200a0e028981 */ /* 0x000168000c1e1b00 */
[----:B------:R0:W5:Y:S04]  /*0190*/  @!P0 LDG.E.64 R20, desc[UR10][R14.64+0x28] ;  /* 0x0000280a0e148981 */ /* 0x000168000c1e1b00 */
[----:B------:R0:W5:Y:S04]  /*01a0*/  @!P0 LDG.E.128 R4, desc[UR10][R14.64] ;  /* 0x0000000a0e048981 */ /* 0x000168000c1e1d00 */
[----:B------:R0:W5:Y:S01]  /*01b0*/  @!P0 LDG.E.128 R8, desc[UR10][R14.64+0x10] ;  /* 0x0000100a0e088981 */ /* 0x000162000c1e1d00 */
[----:B------:R-:W-:Y:S01]  /*01c0*/  LEA R25, R0, UR4, 0x2 ;  /* 0x0000000400197c11 */ /* 0x000fe2000f8e10ff */
[----:B----4-:R-:W-:Y:S01]  /*01d0*/  UIADD3 UR8, UPT, UPT, UR6, 0x6, URZ ;  /* 0x0000000606087890 */ /* 0x010fe2000fffe0ff */
[----:B------:R-:W-:Y:S01]  /*01e0*/  SHF.R.U32.HI R24, RZ, 0x5, R0 ;  /* 0x00000005ff187819 */ /* 0x000fe20000011600 */
[----:B------:R-:W-:-:S02]  /*01f0*/  UIADD3 UR5, UPT, UPT, -UR6, UR7, URZ ;  /* 0x0000000706057290 */ /* 0x000fc4000fffe1ff */
[--C-:B------:R-:W-:Y:S01]  /*0200*/  IMAD R27, R0, 0x2c, R25.reuse ;  /* 0x0000002c001b7824 */ /* 0x100fe200078e0219 */
[----:B------:R-:W-:Y:S01]  /*0210*/  LEA R26, R24, UR4, 0x2 ;  /* 0x00000004181a7c11 */ /* 0x000fe2000f8e10ff */
[----:B------:R-:W-:Y:S01]  /*0220*/  IMAD R28, R0, 0x80, R25 ;  /* 0x00000080001c7824 */ /* 0x000fe200078e0219 */
[----:B---3--:R-:W-:Y:S07]  /*0230*/  BAR.SYNC.DEFER_BLOCKING 0x0 ;  /* 0x0000000000007b1d */ /* 0x008fee0000010000 */
.L_x_386:
[----:B------:R-:W-:Y:S01]  /*0240*/  UISETP.LT.AND UP0, UPT, UR5, 0x6, UPT ;  /* 0x000000060500788c */ /* 0x000fe2000bf01270 */
[----:B------:R-:W-:Y:S01]  /*0250*/  STS [R25], RZ ;  /* 0x000000ff19007388 */ /* 0x000fe20000000800 */
[----:B------:R-:W-:Y:S01]  /*0260*/  UIADD3 UR6, UPT, UPT, UR8, -0x6, URZ ;  /* 0xfffffffa08067890 */ /* 0x000fe2000fffe0ff */
[----:B------:R-:W-:Y:S01]  /*0270*/  ISETP.NE.AND P1, PT, R23, 0x1f, PT ;  /* 0x0000001f1700780c */ /* 0x000fe20003f25270 */
[----:B------:R-:W-:Y:S01]  /*0280*/  USEL UR4, UR5, 0x6, UP0 ;  /* 0x0000000605047887 */ /* 0x000fe20008000000 */
[----:B------:R-:W-:Y:S01]  /*0290*/  STS [R25+0x400], RZ ;  /* 0x000400ff19007388 */ /* 0x000fe20000000800 */
[C---:B------:R-:W-:Y:S01]  /*02a0*/  ISETP.NE.AND P2, PT, R24.reuse, 0x6, PT ;  /* 0x000000061800780c */ /* 0x040fe20003f45270 */
[----:B------:R-:W-:Y:S01]  /*02b0*/  UISETP.GE.AND UP0, UPT, UR8, UR9, UPT ;  /* 0x000000090800728c */ /* 0x000fe2000bf06270 */
[----:B0----5:R-:W-:Y:S01]  /*02c0*/  SHF.R.U32.HI R12, RZ, UR6, R22 ;  /* 0x00000006ff0c7c19 */ /* 0x021fe20008011616 */
[----:B------:R-:W-:Y:S01]  /*02d0*/  UBMSK UR4, URZ, UR4 ;  /* 0x00000004ff04729b */ /* 0x000fe20008000000 */
[----:B------:R-:W-:Y:S01]  /*02e0*/  STS [R25+0x800], RZ ;  /* 0x000800ff19007388 */ /* 0x000fe20000000800 */
[----:B------:R-:W-:-:S02]  /*02f0*/  ISETP.NE.AND P3, PT, R24, 0x7, PT ;  /* 0x000000071800780c */ /* 0x000fc40003f65270 */
[----:B------:R-:W0:Y:S01]  /*0300*/  S2UR UR6, SR_CgaCtaId ;  /* 0x00000000000679c3 */ /* 0x000e220000008800 */
[----:B------:R-:W-:Y:S01]  /*0310*/  STS [R25+0xc00], RZ ;  /* 0x000c00ff19007388 */ /* 0x000fe20000000800 */
[----:B------:R-:W-:Y:S01]  /*0320*/  LOP3.LUT R12, R12, UR4, RZ, 0xc0, !PT ;  /* 0x000000040c0c7c12 */ /* 0x000fe2000f8ec0ff */
[----:B------:R-:W-:Y:S02]  /*0330*/  UMOV UR4, 0x400 ;  /* 0x0000040000047882 */ /* 0x000fe40000000000 */
[----:B------:R-:W-:Y:S02]  /*0340*/  STS [R25+0x1000], RZ ;  /* 0x001000ff19007388 */ /* 0x000fe40000000800 */
[----:B-1----:R-:W-:Y:S01]  /*0350*/  IMAD.SHL.U32 R13, R12, 0x400, RZ ;  /* 0x000004000c0d7824 */ /* 0x002fe200078e00ff */
[----:B------:R-:W-:Y:S01]  /*0360*/  SHF.R.U32.HI R12, RZ, 0x4, R12 ;  /* 0x00000004ff0c7819 */ /* 0x000fe2000001160c */
[----:B------:R-:W-:Y:S03]  /*0370*/  STS [R25+0x1400], RZ ;  /* 0x001400ff19007388 */ /* 0x000fe60000000800 */
[----:B------:R-:W-:Y:S01]  /*0380*/  LOP3.LUT R30, R13, 0x7c00, RZ, 0xc0, !PT ;  /* 0x00007c000d1e7812 */ /* 0x000fe200078ec0ff */
[----:B------:R-:W-:Y:S01]  /*0390*/  STS [R25+0x1800], RZ ;  /* 0x001800ff19007388 */ /* 0x000fe20000000800 */
[----:B------:R-:W-:-:S03]  /*03a0*/  LOP3.LUT R12, R12, 0xffffffe, RZ, 0xc0, !PT ;  /* 0x0ffffffe0c0c7812 */ /* 0x000fc600078ec0ff */
[----:B------:R-:W-:Y:S01]  /*03b0*/  STS [R25+0x1c00], RZ ;  /* 0x001c00ff19007388 */ /* 0x000fe20000000800 */
[----:B------:R-:W-:-:S03]  /*03c0*/  IADD3 R30, PT, PT, R12, R25, R30 ;  /* 0x000000190c1e7210 */ /* 0x000fc60007ffe01e */
[----:B------:R-:W-:Y:S01]  /*03d0*/  STS [R25+0x2000], RZ ;  /* 0x002000ff19007388 */ /* 0x000fe20000000800 */
[----:B0-----:R-:W-:-:S03]  /*03e0*/  ULEA UR4, UR6, UR4, 0x18 ;  /* 0x0000000406047291 */ /* 0x001fc6000f8ec0ff */
        /* <DEDUP_REMOVED lines=25> */
[----:B0-----:R-:W-:-:S05]  /*0580*/  IADD3 R13, PT, PT, R29, 0x1, RZ ;  /* 0x000000011d0d7810 */ /* 0x001fca0007ffe0ff */
[----:B------:R-:W-:Y:S01]  /*0590*/  STS.U16 [R30], R13 ;  /* 0x0000000d1e007388 */ /* 0x000fe20000000400 */
[----:B------:R-:W-:Y:S06]  /*05a0*/  BAR.SYNC.DEFER_BLOCKING 0x0 ;  /* 0x0000000000007b1d */ /* 0x000fec0000010000 */
[----:B------:R-:W-:Y:S04]  /*05b0*/  LDS R60, [R28] ;  /* 0x000000001c3c7984 */ /* 0x000fe80000000800 */
[----:B------:R-:W0:Y:S04]  /*05c0*/  LDS R15, [R28+0x4] ;  /* 0x000004001c0f7984 */ /* 0x000e280000000800 */
[----:B------:R-:W1:Y:S04]  /*05d0*/  LDS R17, [R28+0x8] ;  /* 0x000008001c117984 */ /* 0x000e680000000800 */
[----:B------:R-:W2:Y:S04]  /*05e0*/  LDS R19, [R28+0xc] ;  /* 0x00000c001c137984 */ /* 0x000ea80000000800 */
[----:B---3--:R-:W3:Y:S04]  /*05f0*/  LDS R31, [R28+0x10] ;  /* 0x000010001c1f7984 */ /* 0x008ee80000000800 */
[----:B----4-:R-:W4:Y:S04]  /*0600*/  LDS R57, [R28+0x14] ;  /* 0x000014001c397984 */ /* 0x010f280000000800 */
        /* <DEDUP_REMOVED lines=10> */
[----:B------:R-:W2:Y:S02]  /*06b0*/  LDS R49, [R28+0x34] ;  /* 0x000034001c317984 */ /* 0x000ea40000000800 */
[----:B---3--:R-:W-:Y:S02]  /*06c0*/  IADD3 R58, PT, PT, R31, R66, RZ ;  /* 0x000000421f3a7210 */ /* 0x008fe40007ffe0ff */
[----:B------:R-:W3:Y:S03]  /*06d0*/  LDS R48, [R28+0x38] ;  /* 0x000038001c307984 */ /* 0x000ee60000000800 */
[----:B----4-:R-:W-:Y:S01]  /*06e0*/  IMAD.IADD R57, R57, 0x1, R58 ;  /* 0x0000000139397824 */ /* 0x010fe200078e023a */
[----:B------:R-:W4:Y:S03]  /*06f0*/  LDS R47, [R28+0x3c] ;  /* 0x00003c001c2f7984 */ /* 0x000f260000000800 */
[----:B------:R-:W-:Y:S01]  /*0700*/  IMAD.IADD R56, R56, 0x1, R57 ;  /* 0x0000000138387824 */ /* 0x000fe200078e0239 */
[----:B------:R-:W4:Y:S03]  /*0710*/  LDS R46, [R28+0x40] ;  /* 0x000040001c2e7984 */ /* 0x000f260000000800 */
[----:B------:R-:W-:Y:S01]  /*0720*/  IMAD.IADD R55, R55, 0x1, R56 ;  /* 0x0000000137377824 */ /* 0x000fe200078e0238 */
[----:B------:R-:W4:Y:S04]  /*0730*/  LDS R45, [R28+0x44] ;  /* 0x000044001c2d7984 */ /* 0x000f280000000800 */
[----:B------:R-:W-:Y:S01]  /*0740*/  IADD3 R54, PT, PT, R54, R55, RZ ;  /* 0x0000003736367210 */ /* 0x000fe20007ffe0ff */
[----:B------:R-:W4:Y:S04]  /*0750*/  LDS R44, [R28+0x48] ;  /* 0x000048001c2c7984 */ /* 0x000f280000000800 */
[----:B------:R-:W-:Y:S01]  /*0760*/  IMAD.IADD R53, R53, 0x1, R54 ;  /* 0x0000000135357824 */ /* 0x000fe200078e0236 */
[----:B------:R-:W4:Y:S03]  /*0770*/  LDS R43, [R28+0x4c] ;  /* 0x00004c001c2b7984 */ /* 0x000f260000000800 */
[----:B------:R-:W-:Y:S01]  /*0780*/  IMAD.IADD R52, R52, 0x1, R53 ;  /* 0x0000000134347824 */ /* 0x000fe200078e0235 */
[----:B------:R-:W4:Y:S03]  /*0790*/  LDS R42, [R28+0x50] ;  /* 0x000050001c2a7984 */ /* 0x000f260000000800 */
[----:B0-----:R-:W-:Y:S01]  /*07a0*/  IMAD.IADD R51, R51, 0x1, R52 ;  /* 0x0000000133337824 */ /* 0x001fe200078e0234 */
[----:B------:R-:W0:Y:S04]  /*07b0*/  LDS R41, [R28+0x54] ;  /* 0x000054001c297984 */ /* 0x000e280000000800 */
[----:B-1----:R-:W-:Y:S01]  /*07c0*/  IADD3 R50, PT, PT, R50, R51, RZ ;  /* 0x0000003332327210 */ /* 0x002fe20007ffe0ff */
[----:B------:R-:W1:Y:S04]  /*07d0*/  LDS R40, [R28+0x58] ;  /* 0x000058001c287984 */ /* 0x000e680000000800 */
[----:B--2---:R-:W-:Y:S01]  /*07e0*/  IMAD.IADD R49, R49, 0x1, R50 ;  /* 0x0000000131317824 */ /* 0x004fe200078e0232 */
[----:B------:R-:W2:Y:S03]  /*07f0*/  LDS R39, [R28+0x5c] ;  /* 0x00005c001c277984 */ /* 0x000ea60000000800 */
[----:B---3--:R-:W-:Y:S01]  /*0800*/  IMAD.IADD R48, R48, 0x1, R49 ;  /* 0x0000000130307824 */ /* 0x008fe200078e0231 */
[----:B------:R-:W3:Y:S03]  /*0810*/  LDS R38, [R28+0x60] ;  /* 0x000060001c267984 */ /* 0x000ee60000000800 */
[----:B----4-:R-:W-:Y:S01]  /*0820*/  IMAD.IADD R47, R47, 0x1, R48 ;  /* 0x000000012f2f7824 */ /* 0x010fe200078e0230 */
[----:B------:R-:W4:Y:S04]  /*0830*/  LDS R37, [R28+0x64] ;  /* 0x000064001c257984 */ /* 0x000f280000000800 */
[----:B------:R-:W-:Y:S01]  /*0840*/  IADD3 R46, PT, PT, R46, R47, RZ ;  /* 0x0000002f2e2e7210 */ /* 0x000fe20007ffe0ff */
[----:B------:R-:W4:Y:S04]  /*0850*/  LDS R36, [R28+0x68] ;  /* 0x000068001c247984 */ /* 0x000f280000000800 */
[----:B------:R-:W-:Y:S01]  /*0860*/  IMAD.IADD R45, R45, 0x1, R46 ;  /* 0x000000012d2d7824 */ /* 0x000fe200078e022e */
[----:B------:R-:W4:Y:S03]  /*0870*/  LDS R35, [R28+0x6c] ;  /* 0x00006c001c237984 */ /* 0x000f260000000800 */
[----:B------:R-:W-:Y:S01]  /*0880*/  IMAD.IADD R44, R44, 0x1, R45 ;  /* 0x000000012c2c7824 */ /* 0x000fe200078e022d */
[----:B------:R-:W4:Y:S03]  /*0890*/  LDS R34, [R28+0x70] ;  /* 0x000070001c227984 */ /* 0x000f260000000800 */
[----:B------:R-:W-:Y:S01]  /*08a0*/  IMAD.IADD R43, R43, 0x1, R44 ;  /* 0x000000012b2b7824 */ /* 0x000fe200078e022c */
[----:B------:R-:W4:Y:S04]  /*08b0*/  LDS R33, [R28+0x74] ;  /* 0x000074001c217984 */ /* 0x000f280000000800 */
[----:B------:R-:W-:Y:S01]  /*08c0*/  IADD3 R42, PT, PT, R42, R43, RZ ;  /* 0x0000002b2a2a7210 */ /* 0x000fe20007ffe0ff */
[----:B------:R-:W4:Y:S04]  /*08d0*/  LDS R32, [R28+0x78] ;  /* 0x000078001c207984 */ /* 0x000f280000000800 */
[----:B0-----:R-:W-:Y:S01]  /*08e0*/  IMAD.IADD R41, R41, 0x1, R42 ;  /* 0x0000000129297824 */ /* 0x001fe200078e022a */
[----:B------:R-:W0:Y:S03]  /*08f0*/  LDS R31, [R28+0x7c] ;  /* 0x00007c001c1f7984 */ /* 0x000e260000000800 */
[----:B-1----:R-:W-:Y:S01]  /*0900*/  IMAD.IADD R40, R40, 0x1, R41 ;  /* 0x0000000128287824 */ /* 0x002fe200078e0229 */
[----:B------:R-:W1:Y:S03]  /*0910*/  LDS R12, [R28+0x80] ;  /* 0x000080001c0c7984 */ /* 0x000e660000000800 */
[----:B--2---:R-:W-:-:S05]  /*0920*/  IMAD.IADD R39, R39, 0x1, R40 ;  /* 0x0000000127277824 */ /* 0x004fca00078e0228 */
[----:B---3--:R-:W-:-:S05]  /*0930*/  IADD3 R38, PT, PT, R38, R39, RZ ;  /* 0x0000002726267210 */ /* 0x008fca0007ffe0ff */
[----:B----4-:R-:W-:-:S04]  /*0940*/  IMAD.IADD R37, R37, 0x1, R38 ;  /* 0x0000000125257824 */ /* 0x010fc800078e0226 */
[----:B------:R-:W-:-:S04]  /*0950*/  IMAD.IADD R36, R36, 0x1, R37 ;  /* 0x0000000124247824 */ /* 0x000fc800078e0225 */
[----:B------:R-:W-:-:S05]  /*0960*/  IMAD.IADD R35, R35, 0x1, R36 ;  /* 0x0000000123237824 */ /* 0x000fca00078e0224 */
[----:B------:R-:W-:-:S05]  /*0970*/  IADD3 R34, PT, PT, R34, R35, RZ ;  /* 0x0000002322227210 */ /* 0x000fca0007ffe0ff */
[----:B------:R-:W-:-:S04]  /*0980*/  IMAD.IADD R33, R33, 0x1, R34 ;  /* 0x0000000121217824 */ /* 0x000fc800078e0222 */
[----:B------:R-:W-:-:S05]  /*0990*/  IMAD.IADD R32, R32, 0x1, R33 ;  /* 0x0000000120207824 */ /* 0x000fca00078e0221 */
[----:B0-----:R-:W-:-:S05]  /*09a0*/  IADD3 R31, PT, PT, R31, R32, RZ ;  /* 0x000000201f1f7210 */ /* 0x001fca0007ffe0ff */
[----:B-1----:R-:W-:-:S05]  /*09b0*/  IMAD.IADD R61, R12, 0x1, R31 ;  /* 0x000000010c3d7824 */ /* 0x002fca00078e021f */
[----:B------:R-:W0:Y:S02]  /*09c0*/  SHFL.UP P0, R12, R61, 0x1, RZ ;  /* 0x042000003d0c7989 */ /* 0x000e2400000000ff */
[----:B0-----:R-:W-:-:S05]  /*09d0*/  @P0 IMAD.IADD R12, R61, 0x1, R12 ;  /* 0x000000013d0c0824 */ /* 0x001fca00078e020c */
[----:B------:R-:W0:Y:S02]  /*09e0*/  SHFL.UP P0, R13, R12, 0x2, RZ ;  /* 0x044000000c0d7989 */ /* 0x000e2400000000ff */
[----:B0-----:R-:W-:-:S05]  /*09f0*/  @P0 IADD3 R13, PT, PT, R12, R13, RZ ;  /* 0x0000000d0c0d0210 */ /* 0x001fca0007ffe0ff */
[----:B------:R-:W0:Y:S02]  /*0a00*/  SHFL.UP P0, R16, R13, 0x4, RZ ;  /* 0x048000000d107989 */ /* 0x000e2400000000ff */
[----:B0-----:R-:W-:-:S05]  /*0a10*/  @P0 IMAD.IADD R16, R13, 0x1, R16 ;  /* 0x000000010d100824 */ /* 0x001fca00078e0210 */
[----:B------:R-:W0:Y:S02]  /*0a20*/  SHFL.UP P0, R65, R16, 0x8, RZ ;  /* 0x0500000010417989 */ /* 0x000e2400000000ff */
[----:B0-----:R-:W-:-:S05]  /*0a30*/  @P0 IMAD.IADD R65, R16, 0x1, R65 ;  /* 0x0000000110410824 */ /* 0x001fca00078e0241 */
[----:B------:R-:W0:Y:S02]  /*0a40*/  SHFL.UP P0, R63, R65, 0x10, RZ ;  /* 0x06000000413f7989 */ /* 0x000e2400000000ff */
[----:B0-----:R-:W-:Y:S02]  /*0a50*/  @P0 IADD3 R63, PT, PT, R65, R63, RZ ;  /* 0x0000003f413f0210 */ /* 0x001fe40007ffe0ff */
[----:B------:R-:W-:-:S03]  /*0a60*/  ISETP.NE.AND P0, PT, R24, 0x1, PT ;  /* 0x000000011800780c */ /* 0x000fc60003f05270 */
[----:B------:R-:W-:Y:S01]  /*0a70*/  @!P1 STS [R26+0x8400], R63 ;  /* 0x0084003f1a009388 */ /* 0x000fe20000000800 */
[----:B------:R-:W-:Y:S01]  /*0a80*/  BAR.SYNC.DEFER_BLOCKING 0x0 ;  /* 0x0000000000007b1d */ /* 0x000fe20000010000 */
[----:B------:R-:W-:-:S05]  /*0a90*/  ISETP.NE.AND P1, PT, R24, 0x4, PT ;  /* 0x000000041800780c */ /* 0x000fca0003f25270 */
[----:B------:R-:W0:Y:S04]  /*0aa0*/  LDS.128 R12, [UR4+0x8400] ;  /* 0x00840004ff0c7984 */ /* 0x000e280008000c00 */
[----:B------:R-:W1:Y:S01]  /*0ab0*/  LDS.128 R16, [UR4+0x8410] ;  /* 0x00841004ff107984 */ /* 0x000e620008000c00 */
[C---:B0-----:R-:W-:Y:S01]  /*0ac0*/  IMAD.IADD R13, R12.reuse, 0x1, R13 ;  /* 0x000000010c0d7824 */ /* 0x041fe200078e020d */
[----:B------:R-:W-:Y:S02]  /*0ad0*/  SEL R59, R12, R59, !P0 ;  /* 0x0000003b0c3b7207 */ /* 0x000fe40004000000 */
[----:B------:R-:W-:Y:S01]  /*0ae0*/  ISETP.NE.AND P0, PT, R24, 0x2, PT ;  /* 0x000000021800780c */ /* 0x000fe20003f05270 */
[----:B------:R-:W-:-:S03]  /*0af0*/  IMAD.IADD R14, R14, 0x1, R13 ;  /* 0x000000010e0e7824 */ /* 0x000fc600078e020d */
[----:B------:R-:W-:Y:S02]  /*0b00*/  SEL R59, R13, R59, !P0 ;  /* 0x0000003b0d3b7207 */ /* 0x000fe40004000000 */
[----:B------:R-:W-:Y:S02]  /*0b10*/  ISETP.NE.AND P0, PT, R24, 0x3, PT ;  /* 0x000000031800780c */ /* 0x000fe40003f05270 */
[----:B------:R-:W-:Y:S02]  /*0b20*/  IADD3 R15, PT, PT, R15, R14, RZ ;  /* 0x0000000e0f0f7210 */ /* 0x000fe40007ffe0ff */
[----:B------:R-:W-:Y:S02]  /*0b30*/  SEL R59, R14, R59, !P0 ;  /* 0x0000003b0e3b7207 */ /* 0x000fe40004000000 */
[----:B------:R-:W-:Y:S01]  /*0b40*/  ISETP.NE.AND P0, PT, R24, 0x5, PT ;  /* 0x000000051800780c */ /* 0x000fe20003f05270 */
[C---:B-1----:R-:W-:Y:S01]  /*0b50*/  IMAD.IADD R16, R15.reuse, 0x1, R16 ;  /* 0x000000010f107824 */ /* 0x042fe200078e0210 */
[----:B------:R-:W-:-:S02]  /*0b60*/  SEL R59, R15, R59, !P1 ;  /* 0x0000003b0f3b7207 */ /* 0x000fc40004800000 */
[----:B------:R-:W-:Y:S01]  /*0b70*/  ISETP.NE.AND P1, PT, R23, RZ, PT ;  /* 0x000000ff1700720c */ /* 0x000fe20003f25270 */
[----:B------:R-:W-:Y:S01]  /*0b80*/  IMAD.IADD R17, R17, 0x1, R16 ;  /* 0x0000000111117824 */ /* 0x000fe200078e0210 */
[----:B------:R-:W-:Y:S02]  /*0b90*/  SEL R59, R16, R59, !P0 ;  /* 0x0000003b103b7207 */ /* 0x000fe40004000000 */
[----:B------:R-:W-:Y:S01]  /*0ba0*/  ISETP.GT.U32.AND P0, PT, R0, 0x1f, PT ;  /* 0x0000001f0000780c */ /* 0x000fe20003f04070 */
[----:B------:R-:W-:Y:S01]  /*0bb0*/  IMAD.IADD R18, R18, 0x1, R17 ;  /* 0x0000000112127824 */ /* 0x000fe200078e0211 */
[----:B------:R-:W-:Y:S02]  /*0bc0*/  SEL R59, R17, R59, !P2 ;  /* 0x0000003b113b7207 */ /* 0x000fe40005000000 */
[----:B------:R-:W-:Y:S01]  /*0bd0*/  ISETP.GT.U32.OR P2, PT, R0, 0x1f, P1 ;  /* 0x0000001f0000780c */ /* 0x000fe20000f44470 */
[----:B------:R-:W-:Y:S01]  /*0be0*/  IMAD.IADD R19, R19, 0x1, R18 ;  /* 0x0000000113137824 */ /* 0x000fe200078e0212 */
[----:B------:R-:W-:-:S02]  /*0bf0*/  IADD3 R14, PT, PT, -R61, R63, RZ ;  /* 0x0000003f3d0e7210 */ /* 0x000fc40007ffe1ff */
[----:B------:R-:W-:Y:S02]  /*0c00*/  SEL R59, R18, R59, !P3 ;  /* 0x0000003b123b7207 */ /* 0x000fe40005800000 */
[----:B------:R-:W-:-:S04]  /*0c10*/  SEL R12, R14, RZ, P1 ;  /* 0x000000ff0e0c7207 */ /* 0x000fc80000800000 */
[----:B------:R-:W-:Y:S02]  /*0c20*/  @P0 IADD3 R14, PT, PT, R59, R12, RZ ;  /* 0x0000000c3b0e0210 */ /* 0x000fe40007ffe0ff */
[----:B------:R-:W-:Y:S01]  /*0c30*/  ISETP.NE.AND P0, PT, R0, RZ, PT ;  /* 0x000000ff0000720c */ /* 0x000fe20003f05270 */
[----:B------:R-:W-:-:S05]  /*0c40*/  @!P2 IMAD.U32 R14, R19, 0x10000, RZ ;  /* 0x00010000130ea824 */ /* 0x000fca00078e00ff */
[----:B------:R-:W-:Y:S01]  /*0c50*/  @!P2 STS [UR4+0x8428], R14 ;  /* 0x0084280eff00a988 */ /* 0x000fe20008000804 */
[----:B------:R-:W-:Y:S06]  /*0c60*/  BAR.SYNC.DEFER_BLOCKING 0x0 ;  /* 0x0000000000007b1d */ /* 0x000fec0000010000 */
[----:B------:R-:W0:Y:S02]  /*0c70*/  LDS R12, [UR4+0x8428] ;  /* 0x00842804ff0c7984 */ /* 0x000e240008000800 */
[----:B0-----:R-:W-:-:S05]  /*0c80*/  SEL R13, R12, RZ, P0 ;  /* 0x000000ff0c0d7207 */ /* 0x001fca0000000000 */
[----:B------:R-:W-:-:S04]  /*0c90*/  IMAD.IADD R13, R13, 0x1, R14 ;  /* 0x000000010d0d7824 */ /* 0x000fc800078e020e */
[--C-:B------:R-:W-:Y:S01]  /*0ca0*/  IMAD.IADD R17, R62, 0x1, R13.reuse ;  /* 0x000000013e117824 */ /* 0x100fe200078e020d */
[-C--:B------:R-:W-:Y:S01]  /*0cb0*/  IADD3 R15, PT, PT, R60, R13.reuse, RZ ;  /* 0x0000000d3c0f7210 */ /* 0x080fe20007ffe0ff */
        /* <DEDUP_REMOVED lines=19> */
[----:B------:R-:W-:Y:S01]  /*0df0*/  IADD3 R32, PT, PT, R32, R13, RZ ;  /* 0x0000000d20207210 */ /* 0x000fe20007ffe0ff */
[--C-:B------:R-:W-:Y:S01]  /*0e00*/  IMAD.IADD R45, R45, 0x1, R13.reuse ;  /* 0x000000012d2d7824 */ /* 0x100fe200078e020d */
[----:B------:R-:W-:Y:S01]  /*0e10*/  STS [R28], R13 ;  /* 0x0000000d1c007388 */ /* 0x000fe20000000800 */
        /* <DEDUP_REMOVED lines=42> */
[----:B------:R-:W0:Y:S02]  /*10c0*/  LDS.U16 R30, [R30] ;  /* 0x000000001e1e7984 */ /* 0x000e240000000400 */
[----:B0-----:R-:W-:Y:S01]  /*10d0*/  IMAD.IADD R12, R29, 0x1, R30 ;  /* 0x000000011d0c7824 */ /* 0x001fe200078e021e */
[----:B------:R-:W-:Y:S06]  /*10e0*/  BAR.SYNC.DEFER_BLOCKING 0x0 ;  /* 0x0000000000007b1d */ /* 0x000fec0000010000 */
[----:B------:R-:W-:Y:S05]  /*10f0*/  BRA.U UP0, `(.L_x_385) ;  /* 0x0000000100487547 */ /* 0x000fea000b800000 */
[C---:B------:R-:W-:Y:S01]  /*1100*/  LEA R13, R12.reuse, UR4, 0x2 ;  /* 0x000000040c0d7c11 */ /* 0x040fe2000f8e10ff */
[----:B------:R-:W-:Y:S02]  /*1110*/  UIADD3 UR8, UPT, UPT, UR8, 0x6, URZ ;  /* 0x0000000608087890 */ /* 0x000fe4000fffe0ff */
[----:B------:R-:W-:Y:S02]  /*1120*/  UIADD3 UR5, UPT, UPT, UR5, -0x6, URZ ;  /* 0xfffffffa05057890 */ /* 0x000fe4000fffe0ff */
[----:B------:R1:W-:Y:S01]  /*1130*/  STS [R13], R22 ;  /* 0x000000160d007388 */ /* 0x0003e20000000800 */
[----:B------:R-:W-:Y:S01]  /*1140*/  IMAD R15, R12, 0x2c, R13 ;  /* 0x0000002c0c0f7824 */ /* 0x000fe200078e020d */
[----:B------:R-:W-:Y:S06]  /*1150*/  BAR.SYNC.DEFER_BLOCKING 0x0 ;  /* 0x0000000000007b1d */ /* 0x000fec0000010000 */
[----:B------:R1:W2:Y:S02]  /*1160*/  LDS R22, [R25] ;  /* 0x0000000019167984 */ /* 0x0002a40000000800 */
[----:B------:R-:W-:Y:S06]  /*1170*/  BAR.SYNC.DEFER_BLOCKING 0x0 ;  /* 0x0000000000007b1d */ /* 0x000fec0000010000 */
[----:B------:R1:W-:Y:S04]  /*1180*/  STS.128 [R15], R4 ;  /* 0x000000040f007388 */ /* 0x0003e80000000c00 */
[----:B------:R1:W-:Y:S04]  /*1190*/  STS.128 [R15+0x10], R8 ;  /* 0x000010080f007388 */ /* 0x0003e80000000c00 */
[----:B------:R1:W-:Y:S04]  /*11a0*/  STS.64 [R15+0x20], R2 ;  /* 0x000020020f007388 */ /* 0x0003e80000000a00 */
[----:B------:R1:W-:Y:S01]  /*11b0*/  STS.64 [R15+0x28], R20 ;  /* 0x000028140f007388 */ /* 0x0003e20000000a00 */
[----:B------:R-:W-:Y:S06]  /*11c0*/  BAR.SYNC.DEFER_BLOCKING 0x0 ;  /* 0x0000000000007b1d */ /* 0x000fec0000010000 */
[----:B------:R1:W3:Y:S04]  /*11d0*/  LDS.64 R2, [R27+0x20] ;  /* 0x000020001b027984 */ /* 0x0002e80000000a00 */
[----:B------:R1:W4:Y:S04]  /*11e0*/  LDS.128 R4, [R27] ;  /* 0x000000001b047984 */ /* 0x0003280000000c00 */
[----:B------:R1:W0:Y:S01]  /*11f0*/  LDS.128 R8, [R27+0x10] ;  /* 0x000010001b087984 */ /* 0x0002220000000c00 */
[----:B------:R-:W-:Y:S06]  /*1200*/  BAR.SYNC.DEFER_BLOCKING 0x0 ;  /* 0x0000000000007b1d */ /* 0x000fec0000010000 */
[----:B--2---:R-:W-:Y:S05]  /*1210*/  BRA `(.L_x_386) ;  /* 0xfffffff000087947 */ /* 0x004fea000383ffff */
.L_x_385:
[C---:B------:R-:W-:Y:S01]  /*1220*/  LEA R13, R12.reuse, UR4, 0x2 ;  /* 0x000000040c0d7c11 */ /* 0x040fe2000f8e10ff */
[----:B------:R-:W0:Y:S04]  /*1230*/  LDCU.64 UR6, c[0x0][0x3a0] ;  /* 0x00007400ff0677ac */ /* 0x000e280008000a00 */
[----:B------:R1:W-:Y:S01]  /*1240*/  STS [R13], R22 ;  /* 0x000000160d007388 */ /* 0x0003e20000000800 */
[----:B------:R-:W-:Y:S01]  /*1250*/  IMAD R15, R12, 0x2c, R13 ;  /* 0x0000002c0c0f7824 */ /* 0x000fe200078e020d */
[----:B------:R-:W-:Y:S01]  /*1260*/  BAR.SYNC.DEFER_BLOCKING 0x0 ;  /* 0x0000000000007b1d */ /* 0x000fe20000010000 */
[----:B0-----:R-:W-:Y:S02]  /*1270*/  ISETP.LT.U32.AND P0, PT, R0, UR6, PT ;  /* 0x0000000600007c0c */ /* 0x001fe4000bf01070 */
[----:B------:R-:W-:-:S04]  /*1280*/  MOV R14, UR7 ;  /* 0x00000007000e7c02 */ /* 0x000fc80008000f00 */
[----:B------:R-:W-:Y:S01]  /*1290*/  ISETP.GT.U32.AND.EX P0, PT, R14, RZ, PT, P0 ;  /* 0x000000ff0e00720c */ /* 0x000fe20003f04100 */
[----:B------:R-:W0:Y:S01]  /*12a0*/  LDS R25, [R25] ;  /* 0x0000000019197984 */ /* 0x000e220000000800 */
[----:B------:R-:W-:Y:S06]  /*12b0*/  BAR.SYNC.DEFER_BLOCKING 0x0 ;  /* 0x0000000000007b1d */ /* 0x000fec0000010000 */
[----:B------:R1:W-:Y:S04]  /*12c0*/  STS.128 [R15], R4 ;  /* 0x000000040f007388 */ /* 0x0003e80000000c00 */
[----:B------:R1:W-:Y:S04]  /*12d0*/  STS.128 [R15+0x10], R8 ;  /* 0x000010080f007388 */ /* 0x0003e80000000c00 */
[----:B------:R1:W-:Y:S04]  /*12e0*/  STS.64 [R15+0x20], R2 ;  /* 0x000020020f007388 */ /* 0x0003e80000000a00 */
[----:B------:R1:W-:Y:S01]  /*12f0*/  STS.64 [R15+0x28], R20 ;  /* 0x000028140f007388 */ /* 0x0003e20000000a00 */
[----:B------:R-:W-:Y:S06]  /*1300*/  BAR.SYNC.DEFER_BLOCKING 0x0 ;  /* 0x0000000000007b1d */ /* 0x000fec0000010000 */
[----:B------:R-:W-:Y:S05]  /*1310*/  @!P0 EXIT ;  /* 0x000000000000894d */ /* 0x000fea0003800000 */
[----:B-1----:R-:W1:Y:S01]  /*1320*/  LDS.128 R8, [R27+0x10] ;  /* 0x000010001b087984 */ /* 0x002e620000000c00 */
[----:B------:R-:W2:Y:S01]  /*1330*/  LDC.64 R4, c[0x0][0x398] ;  /* 0x0000e600ff047b82 */ /* 0x000ea20000000a00 */
[----:B------:R-:W3:Y:S02]  /*1340*/  LDCU.64 UR4, c[0x0][0x388] ;  /* 0x00007100ff0477ac */ /* 0x000ee40008000a00 */
[----:B------:R-:W4:Y:S04]  /*1350*/  LDS.128 R12, [R27] ;  /* 0x000000001b0c7984 */ /* 0x000f280000000c00 */
[----:B------:R-:W5:Y:S01]  /*1360*/  LDS.64 R2, [R27+0x20] ;  /* 0x000020001b027984 */ /* 0x000f620000000a00 */
[----:B---3--:R-:W-:Y:S01]  /*1370*/  LEA R6, P0, R0, UR4, 0x2 ;  /* 0x0000000400067c11 */ /* 0x008fe2000f8010ff */
[----:B------:R-:W-:-:S03]  /*1380*/  UMOV UR4, URZ ;  /* 0x000000ff00047c82 */ /* 0x000fc60008000000 */
[C---:B------:R-:W-:Y:S01]  /*1390*/  LEA.HI.X R7, R0.reuse, UR5, RZ, 0x2, P0 ;  /* 0x0000000500077c11 */ /* 0x040fe200080f14ff */
[----:B--2---:R-:W-:-:S04]  /*13a0*/  IMAD.WIDE.U32 R4, R0, 0x30, R4 ;  /* 0x0000003000047825 */ /* 0x004fc800078e0004 */
[----:B------:R-:W-:Y:S01]  /*13b0*/  VIADD R5, R5, UR4 ;  /* 0x0000000405057c36 */ /* 0x000fe20008000000 */
[----:B0-----:R-:W-:Y:S04]  /*13c0*/  STG.E desc[UR10][R6.64], R25 ;  /* 0x0000001906007986 */ /* 0x001fe8000c10190a */
[----:B-1----:R-:W-:Y:S04]  /*13d0*/  STG.E.128 desc[UR10][R4.64+0x10], R8 ;  /* 0x0000100804007986 */ /* 0x002fe8000c101d0a */
[----:B----4-:R-:W-:Y:S04]  /*13e0*/  STG.E.128 desc[UR10][R4.64], R12 ;  /* 0x0000000c04007986 */ /* 0x010fe8000c101d0a */
[----:B-----5:R-:W-:Y:S01]  /*13f0*/  STG.E.64 desc[UR10][R4.64+0x20], R2 ;  /* 0x0000200204007986 */ /* 0x020fe2000c101b0a */
[----:B------:R-:W-:Y:S05]  /*1400*/  EXIT ;  /* 0x000000000000794d */ /* 0x000fea0003800000 */
.L_x_387:
        /* <DEDUP_REMOVED lines=15> */
.L_x_456:


//--------------------- .text._ZN3cub18CUB_300001_SM_10006detail9transform16transform_kernelINS2_10policy_hubILb1EN4cuda3std3__45tupleIJN6thrust24THRUST_300001_SM_1000_NS6detail15normal_iteratorINSA_7pointerINS8_IJ8aes_pairmEEENSA_8cuda_cub3tagENSA_11use_defaultESI_EEEEEEEE10policy1000ElNS7_10__identityENSA_12zip_iteratorINS8_IJNSA_10device_ptrISE_EENSQ_ImEEEEEEEJPSF_EEEvT0_iT1_T2_DpNS2_10kernel_argIT3_EE --------------------------
	.section	.text._ZN3cub18CUB_300001_SM_10006detail9transform16transform_kernelINS2_10policy_hubILb1EN4cuda3std3__45tupleIJN6thrust24THRUST_300001_SM_1000_NS6detail15normal_iteratorINSA_7pointerINS8_IJ8aes_pairmEEENSA_8cuda_cub3tagENSA_11use_defaultESI_EEEEEEEE10policy1000ElNS7_10__identityENSA_12zip_iteratorINS8_IJNSA_10device_ptrISE_EENSQ_ImEEEEEEEJPSF_EEEvT0_iT1_T2_DpNS2_10kernel_argIT3_EE,"ax",@progbits
	.align	128
        .global         _ZN3cub18CUB_300001_SM_10006detail9transform16transform_kernelINS2_10policy_hubILb1EN4cuda3std3__45tupleIJN6thrust24THRUST_300001_SM_1000_NS6detail15normal_iteratorINSA_7pointerINS8_IJ8aes_pairmEEENSA_8cuda_cub3tagENSA_11use_defaultESI_EEEEEEEE10policy1000ElNS7_10__identityENSA_12zip_iteratorINS8_IJNSA_10device_ptrISE_EENSQ_ImEEEEEEEJPSF_EEEvT0_iT1_T2_DpNS2_10kernel_argIT3_EE
        .type           _ZN3cub18CUB_300001_SM_10006detail9transform16transform_kernelINS2_10policy_hubILb1EN4cuda3std3__45tupleIJN6thrust24THRUST_300001_SM_1000_NS6detail15normal_iteratorINSA_7pointerINS8_IJ8aes_pairmEEENSA_8cuda_cub3tagENSA_11use_defaultESI_EEEEEEEE10policy1000ElNS7_10__identityENSA_12zip_iteratorINS8_IJNSA_10device_ptrISE_EENSQ_ImEEEEEEEJPSF_EEEvT0_iT1_T2_DpNS2_10kernel_argIT3_EE,@function
        .size           _ZN3cub18CUB_300001_SM_10006detail9transform16transform_kernelINS2_10policy_hubILb1EN4cuda3std3__45tupleIJN6thrust24THRUST_300001_SM_1000_NS6detail15normal_iteratorINSA_7pointerINS8_IJ8aes_pairmEEENSA_8cuda_cub3tagENSA_11use_defaultESI_EEEEEEEE10policy1000ElNS7_10__identityENSA_12zip_iteratorINS8_IJNSA_10device_ptrISE_EENSQ_ImEEEEEEEJPSF_EEEvT0_iT1_T2_DpNS2_10kernel_argIT3_EE,(.L_x_457 - _ZN3cub18CUB_300001_SM_10006detail9transform16transform_kernelINS2_10policy_hubILb1EN4cuda3std3__45tupleIJN6thrust24THRUST_300001_SM_1000_NS6detail15normal_iteratorINSA_7pointerINS8_IJ8aes_pairmEEENSA_8cuda_cub3tagENSA_11use_defaultESI_EEEEEEEE10policy1000ElNS7_10__identityENSA_12zip_iteratorINS8_IJNSA_10device_ptrISE_EENSQ_ImEEEEEEEJPSF_EEEvT0_iT1_T2_DpNS2_10kernel_argIT3_EE)
        .other          _ZN3cub18CUB_300001_SM_10006detail9transform16transform_kernelINS2_10policy_hubILb1EN4cuda3std3__45tupleIJN6thrust24THRUST_300001_SM_1000_NS6detail15normal_iteratorINSA_7pointerINS8_IJ8aes_pairmEEENSA_8cuda_cub3tagENSA_11use_defaultESI_EEEEEEEE10policy1000ElNS7_10__identityENSA_12zip_iteratorINS8_IJNSA_10device_ptrISE_EENSQ_ImEEEEEEEJPSF_EEEvT0_iT1_T2_DpNS2_10kernel_argIT3_EE,@"STO_CUDA_ENTRY STV_DEFAULT"
_ZN3cub18CUB_300001_SM_10006detail9transform16transform_kernelINS2_10policy_hubILb1EN4cuda3std3__45tupleIJN6thrust24THRUST_300001_SM_1000_NS6detail15normal_iteratorINSA_7pointerINS8_IJ8aes_pairmEEENSA_8cuda_cub3tagENSA_11use_defaultESI_EEEEEEEE10policy1000ElNS7_10__identityENSA_12zip_iteratorINS8_IJNSA_10device_ptrISE_EENSQ_ImEEEEEEEJPSF_EEEvT0_iT1_T2_DpNS2_10kernel_argIT3_EE:
.text._ZN3cub18CUB_300001_SM_10006detail9transform16transform_kernelINS2_10policy_hubILb1EN4cuda3std3__45tupleIJN6thrust24THRUST_300001_SM_1000_NS6detail15normal_iteratorINSA_7pointerINS8_IJ8aes_pairmEEENSA_8cuda_cub3tagENSA_11use_defaultESI_EEEEEEEE10policy1000ElNS7_10__identityENSA_12zip_iteratorINS8_IJNSA_10device_ptrISE_EENSQ_ImEEEEEEEJPSF_EEEvT0_iT1_T2_DpNS2_10kernel_argIT3_EE:
[----:B------:R-:W-:Y:S01]  /*0000*/  LDC R1, c[0x0][0x37c] ;  /* 0x0000df00ff017b82 */ /* 0x000fe20000000800 */
[----:B------:R-:W0:Y:S07]  /*0010*/  LDCU UR17, c[0x0][0x388] ;  /* 0x00007100ff1177ac */ /* 0x000e2e0008000800 */
[----:B------:R-:W1:Y:S01]  /*0020*/  S2UR UR4, SR_CTAID.X ;  /* 0x00000000000479c3 */ /* 0x000e620000002500 */
[----:B------:R-:W2:Y:S01]  /*0030*/  S2R R0, SR_TID.X ;  /* 0x0000000000007919 */ /* 0x000ea20000002100 */
[----:B------:R-:W-:Y:S01]  /*0040*/  BSSY.RECONVERGENT B0, `(.L_x_388) ;  /* 0x000001e000007945 */ /* 0x000fe20003800200 */
[----:B------:R-:W3:Y:S01]  /*0050*/  LDCU.64 UR6, c[0x0][0x380] ;  /* 0x00007000ff0677ac */ /* 0x000ee20008000a00 */
[----:B0-----:R-:W-:-:S04]  /*0060*/  USHF.L.U32 UR16, UR17, 0x7, URZ ;  /* 0x0000000711107899 */ /* 0x001fc800080006ff */
[----:B------:R-:W-:Y:S02]  /*0070*/  USHF.R.S32.HI UR5, URZ, 0x1f, UR16 ;  /* 0x0000001fff057899 */ /* 0x000fe40008011410 */
[----:B-1----:R-:W-:Y:S02]  /*0080*/  UIMAD.WIDE.U32 UR20, UR16, UR4, URZ ;  /* 0x00000004101472a5 */ /* 0x002fe4000f8e00ff */
[----:B------:R-:W-:Y:S02]  /*0090*/  UIMAD UR9, UR5, UR4, URZ ;  /* 0x00000004050972a4 */ /* 0x000fe4000f8e02ff */
[----:B---3--:R-:W-:Y:S02]  /*00a0*/  UIADD3 UR8, UP1, UPT, -UR20, UR6, URZ ;  /* 0x0000000614087290 */ /* 0x008fe4000ff3e1ff */
[----:B------:R-:W-:Y:S02]  /*00b0*/  UIADD3 UR9, UPT, UPT, UR21, UR9, URZ ;  /* 0x0000000915097290 */ /* 0x000fe4000fffe0ff */
[----:B------:R-:W-:Y:S01]  /*00c0*/  UISETP.LT.U32.AND UP0, UPT, UR8, UR16, UPT ;  /* 0x000000100800728c */ /* 0x000fe2000bf01070 */
[----:B--2---:R-:W-:Y:S01]  /*00d0*/  SHF.L.U32 R4, R0, 0x7, RZ ;  /* 0x0000000700047819 */ /* 0x004fe200000006ff */
[----:B------:R-:W-:-:S04]  /*00e0*/  UIADD3.X UR4, UPT, UPT, ~UR9, UR7, URZ, UP1, !UPT ;  /* 0x0000000709047290 */ /* 0x000fc80008ffe5ff */
[----:B------:R-:W-:-:S04]  /*00f0*/  UISETP.LT.AND.EX UP0, UPT, UR4, UR5, UPT, UP0 ;  /* 0x000000050400728c */ /* 0x000fc8000bf01300 */
[----:B------:R-:W-:-:S04]  /*0100*/  USEL UR8, UR8, UR16, UP0 ;  /* 0x0000001008087287 */ /* 0x000fc80008000000 */
[----:B------:R-:W-:-:S06]  /*0110*/  UIMAD UR7, UR8, 0x30, URZ ;  /* 0x00000030080778a4 */ /* 0x000fcc000f8e02ff */
[----:B------:R-:W-:-:S13]  /*0120*/  ISETP.GE.AND P0, PT, R4, UR7, PT ;  /* 0x0000000704007c0c */ /* 0x000fda000bf06270 */
[----:B------:R-:W-:Y:S05]  /*0130*/  @P0 BRA `(.L_x_389) ;  /* 0x0000000000380947 */ /* 0x000fea0003800000 */
[----:B------:R-:W0:Y:S01]  /*0140*/  LDCU.64 UR4, c[0x0][0x3a0] ;  /* 0x00007400ff0477ac */ /* 0x000e220008000a00 */
[----:B------:R-:W-:Y:S02]  /*0150*/  UIMAD UR6, UR9, 0x30, URZ ;  /* 0x00000030090678a4 */ /* 0x000fe4000f8e02ff */
[----:B0-----:R-:W-:-:S04]  /*0160*/  UIMAD.WIDE.U32 UR4, UR20, 0x30, UR4 ;  /* 0x00000030140478a5 */ /* 0x001fc8000f8e0004 */
[----:B------:R-:W-:Y:S02]  /*0170*/  UIADD3 UR6, UPT, UPT, UR5, UR6, URZ ;  /* 0x0000000605067290 */ /* 0x000fe4000fffe0ff */
[----:B------:R-:W-:Y:S01]  /*0180*/  IMAD.U32 R3, RZ, RZ, UR5 ;  /* 0x00000005ff037e24 */ /* 0x000fe2000f8e00ff */
[----:B------:R-:W-:-:S03]  /*0190*/  MOV R2, UR4 ;  /* 0x0000000400027c02 */ /* 0x000fc60008000f00 */
[----:B------:R-:W-:-:S03]  /*01a0*/  MOV R3, UR6 ;  /* 0x0000000600037c02 */ /* 0x000fc60008000f00 */
[----:B------:R-:W-:-:S07]  /*01b0*/  IMAD.WIDE.U32 R2, R0, 0x80, R2 ;  /* 0x0000008000027825 */ /* 0x000fce00078e0002 */
.L_x_390:
[----:B------:R-:W-:Y:S01]  /*01c0*/  IADD3 R4, PT, PT, R4, 0x4000, RZ ;  /* 0x0000400004047810 */ /* 0x000fe20007ffe0ff */
[----:B------:R0:W-:Y:S03]  /*01d0*/  CCTL.E.PF2 [R2] ;  /* 0x000000000200798f */ /* 0x0001e60000800100 */
[----:B------:R-:W-:Y:S02]  /*01e0*/  ISETP.GE.AND P0, PT, R4, UR7, PT ;  /* 0x0000000704007c0c */ /* 0x000fe4000bf06270 */
[----:B0-----:R-:W-:-:S05]  /*01f0*/  IADD3 R2, P1, PT, R2, 0x4000, RZ ;  /* 0x0000400002027810 */ /* 0x001fca0007f3e0ff */
[----:B------:R-:W-:-:S06]  /*0200*/  IMAD.X R3, RZ, RZ, R3, P1 ;  /* 0x000000ffff037224 */ /* 0x000fcc00008e0603 */
[----:B------:R-:W-:Y:S05]  /*0210*/  @!P0 BRA `(.L_x_390) ;  /* 0xfffffffc00e88947 */ /* 0x000fea000383ffff */
.L_x_389:
[----:B------:R-:W-:Y:S05]  /*0220*/  BSYNC.RECONVERGENT B0 ;  /* 0x0000000000007941 */ /* 0x000fea0003800200 */
.L_x_388:
[----:B------:R-:W0:Y:S01]  /*0230*/  LDCU.64 UR4, c[0x0][0x3a0] ;  /* 0x00007400ff0477ac */ /* 0x000e220008000a00 */
[----:B------:R-:W1:Y:S01]  /*0240*/  LDCU.128 UR12, c[0x0][0x390] ;  /* 0x00007200ff0c77ac */ /* 0x000e620008000c00 */
[----:B------:R-:W-:Y:S01]  /*0250*/  UIMAD UR11, UR9, 0x30, URZ ;  /* 0x00000030090b78a4 */ /* 0x000fe2000f8e02ff */
[----:B------:R-:W2:Y:S01]  /*0260*/  LDCU.64 UR18, c[0x0][0x358] ;  /* 0x00006b00ff1277ac */ /* 0x000ea20008000a00 */
[----:B0-----:R-:W-:Y:S02]  /*0270*/  UIMAD.WIDE.U32 UR6, UR20, 0x30, UR4 ;  /* 0x00000030140678a5 */ /* 0x001fe4000f8e0004 */
[----:B-1----:R-:W-:Y:S02]  /*0280*/  ULEA UR10, UP0, UR20, UR12, 0x5 ;  /* 0x0000000c140a7291 */ /* 0x002fe4000f8028ff */
[----:B------:R-:W-:Y:S02]  /*0290*/  UIADD3 UR12, UPT, UPT, UR7, UR11, URZ ;  /* 0x0000000b070c7290 */ /* 0x000fe4000fffe0ff */
[----:B------:R-:W-:Y:S01]  /*02a0*/  MOV R7, UR7 ;  /* 0x0000000700077c02 */ /* 0x000fe20008000f00 */
[----:B------:R-:W-:Y:S01]  /*02b0*/  ULEA.HI.X UR11, UR20, UR13, UR9, 0x5, UP0 ;  /* 0x0000000d140b7291 */ /* 0x000fe200080f2c09 */
[----:B------:R-:W-:Y:S01]  /*02c0*/  MOV R6, UR6 ;  /* 0x0000000600067c02 */ /* 0x000fe20008000f00 */
[----:B------:R-:W-:Y:S01]  /*02d0*/  UISETP.NE.AND UP0, UPT, UR16, UR8, UPT ;  /* 0x000000081000728c */ /* 0x000fe2000bf05270 */
[----:B------:R-:W-:Y:S01]  /*02e0*/  MOV R24, UR10 ;  /* 0x0000000a00187c02 */ /* 0x000fe20008000f00 */
[----:B------:R-:W-:Y:S01]  /*02f0*/  ULEA UR4, UP1, UR20, UR14, 0x3 ;  /* 0x0000000e14047291 */ /* 0x000fe2000f8218ff */
[----:B------:R-:W-:Y:S01]  /*0300*/  IMAD.U32 R7, RZ, RZ, UR12 ;  /* 0x0000000cff077e24 */ /* 0x000fe2000f8e00ff */
[----:B------:R-:W-:-:S02]  /*0310*/  MOV R25, UR11 ;  /* 0x0000000b00197c02 */ /* 0x000fc40008000f00 */
[----:B------:R-:W-:-:S03]  /*0320*/  ULEA.HI.X UR5, UR20, UR15, UR9, 0x3, UP1 ;  /* 0x0000000f14057291 */ /* 0x000fc600088f1c09 */
[----:B--2---:R-:W-:Y:S09]  /*0330*/  BRA.U !UP0, `(.L_x_391) ;  /* 0x0000000908807547 */ /* 0x004ff2000b800000 */
[----:B------:R-:W-:-:S06]  /*0340*/  UISETP.GE.AND UP0, UPT, UR17, 0x1, UPT ;  /* 0x000000011100788c */ /* 0x000fcc000bf06270 */
[----:B------:R-:W-:-:S13]  /*0350*/  PLOP3.LUT P0, PT, PT, PT, UP0, 0x80, 0x8 ;  /* 0x000000000008781c */ /* 0x000fda0003f0f008 */
[----:B------:R-:W-:Y:S05]  /*0360*/  @!P0 EXIT ;  /* 0x000000000000894d */ /* 0x000fea0003800000 */
[----:B------:R-:W-:Y:S01]  /*0370*/  UISETP.GE.U32.AND UP0, UPT, UR17, 0x4, UPT ;  /* 0x000000041100788c */ /* 0x000fe2000bf06070 */
[----:B------:R-:W-:Y:S01]  /*0380*/  IMAD.MOV.U32 R3, RZ, RZ, RZ ;  /* 0x000000ffff037224 */ /* 0x000fe200078e00ff */
[----:B------:R-:W-:-:S07]  /*0390*/  ULOP3.LUT UR6, UR17, 0x3, URZ, 0xc0, !UPT ;  /* 0x0000000311067892 */ /* 0x000fce000f8ec0ff */
[----:B------:R-:W-:Y:S05]  /*03a0*/  BRA.U !UP0, `(.L_x_392) ;  /* 0x0000000508a87547 */ /* 0x000fea000b800000 */
[----:B------:R-:W-:-:S13]  /*03b0*/  ISETP.GE.AND P0, PT, R0, UR8, PT ;  /* 0x0000000800007c0c */ /* 0x000fda000bf06270 */
[----:B------:R-:W-:-:S05]  /*03c0*/  @!P0 IMAD.WIDE R2, R0, 0x30, R6 ;  /* 0x0000003000028825 */ /* 0x000fca00078e0206 */
[----:B------:R-:W2:Y:S04]  /*03d0*/  @!P0 LDG.E.128 R12, desc[UR18][R2.64] ;  /* 0x00000012020c8981 */ /* 0x000ea8000c1e1d00 */
[----:B------:R-:W3:Y:S01]  /*03e0*/  @!P0 LDG.E.128 R8, desc[UR18][R2.64+0x10] ;  /* 0x0000101202088981 */ /* 0x000ee2000c1e1d00 */
[----:B------:R-:W-:-:S04]  /*03f0*/  @!P0 IMAD.WIDE R4, R0, 0x20, R24 ;  /* 0x0000002000048825 */ /* 0x000fc800078e0218 */
[----:B------:R-:W-:Y:S01]  /*0400*/  HFMA2 R27, -RZ, RZ, 0, 4.76837158203125e-07 ;  /* 0x00000008ff1b7431 */ /* 0x000fe200000001ff */
[----:B--2---:R-:W-:Y:S04]  /*0410*/  @!P0 STG.E.128 desc[UR18][R4.64], R12 ;  /* 0x0000000c04008986 */ /* 0x004fe8000c101d12 */
[----:B---3--:R0:W-:Y:S04]  /*0420*/  @!P0 STG.E.128 desc[UR18][R4.64+0x10], R8 ;  /* 0x0000100804008986 */ /* 0x0081e8000c101d12 */
[----:B------:R-:W2:Y:S01]  /*0430*/  @!P0 LDG.E.64 R28, desc[UR18][R2.64+0x20] ;  /* 0x00002012021c8981 */ /* 0x000ea2000c1e1b00 */
[C---:B------:R-:W-:Y:S01]  /*0440*/  @!P0 IMAD.WIDE R26, R0.reuse, R27, UR4 ;  /* 0x00000004001a8e25 */ /* 0x040fe2000f8e021b */
[----:B0-----:R-:W-:-:S04]  /*0450*/  IADD3 R9, PT, PT, R0, 0x80, RZ ;  /* 0x0000008000097810 */ /* 0x001fc80007ffe0ff */
[----:B------:R-:W-:-:S13]  /*0460*/  ISETP.GE.AND P1, PT, R9, UR8, PT ;  /* 0x0000000809007c0c */ /* 0x000fda000bf26270 */
[C---:B------:R-:W-:Y:S01]  /*0470*/  @!P1 IMAD.WIDE R4, R9.reuse, 0x30, R6 ;  /* 0x0000003009049825 */ /* 0x040fe200078e0206 */
[----:B--2---:R0:W-:Y:S04]  /*0480*/  @!P0 STG.E.64 desc[UR18][R26.64], R28 ;  /* 0x0000001c1a008986 */ /* 0x0041e8000c101b12 */
[----:B------:R-:W2:Y:S04]  /*0490*/  @!P1 LDG.E.128 R20, desc[UR18][R4.64] ;  /* 0x0000001204149981 */ /* 0x000ea8000c1e1d00 */
[----:B------:R-:W3:Y:S01]  /*04a0*/  @!P1 LDG.E.128 R16, desc[UR18][R4.64+0x10] ;  /* 0x0000101204109981 */ /* 0x000ee2000c1e1d00 */
[----:B------:R-:W-:Y:S01]  /*04b0*/  @!P1 IMAD.WIDE R2, R9, 0x20, R24 ;  /* 0x0000002009029825 */ /* 0x000fe200078e0218 */
[----:B------:R-:W-:-:S04]  /*04c0*/  MOV R8, 0x8 ;  /* 0x0000000800087802 */ /* 0x000fc80000000f00 */
[----:B--2---:R-:W-:Y:S04]  /*04d0*/  @!P1 STG.E.128 desc[UR18][R2.64], R20 ;  /* 0x0000001402009986 */ /* 0x004fe8000c101d12 */
[----:B---3--:R1:W-:Y:S04]  /*04e0*/  @!P1 STG.E.128 desc[UR18][R2.64+0x10], R16 ;  /* 0x0000101002009986 */ /* 0x0083e8000c101d12 */
[----:B0-----:R-:W2:Y:S01]  /*04f0*/  @!P1 LDG.E.64 R28, desc[UR18][R4.64+0x20] ;  /* 0x00002012041c9981 */ /* 0x001ea2000c1e1b00 */
[----:B------:R-:W-:-:S04]  /*0500*/  @!P1 IMAD.WIDE R26, R9, R8, UR4 ;  /* 0x00000004091a9e25 */ /* 0x000fc8000f8e0208 */
[----:B-1----:R-:W-:-:S05]  /*0510*/  VIADD R17, R0, 0x100 ;  /* 0x0000010000117836 */ /* 0x002fca0000000000 */
[----:B------:R-:W-:-:S13]  /*0520*/  ISETP.GE.AND P0, PT, R17, UR8, PT ;  /* 0x0000000811007c0c */ /* 0x000fda000bf06270 */
[C---:B------:R-:W-:Y:S01]  /*0530*/  @!P0 IMAD.WIDE R2, R17.reuse, 0x30, R6 ;  /* 0x0000003011028825 */ /* 0x040fe200078e0206 */
[----:B--2---:R0:W-:Y:S04]  /*0540*/  @!P1 STG.E.64 desc[UR18][R26.64], R28 ;  /* 0x0000001c1a009986 */ /* 0x0041e8000c101b12 */
[----:B------:R-:W2:Y:S04]  /*0550*/  @!P0 LDG.E.128 R12, desc[UR18][R2.64] ;  /* 0x00000012020c8981 */ /* 0x000ea8000c1e1d00 */
[----:B------:R-:W3:Y:S01]  /*0560*/  @!P0 LDG.E.128 R8, desc[UR18][R2.64+0x10] ;  /* 0x0000101202088981 */ /* 0x000ee2000c1e1d00 */
[----:B------:R-:W-:-:S05]  /*0570*/  @!P0 IMAD.WIDE R4, R17, 0x20, R24 ;  /* 0x0000002011048825 */ /* 0x000fca00078e0218 */
[----:B--2---:R-:W-:Y:S04]  /*0580*/  @!P0 STG.E.128 desc[UR18][R4.64], R12 ;  /* 0x0000000c04008986 */ /* 0x004fe8000c101d12 */
[----:B---3--:R1:W-:Y:S04]  /*0590*/  @!P0 STG.E.128 desc[UR18][R4.64+0x10], R8 ;  /* 0x0000100804008986 */ /* 0x0083e8000c101d12 */
[----:B0-----:R-:W2:Y:S01]  /*05a0*/  @!P0 LDG.E.64 R28, desc[UR18][R2.64+0x20] ;  /* 0x00002012021c8981 */ /* 0x001ea2000c1e1b00 */
[----:B------:R-:W-:-:S04]  /*05b0*/  IMAD.MOV.U32 R16, RZ, RZ, 0x8 ;  /* 0x00000008ff107424 */ /* 0x000fc800078e00ff */
[----:B------:R-:W-:Y:S01]  /*05c0*/  @!P0 IMAD.WIDE R26, R17, R16, UR4 ;  /* 0x00000004111a8e25 */ /* 0x000fe2000f8e0210 */
[----:B-1----:R-:W-:-:S04]  /*05d0*/  IADD3 R9, PT, PT, R0, 0x180, RZ ;  /* 0x0000018000097810 */ /* 0x002fc80007ffe0ff */
[----:B------:R-:W-:-:S13]  /*05e0*/  ISETP.GE.AND P1, PT, R9, UR8, PT ;  /* 0x0000000809007c0c */ /* 0x000fda000bf26270 */
[C---:B------:R-:W-:Y:S01]  /*05f0*/  @!P1 IMAD.WIDE R4, R9.reuse, 0x30, R6 ;  /* 0x0000003009049825 */ /* 0x040fe200078e0206 */
[----:B--2---:R0:W-:Y:S04]  /*0600*/  @!P0 STG.E.64 desc[UR18][R26.64], R28 ;  /* 0x0000001c1a008986 */ /* 0x0041e8000c101b12 */
[----:B------:R-:W2:Y:S04]  /*0610*/  @!P1 LDG.E.128 R20, desc[UR18][R4.64] ;  /* 0x0000001204149981 */ /* 0x000ea8000c1e1d00 */
[----:B------:R-:W3:Y:S01]  /*0620*/  @!P1 LDG.E.128 R16, desc[UR18][R4.64+0x10] ;  /* 0x0000101204109981 */ /* 0x000ee2000c1e1d00 */
[----:B------:R-:W-:-:S04]  /*0630*/  @!P1 IMAD.WIDE R12, R9, 0x20, R24 ;  /* 0x00000020090c9825 */ /* 0x000fc800078e0218 */
[----:B------:R-:W-:Y:S01]  /*0640*/  HFMA2 R8, -RZ, RZ, 0, 4.76837158203125e-07 ;  /* 0x00000008ff087431 */ /* 0x000fe200000001ff */
[----:B--2---:R0:W-:Y:S04]  /*0650*/  @!P1 STG.E.128 desc[UR18][R12.64], R20 ;  /* 0x000000140c009986 */ /* 0x0041e8000c101d12 */
[----:B---3--:R0:W-:Y:S04]  /*0660*/  @!P1 STG.E.128 desc[UR18][R12.64+0x10], R16 ;  /* 0x000010100c009986 */ /* 0x0081e8000c101d12 */
[----:B------:R-:W2:Y:S01]  /*0670*/  @!P1 LDG.E.64 R10, desc[UR18][R4.64+0x20] ;  /* 0x00002012040a9981 */ /* 0x000ea2000c1e1b00 */
[----:B------:R-:W-:Y:S01]  /*0680*/  @!P1 IMAD.WIDE R8, R9, R8, UR4 ;  /* 0x0000000409089e25 */ /* 0x000fe2000f8e0208 */
[----:B------:R-:W-:-:S06]  /*0690*/  ULOP3.LUT UR7, UR17, 0x7ffffffc, URZ, 0xc0, !UPT ;  /* 0x7ffffffc11077892 */ /* 0x000fcc000f8ec0ff */
[----:B------:R-:W-:-:S04]  /*06a0*/  MOV R3, UR7 ;  /* 0x0000000700037c02 */ /* 0x000fc80008000f00 */
[----:B------:R-:W-:Y:S01]  /*06b0*/  ISETP.NE.AND P0, PT, R3, 0x4, PT ;  /* 0x000000040300780c */ /* 0x000fe20003f05270 */
[----:B--2---:R0:W-:-:S12]  /*06c0*/  @!P1 STG.E.64 desc[UR18][R8.64], R10 ;  /* 0x0000000a08009986 */ /* 0x0041d8000c101b12 */
[----:B------:R-:W-:Y:S05]  /*06d0*/  @!P0 BRA `(.L_x_392) ;  /* 0x0000000000dc8947 */ /* 0x000fea0003800000 */
[----:B------:R-:W-:-:S07]  /*06e0*/  IMAD.MOV.U32 R2, RZ, RZ, 0x4 ;  /* 0x00000004ff027424 */ /* 0x000fce00078e00ff */
.L_x_395:
[----:B------:R-:W-:-:S04]  /*06f0*/  LEA R4, R2, R0, 0x7 ;  /* 0x0000000002047211 */ /* 0x000fc800078e38ff */
[----:B------:R-:W-:-:S13]  /*0700*/  ISETP.GE.AND P0, PT, R4, UR8, PT ;  /* 0x0000000804007c0c */ /* 0x000fda000bf06270 */
[----:B0-----:R-:W-:-:S05]  /*0710*/  @!P0 IMAD.WIDE R26, R4, 0x30, R6 ;  /* 0x00000030041a8825 */ /* 0x001fca00078e0206 */
[----:B------:R-:W2:Y:S04]  /*0720*/  @!P0 LDG.E.128 R8, desc[UR18][R26.64] ;  /* 0x000000121a088981 */ /* 0x000ea8000c1e1d00 */
[----:B------:R-:W3:Y:S01]  /*0730*/  @!P0 LDG.E.128 R12, desc[UR18][R26.64+0x10] ;  /* 0x000010121a0c8981 */ /* 0x000ee2000c1e1d00 */
[C---:B------:R-:W-:Y:S01]  /*0740*/  @!P0 IMAD.WIDE R28, R4.reuse, 0x20, R24 ;  /* 0x00000020041c8825 */ /* 0x040fe200078e0218 */
[----:B------:R-:W-:-:S04]  /*0750*/  IADD3 R5, PT, PT, R4, 0x80, RZ ;  /* 0x0000008004057810 */ /* 0x000fc80007ffe0ff */
[----:B------:R-:W-:Y:S01]  /*0760*/  ISETP.GE.AND P1, PT, R5, UR8, PT ;  /* 0x0000000805007c0c */ /* 0x000fe2000bf26270 */
[----:B--2---:R-:W-:Y:S04]  /*0770*/  @!P0 STG.E.128 desc[UR18][R28.64], R8 ;  /* 0x000000081c008986 */ /* 0x004fe8000c101d12 */
[----:B---3--:R0:W-:Y:S04]  /*0780*/  @!P0 STG.E.128 desc[UR18][R28.64+0x10], R12 ;  /* 0x0000100c1c008986 */ /* 0x0081e8000c101d12 */
[----:B------:R-:W2:Y:S01]  /*0790*/  @!P0 LDG.E.64 R20, desc[UR18][R26.64+0x20] ;  /* 0x000020121a148981 */ /* 0x000ea2000c1e1b00 */
[----:B------:R-:W-:-:S04]  /*07a0*/  IMAD.MOV.U32 R19, RZ, RZ, 0x8 ;  /* 0x00000008ff137424 */ /* 0x000fc800078e00ff */
[----:B------:R-:W-:-:S04]  /*07b0*/  @!P0 IMAD.WIDE R18, R4, R19, UR4 ;  /* 0x0000000404128e25 */ /* 0x000fc8000f8e0213 */
[C---:B0-----:R-:W-:Y:S01]  /*07c0*/  @!P1 IMAD.WIDE R28, R5.reuse, 0x30, R6 ;  /* 0x00000030051c9825 */ /* 0x041fe200078e0206 */
[----:B--2---:R0:W-:Y:S04]  /*07d0*/  @!P0 STG.E.64 desc[UR18][R18.64], R20 ;  /* 0x0000001412008986 */ /* 0x0041e8000c101b12 */
[----:B0-----:R-:W2:Y:S04]  /*07e0*/  @!P1 LDG.E.128 R16, desc[UR18][R28.64] ;  /* 0x000000121c109981 */ /* 0x001ea8000c1e1d00 */
[----:B------:R-:W3:Y:S01]  /*07f0*/  @!P1 LDG.E.128 R20, desc[UR18][R28.64+0x10] ;  /* 0x000010121c149981 */ /* 0x000ee2000c1e1d00 */
[----:B------:R-:W-:Y:S01]  /*0800*/  @!P1 IMAD.WIDE R26, R5, 0x20, R24 ;  /* 0x00000020051a9825 */ /* 0x000fe200078e0218 */
[----:B------:R-:W-:-:S04]  /*0810*/  MOV R8, 0x8 ;  /* 0x0000000800087802 */ /* 0x000fc80000000f00 */
[----:B--2---:R0:W-:Y:S04]  /*0820*/  @!P1 STG.E.128 desc[UR18][R26.64], R16 ;  /* 0x000000101a009986 */ /* 0x0041e8000c101d12 */
[----:B---3--:R1:W-:Y:S04]  /*0830*/  @!P1 STG.E.128 desc[UR18][R26.64+0x10], R20 ;  /* 0x000010141a009986 */ /* 0x0083e8000c101d12 */
[----:B------:R-:W2:Y:S01]  /*0840*/  @!P1 LDG.E.64 R28, desc[UR18][R28.64+0x20] ;  /* 0x000020121c1c9981 */ /* 0x000ea2000c1e1b00 */
[----:B------:R-:W-:Y:S01]  /*0850*/  @!P1 IMAD.WIDE R8, R5, R8, UR4 ;  /* 0x0000000405089e25 */ /* 0x000fe2000f8e0208 */
[----:B0-----:R-:W-:-:S04]  /*0860*/  IADD3 R17, PT, PT, R4, 0x100, RZ ;  /* 0x0000010004117810 */ /* 0x001fc80007ffe0ff */
[----:B------:R-:W-:-:S13]  /*0870*/  ISETP.GE.AND P0, PT, R17, UR8, PT ;  /* 0x0000000811007c0c */ /* 0x000fda000bf06270 */
[C---:B-1----:R-:W-:Y:S01]  /*0880*/  @!P0 IMAD.WIDE R26, R17.reuse, 0x30, R6 ;  /* 0x00000030111a8825 */ /* 0x042fe200078e0206 */
[----:B--2---:R0:W-:Y:S04]  /*0890*/  @!P1 STG.E.64 desc[UR18][R8.64], R28 ;  /* 0x0000001c08009986 */ /* 0x0041e8000c101b12 */
[----:B------:R-:W2:Y:S04]  /*08a0*/  @!P0 LDG.E.128 R12, desc[UR18][R26.64+0x10] ;  /* 0x000010121a0c8981 */ /* 0x000ea8000c1e1d00 */
[----:B0-----:R-:W3:Y:S01]  /*08b0*/  @!P0 LDG.E.128 R8, desc[UR18][R26.64] ;  /* 0x000000121a088981 */ /* 0x001ee2000c1e1d00 */
[----:B------:R-:W-:-:S05]  /*08c0*/  @!P0 IMAD.WIDE R18, R17, 0x20, R24 ;  /* 0x0000002011128825 */ /* 0x000fca00078e0218 */
[----:B--2---:R0:W-:Y:S04]  /*08d0*/  @!P0 STG.E.128 desc[UR18][R18.64+0x10], R12 ;  /* 0x0000100c12008986 */ /* 0x0041e8000c101d12 */
[----:B---3--:R0:W-:Y:S04]  /*08e0*/  @!P0 STG.E.128 desc[UR18][R18.64], R8 ;  /* 0x0000000812008986 */ /* 0x0081e8000c101d12 */
[----:B------:R-:W2:Y:S01]  /*08f0*/  @!P0 LDG.E.64 R20, desc[UR18][R26.64+0x20] ;  /* 0x000020121a148981 */ /* 0x000ea2000c1e1b00 */
[----:B------:R-:W-:Y:S01]  /*0900*/  IMAD.MOV.U32 R16, RZ, RZ, 0x8 ;  /* 0x00000008ff107424 */ /* 0x000fe200078e00ff */
[----:B------:R-:W-:-:S03]  /*0910*/  IADD3 R23, PT, PT, R4, 0x180, RZ ;  /* 0x0000018004177810 */ /* 0x000fc60007ffe0ff */
[----:B------:R-:W-:Y:S01]  /*0920*/  @!P0 IMAD.WIDE R16, R17, R16, UR4 ;  /* 0x0000000411108e25 */ /* 0x000fe2000f8e0210 */
[----:B------:R-:W-:Y:S01]  /*0930*/  IADD3 R2, PT, PT, R2, 0x4, RZ ;  /* 0x0000000402027810 */ /* 0x000fe20007ffe0ff */
[----:B------:R-:W-:Y:S03]  /*0940*/  BSSY.RECONVERGENT B0, `(.L_x_393) ;  /* 0x000000f000007945 */ /* 0x000fe60003800200 */
[----:B------:R-:W-:Y:S01]  /*0950*/  ISETP.NE.AND P1, PT, R2, R3, PT ;  /* 0x000000030200720c */ /* 0x000fe20003f25270 */
[----:B--2---:R0:W-:Y:S01]  /*0960*/  @!P0 STG.E.64 desc[UR18][R16.64], R20 ;  /* 0x0000001410008986 */ /* 0x0041e2000c101b12 */
[----:B------:R-:W-:-:S13]  /*0970*/  ISETP.GE.AND P0, PT, R23, UR8, PT ;  /* 0x0000000817007c0c */ /* 0x000fda000bf06270 */
[----:B0-----:R-:W-:Y:S05]  /*0980*/  @P0 BRA `(.L_x_394) ;  /* 0x0000000000280947 */ /* 0x001fea0003800000 */
[----:B------:R-:W-:-:S05]  /*0990*/  IMAD.WIDE R4, R23, 0x30, R6 ;  /* 0x0000003017047825 */ /* 0x000fca00078e0206 */
[----:B------:R-:W2:Y:S04]  /*09a0*/  LDG.E.128 R8, desc[UR18][R4.64] ;  /* 0x0000001204087981 */ /* 0x000ea8000c1e1d00 */
[----:B------:R-:W3:Y:S01]  /*09b0*/  LDG.E.128 R12, desc[UR18][R4.64+0x10] ;  /* 0x00001012040c7981 */ /* 0x000ee2000c1e1d00 */
[----:B------:R-:W-:-:S05]  /*09c0*/  IMAD.WIDE R16, R23, 0x20, R24 ;  /* 0x0000002017107825 */ /* 0x000fca00078e0218 */
[----:B--2---:R0:W-:Y:S04]  /*09d0*/  STG.E.128 desc[UR18][R16.64], R8 ;  /* 0x0000000810007986 */ /* 0x0041e8000c101d12 */
[----:B---3--:R0:W-:Y:S04]  /*09e0*/  STG.E.128 desc[UR18][R16.64+0x10], R12 ;  /* 0x0000100c10007986 */ /* 0x0081e8000c101d12 */
[----:B------:R-:W2:Y:S01]  /*09f0*/  LDG.E.64 R20, desc[UR18][R4.64+0x20] ;  /* 0x0000201204147981 */ /* 0x000ea2000c1e1b00 */
[----:B------:R-:W-:-:S04]  /*0a00*/  IMAD.MOV.U32 R18, RZ, RZ, 0x8 ;  /* 0x00000008ff127424 */ /* 0x000fc800078e00ff */
[----:B------:R-:W-:-:S05]  /*0a10*/  IMAD.WIDE R18, R23, R18, UR4 ;  /* 0x0000000417127e25 */ /* 0x000fca000f8e0212 */
[----:B--2---:R0:W-:Y:S02]  /*0a20*/  STG.E.64 desc[UR18][R18.64], R20 ;  /* 0x0000001412007986 */ /* 0x0041e4000c101b12 */
.L_x_394:
[----:B------:R-:W-:Y:S05]  /*0a30*/  BSYNC.RECONVERGENT B0 ;  /* 0x0000000000007941 */ /* 0x000fea0003800200 */
.L_x_393:
[----:B------:R-:W-:Y:S05]  /*0a40*/  @P1 BRA `(.L_x_395) ;  /* 0xfffffffc00281947 */ /* 0x000fea000383ffff */
.L_x_392:
[----:B------:R-:W-:-:S13]  /*0a50*/  ISETP.NE.AND P0, PT, RZ, UR6, PT ;  /* 0x00000006ff007c0c */ /* 0x000fda000bf05270 */
[----:B------:R-:W-:Y:S05]  /*0a60*/  @!P0 EXIT ;  /* 0x000000000000894d */ /* 0x000fea0003800000 */
[----:B------:R-:W1:Y:S01]  /*0a70*/  LDC R2, c[0x0][0x388] ;  /* 0x0000e200ff027b82 */ /* 0x000e620000000800 */
[----:B------:R-:W-:Y:S01]  /*0a80*/  UISETP.NE.AND UP0, UPT, UR6, 0x1, UPT ;  /* 0x000000010600788c */ /* 0x000fe2000bf05270 */
[----:B-1----:R-:W-:-:S04]  /*0a90*/  LOP3.LUT R2, R2, 0x1, RZ, 0xc0, !PT ;  /* 0x0000000102027812 */ /* 0x002fc800078ec0ff */
[----:B------:R-:W-:-:S04]  /*0aa0*/  ISETP.NE.U32.AND P2, PT, R2, 0x1, PT ;  /* 0x000000010200780c */ /* 0x000fc80003f45070 */
[----:B------:R-:W-:Y:S09]  /*0ab0*/  BRA.U !UP0, `(.L_x_396) ;  /* 0x0000000108647547 */ /* 0x000ff2000b800000 */
[----:B0-----:R-:W-:-:S04]  /*0ac0*/  LEA R29, R3, R0, 0x7 ;  /* 0x00000000031d7211 */ /* 0x001fc800078e38ff */
[----:B------:R-:W-:-:S13]  /*0ad0*/  ISETP.GE.AND P0, PT, R29, UR8, PT ;  /* 0x000000081d007c0c */ /* 0x000fda000bf06270 */
[----:B------:R-:W-:-:S05]  /*0ae0*/  @!P0 IMAD.WIDE R4, R29, 0x30, R6 ;  /* 0x000000301d048825 */ /* 0x000fca00078e0206 */
[----:B------:R-:W2:Y:S04]  /*0af0*/  @!P0 LDG.E.128 R8, desc[UR18][R4.64] ;  /* 0x0000001204088981 */ /* 0x000ea8000c1e1d00 */
[----:B------:R-:W3:Y:S01]  /*0b00*/  @!P0 LDG.E.128 R12, desc[UR18][R4.64+0x10] ;  /* 0x00001012040c8981 */ /* 0x000ee2000c1e1d00 */
[C---:B------:R-:W-:Y:S01]  /*0b10*/  @!P0 IMAD.WIDE R26, R29.reuse, 0x20, R24 ;  /* 0x000000201d1a8825 */ /* 0x040fe200078e0218 */
[----:B------:R-:W-:-:S04]  /*0b20*/  IADD3 R2, PT, PT, R29, 0x80, RZ ;  /* 0x000000801d027810 */ /* 0x000fc80007ffe0ff */
[----:B------:R-:W-:Y:S01]  /*0b30*/  ISETP.GE.AND P1, PT, R2, UR8, PT ;  /* 0x0000000802007c0c */ /* 0x000fe2000bf26270 */
[----:B--2---:R0:W-:Y:S04]  /*0b40*/  @!P0 STG.E.128 desc[UR18][R26.64], R8 ;  /* 0x000000081a008986 */ /* 0x0041e8000c101d12 */
[----:B---3--:R1:W-:Y:S04]  /*0b50*/  @!P0 STG.E.128 desc[UR18][R26.64+0x10], R12 ;  /* 0x0000100c1a008986 */ /* 0x0083e8000c101d12 */
[----:B------:R-:W2:Y:S01]  /*0b60*/  @!P0 LDG.E.64 R4, desc[UR18][R4.64+0x20] ;  /* 0x0000201204048981 */ /* 0x000ea2000c1e1b00 */
[----:B------:R-:W-:-:S04]  /*0b70*/  IMAD.MOV.U32 R28, RZ, RZ, 0x8 ;  /* 0x00000008ff1c7424 */ /* 0x000fc800078e00ff */
[----:B------:R-:W-:-:S04]  /*0b80*/  @!P0 IMAD.WIDE R28, R29, R28, UR4 ;  /* 0x000000041d1c8e25 */ /* 0x000fc8000f8e021c */
[C---:B0-----:R-:W-:Y:S01]  /*0b90*/  @!P1 IMAD.WIDE R8, R2.reuse, 0x30, R6 ;  /* 0x0000003002089825 */ /* 0x041fe200078e0206 */
[----:B--2---:R2:W-:Y:S04]  /*0ba0*/  @!P0 STG.E.64 desc[UR18][R28.64], R4 ;  /* 0x000000041c008986 */ /* 0x0045e8000c101b12 */
[----:B------:R-:W3:Y:S04]  /*0bb0*/  @!P1 LDG.E.128 R16, desc[UR18][R8.64] ;  /* 0x0000001208109981 */ /* 0x000ee8000c1e1d00 */
[----:B------:R-:W4:Y:S01]  /*0bc0*/  @!P1 LDG.E.128 R20, desc[UR18][R8.64+0x10] ;  /* 0x0000101208149981 */ /* 0x000f22000c1e1d00 */
[----:B------:R-:W-:-:S04]  /*0bd0*/  @!P1 IMAD.WIDE R10, R2, 0x20, R24 ;  /* 0x00000020020a9825 */ /* 0x000fc800078e0218 */
[----:B-1----:R-:W-:Y:S01]  /*0be0*/  HFMA2 R13, -RZ, RZ, 0, 4.76837158203125e-07 ;  /* 0x00000008ff0d7431 */ /* 0x002fe200000001ff */
[----:B---3--:R2:W-:Y:S04]  /*0bf0*/  @!P1 STG.E.128 desc[UR18][R10.64], R16 ;  /* 0x000000100a009986 */ /* 0x0085e8000c101d12 */
[----:B----4-:R2:W-:Y:S04]  /*0c00*/  @!P1 STG.E.128 desc[UR18][R10.64+0x10], R20 ;  /* 0x000010140a009986 */ /* 0x0105e8000c101d12 */
[----:B------:R-:W3:Y:S01]  /*0c10*/  @!P1 LDG.E.64 R14, desc[UR18][R8.64+0x20] ;  /* 0x00002012080e9981 */ /* 0x000ee2000c1e1b00 */
[----:B------:R-:W-:Y:S01]  /*0c20*/  @!P1 IMAD.WIDE R12, R2, R13, UR4 ;  /* 0x00000004020c9e25 */ /* 0x000fe2000f8e020d */
[----:B------:R-:W-:-:S04]  /*0c30*/  IADD3 R3, PT, PT, R3, 0x2, RZ ;  /* 0x0000000203037810 */ /* 0x000fc80007ffe0ff */
[----:B---3--:R2:W-:Y:S03]  /*0c40*/  @!P1 STG.E.64 desc[UR18][R12.64], R14 ;  /* 0x0000000e0c009986 */ /* 0x0085e6000c101b12 */
.L_x_396:
[----:B------:R-:W-:Y:S05]  /*0c50*/  @P2 EXIT ;  /* 0x000000000000294d */ /* 0x000fea0003800000 */
[----:B------:R-:W-:-:S05]  /*0c60*/  IMAD R3, R3, 0x80, R0 ;  /* 0x0000008003037824 */ /* 0x000fca00078e0200 */
[----:B------:R-:W-:-:S13]  /*0c70*/  ISETP.GE.AND P0, PT, R3, UR8, PT ;  /* 0x0000000803007c0c */ /* 0x000fda000bf06270 */
[----:B------:R-:W-:Y:S05]  /*0c80*/  @P0 EXIT ;  /* 0x000000000000094d */ /* 0x000fea0003800000 */
[----:B------:R-:W-:-:S05]  /*0c90*/  IMAD.WIDE R6, R3, 0x30, R6 ;  /* 0x0000003003067825 */ /* 0x000fca00078e0206 */
[----:B0-2---:R-:W2:Y:S04]  /*0ca0*/  LDG.E.128 R8, desc[UR18][R6.64] ;  /* 0x0000001206087981 */ /* 0x005ea8000c1e1d00 */
[----:B------:R-:W3:Y:S01]  /*0cb0*/  LDG.E.128 R12, desc[UR18][R6.64+0x10] ;  /* 0x00001012060c7981 */ /* 0x000ee2000c1e1d00 */
[----:B------:R-:W-:Y:S01]  /*0cc0*/  IMAD.WIDE R24, R3, 0x20, R24 ;  /* 0x0000002003187825 */ /* 0x000fe200078e0218 */
[----:B------:R-:W-:-:S04]  /*0cd0*/  MOV R2, 0x8 ;  /* 0x0000000800027802 */ /* 0x000fc80000000f00 */
[----:B--2---:R-:W-:Y:S04]  /*0ce0*/  STG.E.128 desc[UR18][R24.64], R8 ;  /* 0x0000000818007986 */ /* 0x004fe8000c101d12 */
[----:B---3--:R-:W-:Y:S04]  /*0cf0*/  STG.E.128 desc[UR18][R24.64+0x10], R12 ;  /* 0x0000100c18007986 */ /* 0x008fe8000c101d12 */
[----:B------:R-:W2:Y:S01]  /*0d00*/  LDG.E.64 R4, desc[UR18][R6.64+0x20] ;  /* 0x0000201206047981 */ /* 0x000ea2000c1e1b00 */
[----:B------:R-:W-:-:S05]  /*0d10*/  IMAD.WIDE R2, R3, R2, UR4 ;  /* 0x0000000403027e25 */ /* 0x000fca000f8e0202 */
[----:B--2---:R-:W-:Y:S01]  /*0d20*/  STG.E.64 desc[UR18][R2.64], R4 ;  /* 0x0000000402007986 */ /* 0x004fe2000c101b12 */
[----:B------:R-:W-:Y:S05]  /*0d30*/  EXIT ;  /* 0x000000000000794d */ /* 0x000fea0003800000 */
.L_x_391:
[----:B------:R-:W-:-:S06]  /*0d40*/  UISETP.GE.AND UP0, UPT, UR17, 0x1, UPT ;  /* 0x000000011100788c */ /* 0x000fcc000bf06270 */
[----:B------:R-:W-:-:S13]  /*0d50*/  PLOP3.LUT P0, PT, PT, PT, UP0, 0x80, 0x8 ;  /* 0x000000000008781c */ /* 0x000fda0003f0f008 */
[----:B------:R-:W-:Y:S05]  /*0d60*/  @!P0 EXIT ;  /* 0x000000000000894d */ /* 0x000fea0003800000 */
[----:B------:R-:W-:Y:S01]  /*0d70*/  UISETP.GE.U32.AND UP0, UPT, UR17, 0x4, UPT ;  /* 0x000000041100788c */ /* 0x000fe2000bf06070 */
[----:B------:R-:W-:-:S08]  /*0d80*/  HFMA2 R2, -RZ, RZ, 0, 0 ;  /* 0x00000000ff027431 */ /* 0x000fd000000001ff */
[----:B------:R-:W-:Y:S05]  /*0d90*/  BRA.U !UP0, `(.L_x_397) ;  /* 0x0000000108b87547 */ /* 0x000fea000b800000 */
[----:B------:R-:W-:Y:S02]  /*0da0*/  ULOP3.LUT UR14, UR17, 0x7ffffffc, URZ, 0xc0, !UPT ;  /* 0x7ffffffc110e7892 */ /* 0x000fe4000f8ec0ff */
[----:B------:R-:W-:Y:S02]  /*0db0*/  UIADD3 UR8, UP0, UPT, UR6, 0x3000, URZ ;  /* 0x0000300006087890 */ /* 0x000fe4000ff1e0ff */
[----:B------:R-:W-:Y:S02]  /*0dc0*/  UIADD3 UR6, UP1, UPT, UR10, 0x2000, URZ ;  /* 0x000020000a067890 */ /* 0x000fe4000ff3e0ff */
[----:B------:R-:W-:Y:S01]  /*0dd0*/  UIADD3 UR13, UP2, UPT, UR4, 0x800, URZ ;  /* 0x00000800040d7890 */ /* 0x000fe2000ff5e0ff */
[----:B------:R-:W-:Y:S01]  /*0de0*/  MOV R2, UR14 ;  /* 0x0000000e00027c02 */ /* 0x000fe20008000f00 */
[----:B------:R-:W-:Y:S02]  /*0df0*/  UIADD3.X UR7, UPT, UPT, URZ, UR11, URZ, UP1, !UPT ;  /* 0x0000000bff077290 */ /* 0x000fe40008ffe4ff */
[----:B------:R-:W-:-:S02]  /*0e00*/  UIADD3.X UR9, UPT, UPT, URZ, UR12, URZ, UP0, !UPT ;  /* 0x0000000cff097290 */ /* 0x000fc400087fe4ff */
[----:B------:R-:W-:Y:S02]  /*0e10*/  UIADD3.X UR11, UPT, UPT, URZ, UR5, URZ, UP2, !UPT ;  /* 0x00000005ff0b7290 */ /* 0x000fe400097fe4ff */
[----:B------:R-:W-:-:S12]  /*0e20*/  UIADD3 UR10, UPT, UPT, -UR14, URZ, URZ ;  /* 0x000000ff0e0a7290 */ /* 0x000fd8000fffe1ff */
.L_x_398:
[----:B------:R-:W-:Y:S01]  /*0e30*/  MOV R27, UR9 ;  /* 0x00000009001b7c02 */ /* 0x000fe20008000f00 */
[----:B------:R-:W-:-:S04]  /*0e40*/  IMAD.U32 R26, RZ, RZ, UR8 ;  /* 0x00000008ff1a7e24 */ /* 0x000fc8000f8e00ff */
[----:B------:R-:W-:-:S05]  /*0e50*/  IMAD.WIDE R26, R0, 0x30, R26 ;  /* 0x00000030001a7825 */ /* 0x000fca00078e021a */
[----:B0-----:R-:W2:Y:S04]  /*0e60*/  LDG.E.128 R12, desc[UR18][R26.64+-0x3000] ;  /* 0xffd000121a0c7981 */ /* 0x001ea8000c1e1d00 */
[----:B------:R-:W3:Y:S01]  /*0e70*/  LDG.E.128 R8, desc[UR18][R26.64+-0x2ff0] ;  /* 0xffd010121a087981 */ /* 0x000ee2000c1e1d00 */
[----:B------:R-:W-:Y:S02]  /*0e80*/  MOV R4, UR6 ;  /* 0x0000000600047c02 */ /* 0x000fe40008000f00 */
[----:B------:R-:W-:-:S03]  /*0e90*/  MOV R5, UR7 ;  /* 0x0000000700057c02 */ /* 0x000fc60008000f00 */
[----:B------:R-:W-:-:S05]  /*0ea0*/  IMAD.WIDE R4, R0, 0x20, R4 ;  /* 0x0000002000047825 */ /* 0x000fca00078e0204 */
[----:B--2---:R-:W-:Y:S04]  /*0eb0*/  STG.E.128 desc[UR18][R4.64+-0x2000], R12 ;  /* 0xffe0000c04007986 */ /* 0x004fe8000c101d12 */
[----:B---3--:R-:W-:Y:S04]  /*0ec0*/  STG.E.128 desc[UR18][R4.64+-0x1ff0], R8 ;  /* 0xffe0100804007986 */ /* 0x008fe8000c101d12 */
[----:B------:R-:W2:Y:S01]  /*0ed0*/  LDG.E.64 R16, desc[UR18][R26.64+-0x2fe0] ;  /* 0xffd020121a107981 */ /* 0x000ea2000c1e1b00 */
[----:B------:R-:W-:Y:S01]  /*0ee0*/  MOV R29, UR11 ;  /* 0x0000000b001d7c02 */ /* 0x000fe20008000f00 */
[----:B------:R-:W-:-:S04]  /*0ef0*/  IMAD.U32 R28, RZ, RZ, UR13 ;  /* 0x0000000dff1c7e24 */ /* 0x000fc8000f8e00ff */
[----:B------:R-:W-:-:S05]  /*0f00*/  IMAD.WIDE R28, R0, 0x8, R28 ;  /* 0x00000008001c7825 */ /* 0x000fca00078e021c */
[----:B--2---:R0:W-:Y:S04]  /*0f10*/  STG.E.64 desc[UR18][R28.64+-0x800], R16 ;  /* 0xfff800101c007986 */ /* 0x0041e8000c101b12 */
[----:B------:R-:W2:Y:S04]  /*0f20*/  LDG.E.128 R20, desc[UR18][R26.64+-0x17f0] ;  /* 0xffe810121a147981 */ /* 0x000ea8000c1e1d00 */
[----:B0-----:R-:W3:Y:S04]  /*0f30*/  LDG.E.128 R16, desc[UR18][R26.64+-0x1800] ;  /* 0xffe800121a107981 */ /* 0x001ee8000c1e1d00 */
[----:B--2---:R-:W-:Y:S04]  /*0f40*/  STG.E.128 desc[UR18][R4.64+-0xff0], R20 ;  /* 0xfff0101404007986 */ /* 0x004fe8000c101d12 */
[----:B---3--:R-:W-:Y:S04]  /*0f50*/  STG.E.128 desc[UR18][R4.64+-0x1000], R16 ;  /* 0xfff0001004007986 */ /* 0x008fe8000c101d12 */
[----:B------:R-:W2:Y:S04]  /*0f60*/  LDG.E.64 R12, desc[UR18][R26.64+-0x17e0] ;  /* 0xffe820121a0c7981 */ /* 0x000ea8000c1e1b00 */
[----:B--2---:R0:W-:Y:S04]  /*0f70*/  STG.E.64 desc[UR18][R28.64+-0x400], R12 ;  /* 0xfffc000c1c007986 */ /* 0x0041e8000c101b12 */
[----:B------:R-:W2:Y:S04]  /*0f80*/  LDG.E.128 R8, desc[UR18][R26.64] ;  /* 0x000000121a087981 */ /* 0x000ea8000c1e1d00 */
[----:B0-----:R-:W3:Y:S04]  /*0f90*/  LDG.E.128 R12, desc[UR18][R26.64+0x10] ;  /* 0x000010121a0c7981 */ /* 0x001ee8000c1e1d00 */
[----:B--2---:R-:W-:Y:S04]  /*0fa0*/  STG.E.128 desc[UR18][R4.64], R8 ;  /* 0x0000000804007986 */ /* 0x004fe8000c101d12 */
[----:B---3--:R0:W-:Y:S04]  /*0fb0*/  STG.E.128 desc[UR18][R4.64+0x10], R12 ;  /* 0x0000100c04007986 */ /* 0x0081e8000c101d12 */
[----:B0-----:R-:W2:Y:S04]  /*0fc0*/  LDG.E.64 R14, desc[UR18][R26.64+0x20] ;  /* 0x000020121a0e7981 */ /* 0x001ea8000c1e1b00 */
[----:B--2---:R0:W-:Y:S04]  /*0fd0*/  STG.E.64 desc[UR18][R28.64], R14 ;  /* 0x0000000e1c007986 */ /* 0x0041e8000c101b12 */
[----:B------:R-:W2:Y:S04]  /*0fe0*/  LDG.E.128 R8, desc[UR18][R26.64+0x1800] ;  /* 0x001800121a087981 */ /* 0x000ea8000c1e1d00 */
[----:B------:R-:W3:Y:S04]  /*0ff0*/  LDG.E.128 R16, desc[UR18][R26.64+0x1810] ;  /* 0x001810121a107981 */ /* 0x000ee8000c1e1d00 */
[----:B--2---:R0:W-:Y:S04]  /*1000*/  STG.E.128 desc[UR18][R4.64+0x1000], R8 ;  /* 0x0010000804007986 */ /* 0x0041e8000c101d12 */
[----:B---3--:R0:W-:Y:S04]  /*1010*/  STG.E.128 desc[UR18][R4.64+0x1010], R16 ;  /* 0x0010101004007986 */ /* 0x0081e8000c101d12 */
[----:B------:R-:W2:Y:S01]  /*1020*/  LDG.E.64 R20, desc[UR18][R26.64+0x1820] ;  /* 0x001820121a147981 */ /* 0x000ea2000c1e1b00 */
[----:B------:R-:W-:-:S04]  /*1030*/  UIADD3 UR10, UPT, UPT, UR10, 0x4, URZ ;  /* 0x000000040a0a7890 */ /* 0x000fc8000fffe0ff */
[----:B------:R-:W-:Y:S01]  /*1040*/  UISETP.NE.AND UP0, UPT, UR10, URZ, UPT ;  /* 0x000000ff0a00728c */ /* 0x000fe2000bf05270 */
[----:B------:R-:W-:Y:S01]  /*1050*/  IADD3 R0, PT, PT, R0, 0x200, RZ ;  /* 0x0000020000007810 */ /* 0x000fe20007ffe0ff */
[----:B--2---:R0:W-:Y:S07]  /*1060*/  STG.E.64 desc[UR18][R28.64+0x400], R20 ;  /* 0x000400141c007986 */ /* 0x0041ee000c101b12 */
[----:B------:R-:W-:Y:S05]  /*1070*/  BRA.U UP0, `(.L_x_398) ;  /* 0xfffffffd006c7547 */ /* 0x000fea000b83ffff */
.L_x_397:
[----:B------:R-:W-:-:S06]  /*1080*/  ULOP3.LUT UR6, UR17, 0x3, URZ, 0xc0, !UPT ;  /* 0x0000000311067892 */ /* 0x000fcc000f8ec0ff */
[----:B------:R-:W-:-:S13]  /*1090*/  ISETP.NE.AND P0, PT, RZ, UR6, PT ;  /* 0x00000006ff007c0c */ /* 0x000fda000bf05270 */
[----:B------:R-:W-:Y:S05]  /*10a0*/  @!P0 EXIT ;  /* 0x000000000000894d */ /* 0x000fea0003800000 */
[----:B------:R-:W1:Y:S01]  /*10b0*/  S2R R3, SR_TID.X ;  /* 0x0000000000037919 */ /* 0x000e620000002100 */
[----:B------:R-:W-:-:S09]  /*10c0*/  UISETP.NE.AND UP0, UPT, UR6, 0x1, UPT ;  /* 0x000000010600788c */ /* 0x000fd2000bf05270 */
[----:B------:R-:W-:Y:S05]  /*10d0*/  BRA.U !UP0, `(.L_x_399) ;  /* 0x0000000108487547 */ /* 0x000fea000b800000 */
[----:B01----:R-:W-:-:S05]  /*10e0*/  LEA R29, R2, R3, 0x7 ;  /* 0x00000003021d7211 */ /* 0x003fca00078e38ff */
[----:B------:R-:W-:-:S05]  /*10f0*/  IMAD.WIDE R4, R29, 0x30, R6 ;  /* 0x000000301d047825 */ /* 0x000fca00078e0206 */
[----:B------:R-:W2:Y:S04]  /*1100*/  LDG.E.128 R12, desc[UR18][R4.64] ;  /* 0x00000012040c7981 */ /* 0x000ea8000c1e1d00 */
[----:B------:R-:W3:Y:S01]  /*1110*/  LDG.E.128 R8, desc[UR18][R4.64+0x10] ;  /* 0x0000101204087981 */ /* 0x000ee2000c1e1d00 */
[----:B------:R-:W-:-:S05]  /*1120*/  IMAD.WIDE R26, R29, 0x20, R24 ;  /* 0x000000201d1a7825 */ /* 0x000fca00078e0218 */
[----:B--2---:R-:W-:Y:S04]  /*1130*/  STG.E.128 desc[UR18][R26.64], R12 ;  /* 0x0000000c1a007986 */ /* 0x004fe8000c101d12 */
[----:B---3--:R-:W-:Y:S04]  /*1140*/  STG.E.128 desc[UR18][R26.64+0x10], R8 ;  /* 0x000010081a007986 */ /* 0x008fe8000c101d12 */
[----:B------:R-:W2:Y:S01]  /*1150*/  LDG.E.64 R16, desc[UR18][R4.64+0x20] ;  /* 0x0000201204107981 */ /* 0x000ea2000c1e1b00 */
[----:B------:R-:W-:-:S04]  /*1160*/  IMAD.MOV.U32 R28, RZ, RZ, 0x8 ;  /* 0x00000008ff1c7424 */ /* 0x000fc800078e00ff */
[----:B------:R-:W-:-:S05]  /*1170*/  IMAD.WIDE R28, R29, R28, UR4 ;  /* 0x000000041d1c7e25 */ /* 0x000fca000f8e021c */
[----:B--2---:R0:W-:Y:S04]  /*1180*/  STG.E.64 desc[UR18][R28.64], R16 ;  /* 0x000000101c007986 */ /* 0x0041e8000c101b12 */
[----:B------:R-:W2:Y:S04]  /*1190*/  LDG.E.128 R20, desc[UR18][R4.64+0x1810] ;  /* 0x0018101204147981 */ /* 0x000ea8000c1e1d00 */
[----:B0-----:R-:W3:Y:S04]  /*11a0*/  LDG.E.128 R16, desc[UR18][R4.64+0x1800] ;  /* 0x0018001204107981 */ /* 0x001ee8000c1e1d00 */
[----:B--2---:R2:W-:Y:S04]  /*11b0*/  STG.E.128 desc[UR18][R26.64+0x1010], R20 ;  /* 0x001010141a007986 */ /* 0x0045e8000c101d12 */
[----:B---3--:R2:W-:Y:S04]  /*11c0*/  STG.E.128 desc[UR18][R26.64+0x1000], R16 ;  /* 0x001000101a007986 */ /* 0x0085e8000c101d12 */
[----:B------:R-:W3:Y:S01]  /*11d0*/  LDG.E.64 R8, desc[UR18][R4.64+0x1820] ;  /* 0x0018201204087981 */ /* 0x000ee2000c1e1b00 */
[----:B------:R-:W-:-:S03]  /*11e0*/  IADD3 R2, PT, PT, R2, 0x2, RZ ;  /* 0x0000000202027810 */ /* 0x000fc60007ffe0ff */
[----:B---3--:R2:W-:Y:S04]  /*11f0*/  STG.E.64 desc[UR18][R28.64+0x400], R8 ;  /* 0x000400081c007986 */ /* 0x0085e8000c101b12 */
.L_x_399:
[----:B------:R-:W-:-:S04]  /*1200*/  ULOP3.LUT UR6, UR17, 0x1, URZ, 0xc0, !UPT ;  /* 0x0000000111067892 */ /* 0x000fc8000f8ec0ff */
[----:B------:R-:W-:-:S06]  /*1210*/  UISETP.NE.U32.AND UP0, UPT, UR6, 0x1, UPT ;  /* 0x000000010600788c */ /* 0x000fcc000bf05070 */
[----:B------:R-:W-:-:S13]  /*1220*/  PLOP3.LUT P0, PT, PT, PT, UP0, 0x80, 0x8 ;  /* 0x000000000008781c */ /* 0x000fda0003f0f008 */
[----:B------:R-:W-:Y:S05]  /*1230*/  @P0 EXIT ;  /* 0x000000000000094d */ /* 0x000fea0003800000 */
[----:B-1----:R-:W-:-:S05]  /*1240*/  LEA R3, R2, R3, 0x7 ;  /* 0x0000000302037211 */ /* 0x002fca00078e38ff */
        /* <DEDUP_REMOVED lines=11> */
.L_x_400:
        /* <DEDUP_REMOVED lines=16> */
.L_x_457:


//--------------------- .text._ZN3cub18CUB_300001_SM_10006detail9transform16transform_kernelINS2_10policy_hubILb1EN4cuda3std3__45tupleIJN6thrust24THRUST_300001_SM_1000_NS6detail15normal_iteratorINSA_7pointerINS8_IJ8aes_pairmEEENSA_8cuda_cub3tagENSA_11use_defaultESI_EEEEEEEE10policy1000EiNS7_10__identityENSA_12zip_iteratorINS8_IJNSA_10device_ptrISE_EENSQ_ImEEEEEEEJPSF_EEEvT0_iT1_T2_DpNS2_10kernel_argIT3_EE --------------------------
	.section	.text._ZN3cub18CUB_300001_SM_10006detail9transform16transform_kernelINS2_10policy_hubILb1EN4cuda3std3__45tupleIJN6thrust24THRUST_300001_SM_1000_NS6detail15normal_iteratorINSA_7pointerINS8_IJ8aes_pairmEEENSA_8cuda_cub3tagENSA_11use_defaultESI_EEEEEEEE10policy1000EiNS7_10__identityENSA_12zip_iteratorINS8_IJNSA_10device_ptrISE_EENSQ_ImEEEEEEEJPSF_EEEvT0_iT1_T2_DpNS2_10kernel_argIT3_EE,"ax",@progbits
	.align	128
        .global         _ZN3cub18CUB_300001_SM_10006detail9transform16transform_kernelINS2_10policy_hubILb1EN4cuda3std3__45tupleIJN6thrust24THRUST_300001_SM_1000_NS6detail15normal_iteratorINSA_7pointerINS8_IJ8aes_pairmEEENSA_8cuda_cub3tagENSA_11use_defaultESI_EEEEEEEE10policy1000EiNS7_10__identityENSA_12zip_iteratorINS8_IJNSA_10device_ptrISE_EENSQ_ImEEEEEEEJPSF_EEEvT0_iT1_T2_DpNS2_10kernel_argIT3_EE
        .type           _ZN3cub18CUB_300001_SM_10006detail9transform16transform_kernelINS2_10policy_hubILb1EN4cuda3std3__45tupleIJN6thrust24THRUST_300001_SM_1000_NS6detail15normal_iteratorINSA_7pointerINS8_IJ8aes_pairmEEENSA_8cuda_cub3tagENSA_11use_defaultESI_EEEEEEEE10policy1000EiNS7_10__identityENSA_12zip_iteratorINS8_IJNSA_10device_ptrISE_EENSQ_ImEEEEEEEJPSF_EEEvT0_iT1_T2_DpNS2_10kernel_argIT3_EE,@function
        .size           _ZN3cub18CUB_300001_SM_10006detail9transform16transform_kernelINS2_10policy_hubILb1EN4cuda3std3__45tupleIJN6thrust24THRUST_300001_SM_1000_NS6detail15normal_iteratorINSA_7pointerINS8_IJ8aes_pairmEEENSA_8cuda_cub3tagENSA_11use_defaultESI_EEEEEEEE10policy1000EiNS7_10__identityENSA_12zip_iteratorINS8_IJNSA_10device_ptrISE_EENSQ_ImEEEEEEEJPSF_EEEvT0_iT1_T2_DpNS2_10kernel_argIT3_EE,(.L_x_458 - _ZN3cub18CUB_300001_SM_10006detail9transform16transform_kernelINS2_10policy_hubILb1EN4cuda3std3__45tupleIJN6thrust24THRUST_300001_SM_1000_NS6detail15normal_iteratorINSA_7pointerINS8_IJ8aes_pairmEEENSA_8cuda_cub3tagENSA_11use_defaultESI_EEEEEEEE10policy1000EiNS7_10__identityENSA_12zip_iteratorINS8_IJNSA_10device_ptrISE_EENSQ_ImEEEEEEEJPSF_EEEvT0_iT1_T2_DpNS2_10kernel_argIT3_EE)
        .other          _ZN3cub18CUB_300001_SM_10006detail9transform16transform_kernelINS2_10policy_hubILb1EN4cuda3std3__45tupleIJN6thrust24THRUST_300001_SM_1000_NS6detail15normal_iteratorINSA_7pointerINS8_IJ8aes_pairmEEENSA_8cuda_cub3tagENSA_11use_defaultESI_EEEEEEEE10policy1000EiNS7_10__identityENSA_12zip_iteratorINS8_IJNSA_10device_ptrISE_EENSQ_ImEEEEEEEJPSF_EEEvT0_iT1_T2_DpNS2_10kernel_argIT3_EE,@"STO_CUDA_ENTRY STV_DEFAULT"
_ZN3cub18CUB_300001_SM_10006detail9transform16transform_kernelINS2_10policy_hubILb1EN4cuda3std3__45tupleIJN6thrust24THRUST_300001_SM_1000_NS6detail15normal_iteratorINSA_7pointerINS8_IJ8aes_pairmEEENSA_8cuda_cub3tagENSA_11use_defaultESI_EEEEEEEE10policy1000EiNS7_10__identityENSA_12zip_iteratorINS8_IJNSA_10device_ptrISE_EENSQ_ImEEEEEEEJPSF_EEEvT0_iT1_T2_DpNS2_10kernel_argIT3_EE:
.text._ZN3cub18CUB_300001_SM_10006detail9transform16transform_kernelINS2_10policy_hubILb1EN4cuda3std3__45tupleIJN6thrust24THRUST_300001_SM_1000_NS6detail15normal_iteratorINSA_7pointerINS8_IJ8aes_pairmEEENSA_8cuda_cub3tagENSA_11use_defaultESI_EEEEEEEE10policy1000EiNS7_10__identityENSA_12zip_iteratorINS8_IJNSA_10device_ptrISE_EENSQ_ImEEEEEEEJPSF_EEEvT0_iT1_T2_DpNS2_10kernel_argIT3_EE:
[----:B------:R-:W-:Y:S08]  /*0000*/  LDC R1, c[0x0][0x37c] ;  /* 0x0000df00ff017b82 */ /* 0x000ff00000000800 */
[----:B------:R-:W0:Y:S01]  /*0010*/  S2UR UR4, SR_CTAID.X ;  /* 0x00000000000479c3 */ /* 0x000e220000002500 */
[----:B------:R-:W1:Y:S01]  /*0020*/  LDCU.64 UR12, c[0x0][0x380] ;  /* 0x00007000ff0c77ac */ /* 0x000e620008000a00 */
[----:B------:R-:W2:Y:S01]  /*0030*/  S2R R5, SR_TID.X ;  /* 0x0000000000057919 */ /* 0x000ea20000002100 */
[----:B------:R-:W-:Y:S01]  /*0040*/  BSSY.RECONVERGENT B0, `(.L_x_401) ;  /* 0x0000014000007945 */ /* 0x000fe20003800200 */
[----:B-1----:R-:W-:-:S04]  /*0050*/  USHF.L.U32 UR14, UR13, 0x7, URZ ;  /* 0x000000070d0e7899 */ /* 0x002fc800080006ff */
[----:B0-----:R-:W-:-:S04]  /*0060*/  UIMAD UR4, UR14, UR4, URZ ;  /* 0x000000040e0472a4 */ /* 0x001fc8000f8e02ff */
[----:B------:R-:W-:-:S04]  /*0070*/  UIADD3 UR5, UPT, UPT, -UR4, UR12, URZ ;  /* 0x0000000c04057290 */ /* 0x000fc8000fffe1ff */
[----:B------:R-:W-:Y:S01]  /*0080*/  UISETP.LT.AND UP0, UPT, UR14, UR5, UPT ;  /* 0x000000050e00728c */ /* 0x000fe2000bf01270 */
[----:B--2---:R-:W-:-:S03]  /*0090*/  SHF.L.U32 R0, R5, 0x7, RZ ;  /* 0x0000000705007819 */ /* 0x004fc600000006ff */
[----:B------:R-:W-:-:S04]  /*00a0*/  USEL UR12, UR14, UR5, UP0 ;  /* 0x000000050e0c7287 */ /* 0x000fc80008000000 */
[----:B------:R-:W-:-:S06]  /*00b0*/  UIMAD UR6, UR12, 0x30, URZ ;  /* 0x000000300c0678a4 */ /* 0x000fcc000f8e02ff */
[----:B------:R-:W-:-:S13]  /*00c0*/  ISETP.GE.AND P0, PT, R0, UR6, PT ;  /* 0x0000000600007c0c */ /* 0x000fda000bf06270 */
[----:B------:R-:W-:Y:S05]  /*00d0*/  @P0 BRA `(.L_x_402) ;  /* 0x0000000000280947 */ /* 0x000fea0003800000 */
[----:B------:R-:W0:Y:S01]  /*00e0*/  LDC.64 R2, c[0x0][0x3a0] ;  /* 0x0000e800ff027b82 */ /* 0x000e220000000a00 */
[----:B------:R-:W-:Y:S02]  /*00f0*/  IMAD.U32 R7, RZ, RZ, UR4 ;  /* 0x00000004ff077e24 */ /* 0x000fe4000f8e00ff */
[----:B0-----:R-:W-:-:S04]  /*0100*/  IMAD.WIDE.U32 R2, R5, 0x80, R2 ;  /* 0x0000008005027825 */ /* 0x001fc800078e0002 */
[----:B------:R-:W-:-:S07]  /*0110*/  IMAD.WIDE R2, R7, 0x30, R2 ;  /* 0x0000003007027825 */ /* 0x000fce00078e0202 */
.L_x_403:
[----:B------:R-:W-:Y:S01]  /*0120*/  IADD3 R0, PT, PT, R0, 0x4000, RZ ;  /* 0x0000400000007810 */ /* 0x000fe20007ffe0ff */
[----:B------:R0:W-:Y:S03]  /*0130*/  CCTL.E.PF2 [R2] ;  /* 0x000000000200798f */ /* 0x0001e60000800100 */
[----:B------:R-:W-:Y:S02]  /*0140*/  ISETP.GE.AND P0, PT, R0, UR6, PT ;  /* 0x0000000600007c0c */ /* 0x000fe4000bf06270 */
[----:B0-----:R-:W-:-:S05]  /*0150*/  IADD3 R2, P1, PT, R2, 0x4000, RZ ;  /* 0x0000400002027810 */ /* 0x001fca0007f3e0ff */
[----:B------:R-:W-:-:S06]  /*0160*/  IMAD.X R3, RZ, RZ, R3, P1 ;  /* 0x000000ffff037224 */ /* 0x000fcc00008e0603 */
[----:B------:R-:W-:Y:S05]  /*0170*/  @!P0 BRA `(.L_x_403) ;  /* 0xfffffffc00e88947 */ /* 0x000fea000383ffff */
.L_x_402:
[----:B------:R-:W-:Y:S05]  /*0180*/  BSYNC.RECONVERGENT B0 ;  /* 0x0000000000007941 */ /* 0x000fea0003800200 */
.L_x_401:
[----:B------:R-:W0:Y:S01]  /*0190*/  LDCU.128 UR8, c[0x0][0x390] ;  /* 0x00007200ff0877ac */ /* 0x000e220008000c00 */
[----:B------:R-:W1:Y:S01]  /*01a0*/  LDCU.64 UR6, c[0x0][0x3a0] ;  /* 0x00007400ff0677ac */ /* 0x000e620008000a00 */
[----:B------:R-:W-:Y:S01]  /*01b0*/  UISETP.GT.AND UP0, UPT, UR14, UR5, UPT ;  /* 0x000000050e00728c */ /* 0x000fe2000bf04270 */
[----:B------:R-:W2:Y:S01]  /*01c0*/  LDCU.64 UR16, c[0x0][0x358] ;  /* 0x00006b00ff1077ac */ /* 0x000ea20008000a00 */
[----:B0-----:R-:W-:Y:S02]  /*01d0*/  UIMAD.WIDE UR8, UR4, 0x20, UR8 ;  /* 0x00000020040878a5 */ /* 0x001fe4000f8e0208 */
[----:B------:R-:W-:Y:S02]  /*01e0*/  UIMAD.WIDE UR10, UR4, 0x8, UR10 ;  /* 0x00000008040a78a5 */ /* 0x000fe4000f8e020a */
[----:B-1----:R-:W-:-:S03]  /*01f0*/  UIMAD.WIDE UR6, UR4, 0x30, UR6 ;  /* 0x00000030040678a5 */ /* 0x002fc6000f8e0206 */
[----:B--2---:R-:W-:Y:S09]  /*0200*/  BRA.U UP0, `(.L_x_404) ;  /* 0x00000005008c7547 */ /* 0x004ff2000b800000 */
[----:B------:R-:W-:-:S06]  /*0210*/  UISETP.GE.AND UP0, UPT, UR13, 0x1, UPT ;  /* 0x000000010d00788c */ /* 0x000fcc000bf06270 */
[----:B------:R-:W-:-:S13]  /*0220*/  PLOP3.LUT P0, PT, PT, PT, UP0, 0x80, 0x8 ;  /* 0x000000000008781c */ /* 0x000fda0003f0f008 */
[----:B------:R-:W-:Y:S05]  /*0230*/  @!P0 EXIT ;  /* 0x000000000000894d */ /* 0x000fea0003800000 */
[----:B------:R-:W-:Y:S02]  /*0240*/  UISETP.GE.U32.AND UP0, UPT, UR13, 0x4, UPT ;  /* 0x000000040d00788c */ /* 0x000fe4000bf06070 */
[----:B------:R-:W-:Y:S01]  /*0250*/  ULOP3.LUT UR5, UR13, 0x3, URZ, 0xc0, !UPT ;  /* 0x000000030d057892 */ /* 0x000fe2000f8ec0ff */
[----:B------:R-:W-:-:S06]  /*0260*/  UMOV UR4, URZ ;  /* 0x000000ff00047c82 */ /* 0x000fcc0008000000 */
[----:B------:R-:W-:Y:S05]  /*0270*/  BRA.U !UP0, `(.L_x_405) ;  /* 0x0000000108bc7547 */ /* 0x000fea000b800000 */
[----:B------:R-:W-:Y:S01]  /*0280*/  ULOP3.LUT UR4, UR13, 0x7ffffffc, URZ, 0xc0, !UPT ;  /* 0x7ffffffc0d047892 */ /* 0x000fe2000f8ec0ff */
[----:B------:R-:W-:Y:S01]  /*0290*/  MOV R0, R5 ;  /* 0x0000000500007202 */ /* 0x000fe20000000f00 */
[----:B------:R-:W-:Y:S02]  /*02a0*/  UIADD3 UR19, UP0, UPT, UR6, 0x3000, URZ ;  /* 0x0000300006137890 */ /* 0x000fe4000ff1e0ff */
[----:B------:R-:W-:Y:S02]  /*02b0*/  UIADD3 URZ, UP1, UPT, UR8, 0x2000, URZ ;  /* 0x0000200008ff7890 */ /* 0x000fe4000ff3e0ff */
[----:B------:R-:W-:Y:S02]  /*02c0*/  UIADD3 UR14, UP2, UPT, UR10, 0x800, URZ ;  /* 0x000008000a0e7890 */ /* 0x000fe4000ff5e0ff */
[----:B------:R-:W-:Y:S02]  /*02d0*/  UIADD3.X UR20, UPT, UPT, URZ, UR7, URZ, UP0, !UPT ;  /* 0x00000007ff147290 */ /* 0x000fe400087fe4ff */
[----:B------:R-:W-:-:S02]  /*02e0*/  UIADD3.X UR18, UPT, UPT, URZ, UR9, URZ, UP1, !UPT ;  /* 0x00000009ff127290 */ /* 0x000fc40008ffe4ff */
[----:B------:R-:W-:Y:S02]  /*02f0*/  UIADD3.X UR15, UPT, UPT, URZ, UR11, URZ, UP2, !UPT ;  /* 0x0000000bff0f7290 */ /* 0x000fe400097fe4ff */
[----:B------:R-:W-:-:S12]  /*0300*/  UIADD3 UR12, UPT, UPT, -UR4, URZ, URZ ;  /* 0x000000ff040c7290 */ /* 0x000fd8000fffe1ff */
.L_x_406:
[----:B------:R-:W-:Y:S01]  /*0310*/  MOV R3, UR20 ;  /* 0x0000001400037c02 */ /* 0x000fe20008000f00 */
[----:B------:R-:W-:-:S04]  /*0320*/  IMAD.U32 R2, RZ, RZ, UR19 ;  /* 0x00000013ff027e24 */ /* 0x000fc8000f8e00ff */
[----:B------:R-:W-:-:S05]  /*0330*/  IMAD.WIDE R2, R0, 0x30, R2 ;  /* 0x0000003000027825 */ /* 0x000fca00078e0202 */
[----:B-1----:R-:W2:Y:S04]  /*0340*/  LDG.E.128 R12, desc[UR16][R2.64+-0x3000] ;  /* 0xffd00010020c7981 */ /* 0x002ea8000c1e1d00 */
[----:B------:R-:W3:Y:S01]  /*0350*/  LDG.E.128 R16, desc[UR16][R2.64+-0x2ff0] ;  /* 0xffd0101002107981 */ /* 0x000ee2000c1e1d00 */
[----:B------:R-:W-:Y:S01]  /*0360*/  UIADD3 UR21, UPT, UPT, UR8, 0x2000, URZ ;  /* 0x0000200008157890 */ /* 0x000fe2000fffe0ff */
[----:B------:R-:W-:-:S05]  /*0370*/  IMAD.U32 R5, RZ, RZ, UR18 ;  /* 0x00000012ff057e24 */ /* 0x000fca000f8e00ff */
[----:B------:R-:W-:-:S05]  /*0380*/  MOV R4, UR21 ;  /* 0x0000001500047c02 */ /* 0x000fca0008000f00 */
[----:B------:R-:W-:-:S05]  /*0390*/  IMAD.WIDE R4, R0, 0x20, R4 ;  /* 0x0000002000047825 */ /* 0x000fca00078e0204 */
[----:B--2---:R0:W-:Y:S04]  /*03a0*/  STG.E.128 desc[UR16][R4.64+-0x2000], R12 ;  /* 0xffe0000c04007986 */ /* 0x0041e8000c101d10 */
[----:B---3--:R1:W-:Y:S04]  /*03b0*/  STG.E.128 desc[UR16][R4.64+-0x1ff0], R16 ;  /* 0xffe0101004007986 */ /* 0x0083e8000c101d10 */
[----:B------:R-:W2:Y:S01]  /*03c0*/  LDG.E.64 R8, desc[UR16][R2.64+-0x2fe0] ;  /* 0xffd0201002087981 */ /* 0x000ea2000c1e1b00 */
[----:B------:R-:W-:Y:S01]  /*03d0*/  MOV R7, UR15 ;  /* 0x0000000f00077c02 */ /* 0x000fe20008000f00 */
[----:B------:R-:W-:-:S04]  /*03e0*/  IMAD.U32 R6, RZ, RZ, UR14 ;  /* 0x0000000eff067e24 */ /* 0x000fc8000f8e00ff */
[----:B------:R-:W-:-:S05]  /*03f0*/  IMAD.WIDE R6, R0, 0x8, R6 ;  /* 0x0000000800067825 */ /* 0x000fca00078e0206 */
[----:B--2---:R2:W-:Y:S04]  /*0400*/  STG.E.64 desc[UR16][R6.64+-0x800], R8 ;  /* 0xfff8000806007986 */ /* 0x0045e8000c101b10 */
[----:B------:R-:W3:Y:S04]  /*0410*/  LDG.E.128 R20, desc[UR16][R2.64+-0x1800] ;  /* 0xffe8001002147981 */ /* 0x000ee8000c1e1d00 */
[----:B------:R-:W4:Y:S04]  /*0420*/  LDG.E.128 R24, desc[UR16][R2.64+-0x17f0] ;  /* 0xffe8101002187981 */ /* 0x000f28000c1e1d00 */
[----:B---3--:R-:W-:Y:S04]  /*0430*/  STG.E.128 desc[UR16][R4.64+-0x1000], R20 ;  /* 0xfff0001404007986 */ /* 0x008fe8000c101d10 */
[----:B----4-:R-:W-:Y:S04]  /*0440*/  STG.E.128 desc[UR16][R4.64+-0xff0], R24 ;  /* 0xfff0101804007986 */ /* 0x010fe8000c101d10 */
[----:B------:R-:W3:Y:S04]  /*0450*/  LDG.E.64 R10, desc[UR16][R2.64+-0x17e0] ;  /* 0xffe82010020a7981 */ /* 0x000ee8000c1e1b00 */
[----:B---3--:R-:W-:Y:S04]  /*0460*/  STG.E.64 desc[UR16][R6.64+-0x400], R10 ;  /* 0xfffc000a06007986 */ /* 0x008fe8000c101b10 */
[----:B0-----:R-:W3:Y:S04]  /*0470*/  LDG.E.128 R12, desc[UR16][R2.64] ;  /* 0x00000010020c7981 */ /* 0x001ee8000c1e1d00 */
[----:B-1----:R-:W4:Y:S04]  /*0480*/  LDG.E.128 R16, desc[UR16][R2.64+0x10] ;  /* 0x0000101002107981 */ /* 0x002f28000c1e1d00 */
[----:B---3--:R0:W-:Y:S04]  /*0490*/  STG.E.128 desc[UR16][R4.64], R12 ;  /* 0x0000000c04007986 */ /* 0x0081e8000c101d10 */
[----:B----4-:R1:W-:Y:S04]  /*04a0*/  STG.E.128 desc[UR16][R4.64+0x10], R16 ;  /* 0x0000101004007986 */ /* 0x0103e8000c101d10 */
[----:B--2---:R-:W2:Y:S04]  /*04b0*/  LDG.E.64 R8, desc[UR16][R2.64+0x20] ;  /* 0x0000201002087981 */ /* 0x004ea8000c1e1b00 */
[----:B--2---:R1:W-:Y:S04]  /*04c0*/  STG.E.64 desc[UR16][R6.64], R8 ;  /* 0x0000000806007986 */ /* 0x0043e8000c101b10 */
[----:B0-----:R-:W2:Y:S04]  /*04d0*/  LDG.E.128 R12, desc[UR16][R2.64+0x1800] ;  /* 0x00180010020c7981 */ /* 0x001ea8000c1e1d00 */
[----:B------:R-:W3:Y:S04]  /*04e0*/  LDG.E.128 R20, desc[UR16][R2.64+0x1810] ;  /* 0x0018101002147981 */ /* 0x000ee8000c1e1d00 */
[----:B--2---:R1:W-:Y:S04]  /*04f0*/  STG.E.128 desc[UR16][R4.64+0x1000], R12 ;  /* 0x0010000c04007986 */ /* 0x0043e8000c101d10 */
[----:B---3--:R1:W-:Y:S04]  /*0500*/  STG.E.128 desc[UR16][R4.64+0x1010], R20 ;  /* 0x0010101404007986 */ /* 0x0083e8000c101d10 */
[----:B------:R-:W2:Y:S01]  /*0510*/  LDG.E.64 R10, desc[UR16][R2.64+0x1820] ;  /* 0x00182010020a7981 */ /* 0x000ea2000c1e1b00 */
[----:B------:R-:W-:Y:S01]  /*0520*/  UIADD3 UR12, UPT, UPT, UR12, 0x4, URZ ;  /* 0x000000040c0c7890 */ /* 0x000fe2000fffe0ff */
[----:B------:R-:W-:-:S03]  /*0530*/  VIADD R0, R0, 0x200 ;  /* 0x0000020000007836 */ /* 0x000fc60000000000 */
[----:B------:R-:W-:Y:S01]  /*0540*/  UISETP.NE.AND UP0, UPT, UR12, URZ, UPT ;  /* 0x000000ff0c00728c */ /* 0x000fe2000bf05270 */
[----:B--2---:R1:W-:Y:S08]  /*0550*/  STG.E.64 desc[UR16][R6.64+0x400], R10 ;  /* 0x0004000a06007986 */ /* 0x0043f0000c101b10 */
[----:B------:R-:W-:Y:S05]  /*0560*/  BRA.U UP0, `(.L_x_406) ;  /* 0xfffffffd00687547 */ /* 0x000fea000b83ffff */
.L_x_405:
[----:B------:R-:W-:-:S13]  /*0570*/  ISETP.NE.AND P0, PT, RZ, UR5, PT ;  /* 0x00000005ff007c0c */ /* 0x000fda000bf05270 */
[----:B------:R-:W-:Y:S05]  /*0580*/  @!P0 EXIT ;  /* 0x000000000000894d */ /* 0x000fea0003800000 */
[----:B------:R-:W0:Y:S01]  /*0590*/  S2R R0, SR_TID.X ;  /* 0x0000000000007919 */ /* 0x000e220000002100 */
[----:B------:R-:W-:Y:S01]  /*05a0*/  UISETP.NE.AND UP0, UPT, UR5, 0x1, UPT ;  /* 0x000000010500788c */ /* 0x000fe2000bf05270 */
[----:B------:R-:W-:Y:S01]  /*05b0*/  MOV R3, UR4 ;  /* 0x0000000400037c02 */ /* 0x000fe20008000f00 */
[----:B-1----:R-:W-:-:S04]  /*05c0*/  IMAD.MOV.U32 R5, RZ, RZ, 0x30 ;  /* 0x00000030ff057424 */ /* 0x002fc800078e00ff */
[----:B------:R-:W-:-:S13]  /*05d0*/  PLOP3.LUT P1, PT, PT, PT, UP0, 0x80, 0x8 ;  /* 0x000000000008781c */ /* 0x000fda0003f2f008 */
[----:B0-----:R-:W-:-:S05]  /*05e0*/  @P1 LEA R14, R3, R0, 0x7 ;  /* 0x00000000030e1211 */ /* 0x001fca00078e38ff */
[----:B------:R-:W-:-:S05]  /*05f0*/  @P1 IMAD.WIDE R2, R14, R5, UR6 ;  /* 0x000000060e021e25 */ /* 0x000fca000f8e0205 */
[----:B------:R-:W2:Y:S04]  /*0600*/  @P1 LDG.E.128 R8, desc[UR16][R2.64] ;  /* 0x0000001002081981 */ /* 0x000ea8000c1e1d00 */
[----:B------:R-:W3:Y:S01]  /*0610*/  @P1 LDG.E.128 R4, desc[UR16][R2.64+0x10] ;  /* 0x0000101002041981 */ /* 0x000ee2000c1e1d00 */
[----:B------:R-:W-:-:S04]  /*0620*/  IMAD.MOV.U32 R13, RZ, RZ, 0x20 ;  /* 0x00000020ff0d7424 */ /* 0x000fc800078e00ff */
[----:B------:R-:W-:-:S04]  /*0630*/  @P1 IMAD.WIDE R12, R14, R13, UR8 ;  /* 0x000000080e0c1e25 */ /* 0x000fc8000f8e020d */
[----:B------:R-:W-:Y:S01]  /*0640*/  HFMA2 R15, -RZ, RZ, 0, 4.76837158203125e-07 ;  /* 0x00000008ff0f7431 */ /* 0x000fe200000001ff */
[----:B--2---:R0:W-:Y:S04]  /*0650*/  @P1 STG.E.128 desc[UR16][R12.64], R8 ;  /* 0x000000080c001986 */ /* 0x0041e8000c101d10 */
[----:B---3--:R1:W-:Y:S04]  /*0660*/  @P1 STG.E.128 desc[UR16][R12.64+0x10], R4 ;  /* 0x000010040c001986 */ /* 0x0083e8000c101d10 */
[----:B------:R-:W2:Y:S01]  /*0670*/  @P1 LDG.E.64 R16, desc[UR16][R2.64+0x20] ;  /* 0x0000201002101981 */ /* 0x000ea2000c1e1b00 */
[----:B------:R-:W-:Y:S01]  /*0680*/  @P1 IMAD.WIDE R14, R14, R15, UR10 ;  /* 0x0000000a0e0e1e25 */ /* 0x000fe2000f8e020f */
[----:B0-----:R-:W1:Y:S04]  /*0690*/  LDC R8, c[0x0][0x384] ;  /* 0x0000e100ff087b82 */ /* 0x001e680000000800 */
[----:B--2---:R0:W-:Y:S04]  /*06a0*/  @P1 STG.E.64 desc[UR16][R14.64], R16 ;  /* 0x000000100e001986 */ /* 0x0041e8000c101b10 */
[----:B------:R-:W2:Y:S04]  /*06b0*/  @P1 LDG.E.128 R20, desc[UR16][R2.64+0x1800] ;  /* 0x0018001002141981 */ /* 0x000ea8000c1e1d00 */
[----:B------:R-:W3:Y:S01]  /*06c0*/  @P1 LDG.E.128 R24, desc[UR16][R2.64+0x1810] ;  /* 0x0018101002181981 */ /* 0x000ee2000c1e1d00 */
[----:B-1----:R-:W-:-:S04]  /*06d0*/  LOP3.LUT R4, R8, 0x1, RZ, 0xc0, !PT ;  /* 0x0000000108047812 */ /* 0x002fc800078ec0ff */
[----:B------:R-:W-:Y:S01]  /*06e0*/  ISETP.NE.U32.AND P0, PT, R4, 0x1, PT ;  /* 0x000000010400780c */ /* 0x000fe20003f05070 */
[----:B--2---:R0:W-:Y:S04]  /*06f0*/  @P1 STG.E.128 desc[UR16][R12.64+0x1000], R20 ;  /* 0x001000140c001986 */ /* 0x0041e8000c101d10 */
[----:B---3--:R0:W-:Y:S04]  /*0700*/  @P1 STG.E.128 desc[UR16][R12.64+0x1010], R24 ;  /* 0x001010180c001986 */ /* 0x0081e8000c101d10 */
[----:B------:R-:W2:Y:S01]  /*0710*/  @P1 LDG.E.64 R18, desc[UR16][R2.64+0x1820] ;  /* 0x0018201002121981 */ /* 0x000ea2000c1e1b00 */
[----:B------:R-:W-:-:S03]  /*0720*/  @UP0 UIADD3 UR4, UPT, UPT, UR4, 0x2, URZ ;  /* 0x0000000204040890 */ /* 0x000fc6000fffe0ff */
[----:B--2---:R0:W-:Y:S01]  /*0730*/  @P1 STG.E.64 desc[UR16][R14.64+0x400], R18 ;  /* 0x000400120e001986 */ /* 0x0041e2000c101b10 */
[----:B------:R-:W-:Y:S08]  /*0740*/  @P0 EXIT ;  /* 0x000000000000094d */ /* 0x000ff00003800000 */
[----:B------:R-:W-:Y:S01]  /*0750*/  IMAD.U32 R3, RZ, RZ, UR4 ;  /* 0x00000004ff037e24 */ /* 0x000fe2000f8e00ff */
[----:B------:R-:W-:-:S03]  /*0760*/  MOV R5, 0x30 ;  /* 0x0000003000057802 */ /* 0x000fc60000000f00 */
[----:B------:R-:W-:-:S04]  /*0770*/  IMAD R0, R3, 0x80, R0 ;  /* 0x0000008003007824 */ /* 0x000fc800078e0200 */
[----:B------:R-:W-:-:S05]  /*0780*/  IMAD.WIDE R2, R0, R5, UR6 ;  /* 0x0000000600027e25 */ /* 0x000fca000f8e0205 */
[----:B0-----:R-:W2:Y:S04]  /*0790*/  LDG.E.128 R12, desc[UR16][R2.64] ;  /* 0x00000010020c7981 */ /* 0x001ea8000c1e1d00 */
[----:B------:R-:W3:Y:S01]  /*07a0*/  LDG.E.128 R16, desc[UR16][R2.64+0x10] ;  /* 0x0000101002107981 */ /* 0x000ee2000c1e1d00 */
[----:B------:R-:W-:-:S05]  /*07b0*/  MOV R5, 0x20 ;  /* 0x0000002000057802 */ /* 0x000fca0000000f00 */
[----:B------:R-:W-:-:S05]  /*07c0*/  IMAD.WIDE R4, R0, R5, UR8 ;  /* 0x0000000800047e25 */ /* 0x000fca000f8e0205 */
[----:B--2---:R-:W-:Y:S04]  /*07d0*/  STG.E.128 desc[UR16][R4.64], R12 ;  /* 0x0000000c04007986 */ /* 0x004fe8000c101d10 */
[----:B---3--:R-:W-:Y:S04]  /*07e0*/  STG.E.128 desc[UR16][R4.64+0x10], R16 ;  /* 0x0000101004007986 */ /* 0x008fe8000c101d10 */
[----:B------:R-:W2:Y:S01]  /*07f0*/  LDG.E.64 R8, desc[UR16][R2.64+0x20] ;  /* 0x0000201002087981 */ /* 0x000ea2000c1e1b00 */
[----:B------:R-:W-:-:S05]  /*0800*/  MOV R7, 0x8 ;  /* 0x0000000800077802 */ /* 0x000fca0000000f00 */
[----:B------:R-:W-:-:S05]  /*0810*/  IMAD.WIDE R6, R0, R7, UR10 ;  /* 0x0000000a00067e25 */ /* 0x000fca000f8e0207 */
[----:B--2---:R-:W-:Y:S01]  /*0820*/  STG.E.64 desc[UR16][R6.64], R8 ;  /* 0x0000000806007986 */ /* 0x004fe2000c101b10 */
[----:B------:R-:W-:Y:S05]  /*0830*/  EXIT ;  /* 0x000000000000794d */ /* 0x000fea0003800000 */
.L_x_404:
[----:B------:R-:W-:-:S06]  /*0840*/  UISETP.GE.AND UP0, UPT, UR13, 0x1, UPT ;  /* 0x000000010d00788c */ /* 0x000fcc000bf06270 */
[----:B------:R-:W-:-:S13]  /*0850*/  PLOP3.LUT P0, PT, PT, PT, UP0, 0x80, 0x8 ;  /* 0x000000000008781c */ /* 0x000fda0003f0f008 */
[----:B------:R-:W-:Y:S05]  /*0860*/  @!P0 EXIT ;  /* 0x000000000000894d */ /* 0x000fea0003800000 */
[----:B------:R-:W0:Y:S01]  /*0870*/  S2R R0, SR_TID.X ;  /* 0x0000000000007919 */ /* 0x000e220000002100 */
[----:B------:R-:W-:Y:S01]  /*0880*/  UISETP.GE.U32.AND UP0, UPT, UR13, 0x4, UPT ;  /* 0x000000040d00788c */ /* 0x000fe2000bf06070 */
[----:B------:R-:W-:Y:S01]  /*0890*/  IMAD.MOV.U32 R3, RZ, RZ, RZ ;  /* 0x000000ffff037224 */ /* 0x000fe200078e00ff */
[----:B------:R-:W-:-:S07]  /*08a0*/  ULOP3.LUT UR4, UR13, 0x3, URZ, 0xc0, !UPT ;  /* 0x000000030d047892 */ /* 0x000fce000f8ec0ff */
[----:B------:R-:W-:Y:S05]  /*08b0*/  BRA.U !UP0, `(.L_x_407) ;  /* 0x0000000508047547 */ /* 0x000fea000b800000 */
[----:B------:R-:W-:Y:S01]  /*08c0*/  ULOP3.LUT UR5, UR13, 0x7ffffffc, URZ, 0xc0, !UPT ;  /* 0x7ffffffc0d057892 */ /* 0x000fe2000f8ec0ff */
[----:B------:R-:W-:-:S05]  /*08d0*/  MOV R2, RZ ;  /* 0x000000ff00027202 */ /* 0x000fca0000000f00 */
[----:B------:R-:W-:-:S07]  /*08e0*/  MOV R3, UR5 ;  /* 0x0000000500037c02 */ /* 0x000fce0008000f00 */
.L_x_410:
[----:B0-----:R-:W-:Y:S02]  /*08f0*/  IMAD R4, R2, 0x80, R0 ;  /* 0x0000008002047824 */ /* 0x001fe400078e0200 */
[----:B------:R-:W-:-:S03]  /*0900*/  HFMA2 R7, -RZ, RZ, 0, 2.86102294921875e-06 ;  /* 0x00000030ff077431 */ /* 0x000fc600000001ff */
[----:B------:R-:W-:-:S13]  /*0910*/  ISETP.GE.AND P0, PT, R4, UR12, PT ;  /* 0x0000000c04007c0c */ /* 0x000fda000bf06270 */
[----:B------:R-:W-:-:S05]  /*0920*/  @!P0 IMAD.WIDE R6, R4, R7, UR6 ;  /* 0x0000000604068e25 */ /* 0x000fca000f8e0207 */
[----:B------:R-:W2:Y:S04]  /*0930*/  @!P0 LDG.E.128 R8, desc[UR16][R6.64] ;  /* 0x0000001006088981 */ /* 0x000ea8000c1e1d00 */
[----:B------:R-:W3:Y:S01]  /*0940*/  @!P0 LDG.E.128 R12, desc[UR16][R6.64+0x10] ;  /* 0x00001010060c8981 */ /* 0x000ee2000c1e1d00 */
[----:B------:R-:W-:-:S05]  /*0950*/  MOV R21, 0x20 ;  /* 0x0000002000157802 */ /* 0x000fca0000000f00 */
[----:B------:R-:W-:-:S04]  /*0960*/  @!P0 IMAD.WIDE R20, R4, R21, UR8 ;  /* 0x0000000804148e25 */ /* 0x000fc8000f8e0215 */
[----:B------:R-:W-:Y:S01]  /*0970*/  VIADD R5, R4, 0x80 ;  /* 0x0000008004057836 */ /* 0x000fe20000000000 */
[----:B--2---:R0:W-:Y:S04]  /*0980*/  @!P0 STG.E.128 desc[UR16][R20.64], R8 ;  /* 0x0000000814008986 */ /* 0x0041e8000c101d10 */
[----:B---3--:R1:W-:Y:S04]  /*0990*/  @!P0 STG.E.128 desc[UR16][R20.64+0x10], R12 ;  /* 0x0000100c14008986 */ /* 0x0083e8000c101d10 */
[----:B------:R-:W2:Y:S01]  /*09a0*/  @!P0 LDG.E.64 R24, desc[UR16][R6.64+0x20] ;  /* 0x0000201006188981 */ /* 0x000ea2000c1e1b00 */
[----:B------:R-:W-:Y:S01]  /*09b0*/  ISETP.GE.AND P1, PT, R5, UR12, PT ;  /* 0x0000000c05007c0c */ /* 0x000fe2000bf26270 */
[----:B------:R-:W-:Y:S01]  /*09c0*/  HFMA2 R23, -RZ, RZ, 0, 4.76837158203125e-07 ;  /* 0x00000008ff177431 */ /* 0x000fe200000001ff */
[----:B------:R-:W-:-:S04]  /*09d0*/  MOV R26, 0x30 ;  /* 0x00000030001a7802 */ /* 0x000fc80000000f00 */
[----:B------:R-:W-:-:S07]  /*09e0*/  @!P0 IMAD.WIDE R22, R4, R23, UR10 ;  /* 0x0000000a04168e25 */ /* 0x000fce000f8e0217 */
[----:B------:R-:W-:Y:S01]  /*09f0*/  @!P1 IMAD.WIDE R26, R5, R26, UR6 ;  /* 0x00000006051a9e25 */ /* 0x000fe2000f8e021a */
[----:B--2---:R2:W-:Y:S04]  /*0a00*/  @!P0 STG.E.64 desc[UR16][R22.64], R24 ;  /* 0x0000001816008986 */ /* 0x0045e8000c101b10 */
[----:B------:R-:W3:Y:S04]  /*0a10*/  @!P1 LDG.E.128 R16, desc[UR16][R26.64] ;  /* 0x000000101a109981 */ /* 0x000ee8000c1e1d00 */
[----:B0-----:R-:W4:Y:S01]  /*0a20*/  @!P1 LDG.E.128 R8, desc[UR16][R26.64+0x10] ;  /* 0x000010101a089981 */ /* 0x001f22000c1e1d00 */
[----:B-1----:R-:W-:-:S04]  /*0a30*/  IMAD.MOV.U32 R12, RZ, RZ, 0x20 ;  /* 0x00000020ff0c7424 */ /* 0x002fc800078e00ff */
[----:B------:R-:W-:Y:S01]  /*0a40*/  @!P1 IMAD.WIDE R6, R5, R12, UR8 ;  /* 0x0000000805069e25 */ /* 0x000fe2000f8e020c */
[----:B--2---:R-:W-:-:S03]  /*0a50*/  IADD3 R24, PT, PT, R4, 0x100, RZ ;  /* 0x0000010004187810 */ /* 0x004fc60007ffe0ff */
[----:B------:R-:W-:Y:S01]  /*0a60*/  HFMA2 R20, -RZ, RZ, 0, 4.76837158203125e-07 ;  /* 0x00000008ff147431 */ /* 0x000fe200000001ff */
[----:B------:R-:W-:Y:S01]  /*0a70*/  ISETP.GE.AND P0, PT, R24, UR12, PT ;  /* 0x0000000c18007c0c */ /* 0x000fe2000bf06270 */
[----:B---3--:R0:W-:Y:S04]  /*0a80*/  @!P1 STG.E.128 desc[UR16][R6.64], R16 ;  /* 0x0000001006009986 */ /* 0x0081e8000c101d10 */
[----:B----4-:R1:W-:Y:S04]  /*0a90*/  @!P1 STG.E.128 desc[UR16][R6.64+0x10], R8 ;  /* 0x0000100806009986 */ /* 0x0103e8000c101d10 */
[----:B------:R-:W2:Y:S01]  /*0aa0*/  @!P1 LDG.E.64 R28, desc[UR16][R26.64+0x20] ;  /* 0x000020101a1c9981 */ /* 0x000ea2000c1e1b00 */
[----:B------:R-:W-:-:S02]  /*0ab0*/  IMAD.MOV.U32 R23, RZ, RZ, 0x30 ;  /* 0x00000030ff177424 */ /* 0x000fc400078e00ff */
[----:B------:R-:W-:-:S04]  /*0ac0*/  @!P1 IMAD.WIDE R20, R5, R20, UR10 ;  /* 0x0000000a05149e25 */ /* 0x000fc8000f8e0214 */
[----:B------:R-:W-:Y:S01]  /*0ad0*/  @!P0 IMAD.WIDE R22, R24, R23, UR6 ;  /* 0x0000000618168e25 */ /* 0x000fe2000f8e0217 */
[----:B--2---:R2:W-:Y:S04]  /*0ae0*/  @!P1 STG.E.64 desc[UR16][R20.64], R28 ;  /* 0x0000001c14009986 */ /* 0x0045e8000c101b10 */
[----:B------:R-:W3:Y:S04]  /*0af0*/  @!P0 LDG.E.128 R12, desc[UR16][R22.64] ;  /* 0x00000010160c8981 */ /* 0x000ee8000c1e1d00 */
[----:B0-----:R-:W4:Y:S01]  /*0b00*/  @!P0 LDG.E.128 R16, desc[UR16][R22.64+0x10] ;  /* 0x0000101016108981 */ /* 0x001f22000c1e1d00 */
[----:B-1----:R-:W-:-:S05]  /*0b10*/  MOV R7, 0x20 ;  /* 0x0000002000077802 */ /* 0x002fca0000000f00 */
[----:B------:R-:W-:-:S04]  /*0b20*/  @!P0 IMAD.WIDE R6, R24, R7, UR8 ;  /* 0x0000000818068e25 */ /* 0x000fc8000f8e0207 */
[----:B------:R-:W-:Y:S01]  /*0b30*/  HFMA2 R9, -RZ, RZ, 0, 4.76837158203125e-07 ;  /* 0x00000008ff097431 */ /* 0x000fe200000001ff */
[----:B---3--:R2:W-:Y:S04]  /*0b40*/  @!P0 STG.E.128 desc[UR16][R6.64], R12 ;  /* 0x0000000c06008986 */ /* 0x0085e8000c101d10 */
[----:B----4-:R2:W-:Y:S04]  /*0b50*/  @!P0 STG.E.128 desc[UR16][R6.64+0x10], R16 ;  /* 0x0000101006008986 */ /* 0x0105e8000c101d10 */
[----:B------:R-:W3:Y:S01]  /*0b60*/  @!P0 LDG.E.64 R10, desc[UR16][R22.64+0x20] ;  /* 0x00002010160a8981 */ /* 0x000ee2000c1e1b00 */
[----:B------:R-:W-:Y:S01]  /*0b70*/  @!P0 IMAD.WIDE R8, R24, R9, UR10 ;  /* 0x0000000a18088e25 */ /* 0x000fe2000f8e0209 */
[----:B------:R-:W-:Y:S01]  /*0b80*/  IADD3 R2, PT, PT, R2, 0x4, RZ ;  /* 0x0000000402027810 */ /* 0x000fe20007ffe0ff */
[----:B------:R-:W-:Y:S02]  /*0b90*/  BSSY.RECONVERGENT B0, `(.L_x_408) ;  /* 0x0000012000007945 */ /* 0x000fe40003800200 */
[----:B------:R-:W-:Y:S01]  /*0ba0*/  VIADD R24, R4, 0x180 ;  /* 0x0000018004187836 */ /* 0x000fe20000000000 */
[----:B------:R-:W-:Y:S01]  /*0bb0*/  ISETP.NE.AND P1, PT, R2, R3, PT ;  /* 0x000000030200720c */ /* 0x000fe20003f25270 */
[----:B---3--:R2:W-:Y:S03]  /*0bc0*/  @!P0 STG.E.64 desc[UR16][R8.64], R10 ;  /* 0x0000000a08008986 */ /* 0x0085e6000c101b10 */
[----:B------:R-:W-:-:S13]  /*0bd0*/  ISETP.GE.AND P0, PT, R24, UR12, PT ;  /* 0x0000000c18007c0c */ /* 0x000fda000bf06270 */
[----:B--2---:R-:W-:Y:S05]  /*0be0*/  @P0 BRA `(.L_x_409) ;  /* 0x0000000000300947 */ /* 0x004fea0003800000 */
[----:B------:R-:W-:-:S05]  /*0bf0*/  MOV R13, 0x30 ;  /* 0x00000030000d7802 */ /* 0x000fca0000000f00 */
[----:B------:R-:W-:-:S05]  /*0c00*/  IMAD.WIDE R12, R24, R13, UR6 ;  /* 0x00000006180c7e25 */ /* 0x000fca000f8e020d */
[----:B------:R-:W2:Y:S04]  /*0c10*/  LDG.E.128 R8, desc[UR16][R12.64] ;  /* 0x000000100c087981 */ /* 0x000ea8000c1e1d00 */
[----:B------:R-:W3:Y:S01]  /*0c20*/  LDG.E.128 R4, desc[UR16][R12.64+0x10] ;  /* 0x000010100c047981 */ /* 0x000ee2000c1e1d00 */
[----:B------:R-:W-:-:S04]  /*0c30*/  IMAD.MOV.U32 R15, RZ, RZ, 0x20 ;  /* 0x00000020ff0f7424 */ /* 0x000fc800078e00ff */
[----:B------:R-:W-:-:S05]  /*0c40*/  IMAD.WIDE R14, R24, R15, UR8 ;  /* 0x00000008180e7e25 */ /* 0x000fca000f8e020f */
[----:B--2---:R0:W-:Y:S04]  /*0c50*/  STG.E.128 desc[UR16][R14.64], R8 ;  /* 0x000000080e007986 */ /* 0x0041e8000c101d10 */
[----:B---3--:R0:W-:Y:S04]  /*0c60*/  STG.E.128 desc[UR16][R14.64+0x10], R4 ;  /* 0x000010040e007986 */ /* 0x0081e8000c101d10 */
[----:B------:R-:W2:Y:S01]  /*0c70*/  LDG.E.64 R18, desc[UR16][R12.64+0x20] ;  /* 0x000020100c127981 */ /* 0x000ea2000c1e1b00 */
[----:B------:R-:W-:-:S05]  /*0c80*/  MOV R17, 0x8 ;  /* 0x0000000800117802 */ /* 0x000fca0000000f00 */
[----:B------:R-:W-:-:S05]  /*0c90*/  IMAD.WIDE R16, R24, R17, UR10 ;  /* 0x0000000a18107e25 */ /* 0x000fca000f8e0211 */
[----:B--2---:R0:W-:Y:S02]  /*0ca0*/  STG.E.64 desc[UR16][R16.64], R18 ;  /* 0x0000001210007986 */ /* 0x0041e4000c101b10 */
.L_x_409:
[----:B------:R-:W-:Y:S05]  /*0cb0*/  BSYNC.RECONVERGENT B0 ;  /* 0x0000000000007941 */ /* 0x000fea0003800200 */
.L_x_408:
[----:B------:R-:W-:Y:S05]  /*0cc0*/  @P1 BRA `(.L_x_410) ;  /* 0xfffffffc00081947 */ /* 0x000fea000383ffff */
.L_x_407:
[----:B------:R-:W-:-:S13]  /*0cd0*/  ISETP.NE.AND P0, PT, RZ, UR4, PT ;  /* 0x00000004ff007c0c */ /* 0x000fda000bf05270 */
[----:B------:R-:W-:Y:S05]  /*0ce0*/  @!P0 EXIT ;  /* 0x000000000000894d */ /* 0x000fea0003800000 */
[----:B------:R-:W1:Y:S01]  /*0cf0*/  LDC R2, c[0x0][0x384] ;  /* 0x0000e100ff027b82 */ /* 0x000e620000000800 */
[----:B------:R-:W-:Y:S01]  /*0d00*/  UISETP.NE.AND UP0, UPT, UR4, 0x1, UPT ;  /* 0x000000010400788c */ /* 0x000fe2000bf05270 */
[----:B-1----:R-:W-:-:S04]  /*0d10*/  LOP3.LUT R2, R2, 0x1, RZ, 0xc0, !PT ;  /* 0x0000000102027812 */ /* 0x002fc800078ec0ff */
[----:B------:R-:W-:-:S04]  /*0d20*/  ISETP.NE.U32.AND P2, PT, R2, 0x1, PT ;  /* 0x000000010200780c */ /* 0x000fc80003f45070 */
[----:B------:R-:W-:Y:S09]  /*0d30*/  BRA.U !UP0, `(.L_x_411) ;  /* 0x0000000108747547 */ /* 0x000ff2000b800000 */
[----:B0-----:R-:W-:Y:S01]  /*0d40*/  LEA R20, R3, R0, 0x7 ;  /* 0x0000000003147211 */ /* 0x001fe200078e38ff */
[----:B------:R-:W-:-:S03]  /*0d50*/  IMAD.MOV.U32 R17, RZ, RZ, 0x30 ;  /* 0x00000030ff117424 */ /* 0x000fc600078e00ff */
[----:B------:R-:W-:-:S13]  /*0d60*/  ISETP.GE.AND P0, PT, R20, UR12, PT ;  /* 0x0000000c14007c0c */ /* 0x000fda000bf06270 */
[----:B------:R-:W-:-:S05]  /*0d70*/  @!P0 IMAD.WIDE R16, R20, R17, UR6 ;  /* 0x0000000614108e25 */ /* 0x000fca000f8e0211 */
[----:B------:R-:W2:Y:S04]  /*0d80*/  @!P0 LDG.E.128 R4, desc[UR16][R16.64] ;  /* 0x0000001010048981 */ /* 0x000ea8000c1e1d00 */
[----:B------:R-:W3:Y:S01]  /*0d90*/  @!P0 LDG.E.128 R8, desc[UR16][R16.64+0x10] ;  /* 0x0000101010088981 */ /* 0x000ee2000c1e1d00 */
[----:B------:R-:W-:-:S05]  /*0da0*/  MOV R19, 0x20 ;  /* 0x0000002000137802 */ /* 0x000fca0000000f00 */
[C---:B------:R-:W-:Y:S01]  /*0db0*/  @!P0 IMAD.WIDE R18, R20.reuse, R19, UR8 ;  /* 0x0000000814128e25 */ /* 0x040fe2000f8e0213 */
[----:B------:R-:W-:-:S03]  /*0dc0*/  IADD3 R2, PT, PT, R20, 0x80, RZ ;  /* 0x0000008014027810 */ /* 0x000fc60007ffe0ff */
[----:B------:R-:W-:Y:S01]  /*0dd0*/  HFMA2 R25, -RZ, RZ, 0, 2.86102294921875e-06 ;  /* 0x00000030ff197431 */ /* 0x000fe200000001ff */
[----:B------:R-:W-:Y:S01]  /*0de0*/  ISETP.GE.AND P1, PT, R2, UR12, PT ;  /* 0x0000000c02007c0c */ /* 0x000fe2000bf26270 */
[----:B--2---:R0:W-:Y:S04]  /*0df0*/  @!P0 STG.E.128 desc[UR16][R18.64], R4 ;  /* 0x0000000412008986 */ /* 0x0041e8000c101d10 */
[----:B---3--:R1:W-:Y:S04]  /*0e00*/  @!P0 STG.E.128 desc[UR16][R18.64+0x10], R8 ;  /* 0x0000100812008986 */ /* 0x0083e8000c101d10 */
[----:B------:R-:W2:Y:S01]  /*0e10*/  @!P0 LDG.E.64 R22, desc[UR16][R16.64+0x20] ;  /* 0x0000201010168981 */ /* 0x000ea2000c1e1b00 */
[----:B------:R-:W-:-:S03]  /*0e20*/  IMAD.MOV.U32 R21, RZ, RZ, 0x8 ;  /* 0x00000008ff157424 */ /* 0x000fc600078e00ff */
[----:B------:R-:W-:-:S04]  /*0e30*/  @!P1 IMAD.WIDE R24, R2, R25, UR6 ;  /* 0x0000000602189e25 */ /* 0x000fc8000f8e0219 */
[----:B------:R-:W-:-:S05]  /*0e40*/  @!P0 IMAD.WIDE R20, R20, R21, UR10 ;  /* 0x0000000a14148e25 */ /* 0x000fca000f8e0215 */
[----:B--2---:R2:W-:Y:S04]  /*0e50*/  @!P0 STG.E.64 desc[UR16][R20.64], R22 ;  /* 0x0000001614008986 */ /* 0x0045e8000c101b10 */
[----:B------:R-:W3:Y:S04]  /*0e60*/  @!P1 LDG.E.128 R12, desc[UR16][R24.64] ;  /* 0x00000010180c9981 */ /* 0x000ee8000c1e1d00 */
[----:B0-----:R-:W4:Y:S01]  /*0e70*/  @!P1 LDG.E.128 R4, desc[UR16][R24.64+0x10] ;  /* 0x0000101018049981 */ /* 0x001f22000c1e1d00 */
[----:B-1----:R-:W-:-:S05]  /*0e80*/  MOV R9, 0x20 ;  /* 0x0000002000097802 */ /* 0x002fca0000000f00 */
[----:B------:R-:W-:-:S05]  /*0e90*/  @!P1 IMAD.WIDE R8, R2, R9, UR8 ;  /* 0x0000000802089e25 */ /* 0x000fca000f8e0209 */
[----:B---3--:R2:W-:Y:S04]  /*0ea0*/  @!P1 STG.E.128 desc[UR16][R8.64], R12 ;  /* 0x0000000c08009986 */ /* 0x0085e8000c101d10 */
[----:B----4-:R2:W-:Y:S04]  /*0eb0*/  @!P1 STG.E.128 desc[UR16][R8.64+0x10], R4 ;  /* 0x0000100408009986 */ /* 0x0105e8000c101d10 */
[----:B------:R-:W3:Y:S01]  /*0ec0*/  @!P1 LDG.E.64 R16, desc[UR16][R24.64+0x20] ;  /* 0x0000201018109981 */ /* 0x000ee2000c1e1b00 */
[----:B------:R-:W-:Y:S01]  /*0ed0*/  IMAD.MOV.U32 R11, RZ, RZ, 0x8 ;  /* 0x00000008ff0b7424 */ /* 0x000fe200078e00ff */
[----:B------:R-:W-:-:S03]  /*0ee0*/  IADD3 R3, PT, PT, R3, 0x2, RZ ;  /* 0x0000000203037810 */ /* 0x000fc60007ffe0ff */
[----:B------:R-:W-:-:S05]  /*0ef0*/  @!P1 IMAD.WIDE R10, R2, R11, UR10 ;  /* 0x0000000a020a9e25 */ /* 0x000fca000f8e020b */
[----:B---3--:R2:W-:Y:S02]  /*0f00*/  @!P1 STG.E.64 desc[UR16][R10.64], R16 ;  /* 0x000000100a009986 */ /* 0x0085e4000c101b10 */
.L_x_411:
[----:B------:R-:W-:Y:S05]  /*0f10*/  @P2 EXIT ;  /* 0x000000000000294d */ /* 0x000fea0003800000 */
[----:B0-----:R-:W-:-:S04]  /*0f20*/  LEA R0, R3, R0, 0x7 ;  /* 0x0000000003007211 */ /* 0x001fc800078e38ff */
[----:B------:R-:W-:-:S13]  /*0f30*/  ISETP.GE.AND P0, PT, R0, UR12, PT ;  /* 0x0000000c00007c0c */ /* 0x000fda000bf06270 */
[----:B------:R-:W-:Y:S05]  /*0f40*/  @P0 EXIT ;  /* 0x000000000000094d */ /* 0x000fea0003800000 */
[----:B------:R-:W-:-:S04]  /*0f50*/  IMAD.MOV.U32 R3, RZ, RZ, 0x30 ;  /* 0x00000030ff037424 */ /* 0x000fc800078e00ff */
[----:B------:R-:W-:-:S05]  /*0f60*/  IMAD.WIDE R2, R0, R3, UR6 ;  /* 0x0000000600027e25 */ /* 0x000fca000f8e0203 */
[----:B--2---:R-:W2:Y:S04]  /*0f70*/  LDG.E.128 R12, desc[UR16][R2.64] ;  /* 0x00000010020c7981 */ /* 0x004ea8000c1e1d00 */
[----:B------:R-:W3:Y:S01]  /*0f80*/  LDG.E.128 R16, desc[UR16][R2.64+0x10] ;  /* 0x0000101002107981 */ /* 0x000ee2000c1e1d00 */
[----:B------:R-:W-:-:S05]  /*0f90*/  HFMA2 R5, -RZ, RZ, 0, 1.9073486328125e-06 ;  /* 0x00000020ff057431 */ /* 0x000fca00000001ff */
        /* <DEDUP_REMOVED lines=8> */
.L_x_412:
        /* <DEDUP_REMOVED lines=14> */
.L_x_458:


//--------------------- .text._ZN3cub18CUB_300001_SM_10006detail9transform16transform_kernelINS2_10policy_hubILb1EN4cuda3std3__45tupleIJN6thrust24THRUST_300001_SM_1000_NS12zip_iteratorINS8_IJNSA_10device_ptrI8aes_pairEENSC_ImEEEEEEEEEEE10policy1000ElNS7_10__identityENSA_7pointerINS8_IJSD_mEEENSA_8cuda_cub3tagENSA_11use_defaultESQ_EEJSH_EEEvT0_iT1_T2_DpNS2_10kernel_argIT3_EE --------------------------
	.section	.text._ZN3cub18CUB_300001_SM_10006detail9transform16transform_kernelINS2_10policy_hubILb1EN4cuda3std3__45tupleIJN6thrust24THRUST_300001_SM_1000_NS12zip_iteratorINS8_IJNSA_10device_ptrI8aes_pairEENSC_ImEEEEEEEEEEE10policy1000ElNS7_10__identityENSA_7pointerINS8_IJSD_mEEENSA_8cuda_cub3tagENSA_11use_defaultESQ_EEJSH_EEEvT0_iT1_T2_DpNS2_10kernel_argIT3_EE,"ax",@progbits
	.align	128
        .global         _ZN3cub18CUB_300001_SM_10006detail9transform16transform_kernelINS2_10policy_hubILb1EN4cuda3std3__45tupleIJN6thrust24THRUST_300001_SM_1000_NS12zip_iteratorINS8_IJNSA_10device_ptrI8aes_pairEENSC_ImEEEEEEEEEEE10policy1000ElNS7_10__identityENSA_7pointerINS8_IJSD_mEEENSA_8cuda_cub3tagENSA_11use_defaultESQ_EEJSH_EEEvT0_iT1_T2_DpNS2_10kernel_argIT3_EE
        .type           _ZN3cub18CUB_300001_SM_10006detail9transform16transform_kernelINS2_10policy_hubILb1EN4cuda3std3__45tupleIJN6thrust24THRUST_300001_SM_1000_NS12zip_iteratorINS8_IJNSA_10device_ptrI8aes_pairEENSC_ImEEEEEEEEEEE10policy1000ElNS7_10__identityENSA_7pointerINS8_IJSD_mEEENSA_8cuda_cub3tagENSA_11use_defaultESQ_EEJSH_EEEvT0_iT1_T2_DpNS2_10kernel_argIT3_EE,@function
        .size           _ZN3cub18CUB_300001_SM_10006detail9transform16transform_kernelINS2_10policy_hubILb1EN4cuda3std3__45tupleIJN6thrust24THRUST_300001_SM_1000_NS12zip_iteratorINS8_IJNSA_10device_ptrI8aes_pairEENSC_ImEEEEEEEEEEE10policy1000ElNS7_10__identityENSA_7pointerINS8_IJSD_mEEENSA_8cuda_cub3tagENSA_11use_defaultESQ_EEJSH_EEEvT0_iT1_T2_DpNS2_10kernel_argIT3_EE,(.L_x_459 - _ZN3cub18CUB_300001_SM_10006detail9transform16transform_kernelINS2_10policy_hubILb1EN4cuda3std3__45tupleIJN6thrust24THRUST_300001_SM_1000_NS12zip_iteratorINS8_IJNSA_10device_ptrI8aes_pairEENSC_ImEEEEEEEEEEE10policy1000ElNS7_10__identityENSA_7pointerINS8_IJSD_mEEENSA_8cuda_cub3tagENSA_11use_defaultESQ_EEJSH_EEEvT0_iT1_T2_DpNS2_10kernel_argIT3_EE)
        .other          _ZN3cub18CUB_300001_SM_10006detail9transform16transform_kernelINS2_10policy_hubILb1EN4cuda3std3__45tupleIJN6thrust24THRUST_300001_SM_1000_NS12zip_iteratorINS8_IJNSA_10device_ptrI8aes_pairEENSC_ImEEEEEEEEEEE10policy1000ElNS7_10__identityENSA_7pointerINS8_IJSD_mEEENSA_8cuda_cub3tagENSA_11use_defaultESQ_EEJSH_EEEvT0_iT1_T2_DpNS2_10kernel_argIT3_EE,@"STO_CUDA_ENTRY STV_DEFAULT"
_ZN3cub18CUB_300001_SM_10006detail9transform16transform_kernelINS2_10policy_hubILb1EN4cuda3std3__45tupleIJN6thrust24THRUST_300001_SM_1000_NS12zip_iteratorINS8_IJNSA_10device_ptrI8aes_pairEENSC_ImEEEEEEEEEEE10policy1000ElNS7_10__identityENSA_7pointerINS8_IJSD_mEEENSA_8cuda_cub3tagENSA_11use_defaultESQ_EEJSH_EEEvT0_iT1_T2_DpNS2_10kernel_argIT3_EE:
.text._ZN3cub18CUB_300001_SM_10006detail9transform16transform_kernelINS2_10policy_hubILb1EN4cuda3std3__45tupleIJN6thrust24THRUST_300001_SM_1000_NS12zip_iteratorINS8_IJNSA_10device_ptrI8aes_pairEENSC_ImEEEEEEEEEEE10policy1000ElNS7_10__identityENSA_7pointerINS8_IJSD_mEEENSA_8cuda_cub3tagENSA_11use_defaultESQ_EEJSH_EEEvT0_iT1_T2_DpNS2_10kernel_argIT3_EE:
[----:B------:R-:W-:Y:S01]  /*0000*/  LDC R1, c[0x0][0x37c] ;  /* 0x0000df00ff017b82 */ /* 0x000fe20000000800 */
[----:B------:R-:W0:Y:S07]  /*0010*/  LDCU UR16, c[0x0][0x388] ;  /* 0x00007100ff1077ac */ /* 0x000e2e0008000800 */
[----:B------:R-:W1:Y:S01]  /*0020*/  S2UR UR6, SR_CTAID.X ;  /* 0x00000000000679c3 */ /* 0x000e620000002500 */
[----:B------:R-:W2:Y:S01]  /*0030*/  LDCU.64 UR12, c[0x0][0x380] ;  /* 0x00007000ff0c77ac */ /* 0x000ea20008000a00 */
[----:B------:R-:W3:Y:S01]  /*0040*/  LDCU.64 UR14, c[0x0][0x398] ;  /* 0x00007300ff0e77ac */ /* 0x000ee20008000a00 */
[----:B------:R-:W4:Y:S01]  /*0050*/  LDCU.64 UR18, c[0x0][0x3a0] ;  /* 0x00007400ff1277ac */ /* 0x000f220008000a00 */
[----:B------:R-:W5:Y:S01]  /*0060*/  LDCU.64 UR8, c[0x0][0x390] ;  /* 0x00007200ff0877ac */ /* 0x000f620008000a00 */
[----:B0-----:R-:W-:-:S04]  /*0070*/  USHF.L.U32 UR17, UR16, 0x7, URZ ;  /* 0x0000000710117899 */ /* 0x001fc800080006ff */
[----:B------:R-:W-:Y:S02]  /*0080*/  USHF.R.S32.HI UR20, URZ, 0x1f, UR17 ;  /* 0x0000001fff147899 */ /* 0x000fe40008011411 */
[----:B-1----:R-:W-:Y:S02]  /*0090*/  UIMAD.WIDE.U32 UR4, UR17, UR6, URZ ;  /* 0x00000006110472a5 */ /* 0x002fe4000f8e00ff */
[----:B------:R-:W-:Y:S02]  /*00a0*/  UIMAD UR11, UR20, UR6, URZ ;  /* 0x00000006140b72a4 */ /* 0x000fe4000f8e02ff */
[----:B--2---:R-:W-:Y:S02]  /*00b0*/  UIADD3 UR7, UP0, UPT, -UR4, UR12, URZ ;  /* 0x0000000c04077290 */ /* 0x004fe4000ff1e1ff */
[----:B------:R-:W-:Y:S02]  /*00c0*/  UIADD3 UR11, UPT, UPT, UR5, UR11, URZ ;  /* 0x0000000b050b7290 */ /* 0x000fe4000fffe0ff */
[----:B---3--:R-:W-:-:S02]  /*00d0*/  ULEA UR12, UP1, UR4, UR14, 0x5 ;  /* 0x0000000e040c7291 */ /* 0x008fc4000f8228ff */
[----:B------:R-:W-:Y:S02]  /*00e0*/  UIADD3.X UR10, UPT, UPT, ~UR11, UR13, URZ, UP0, !UPT ;  /* 0x0000000d0b0a7290 */ /* 0x000fe400087fe5ff */
[----:B------:R-:W-:Y:S02]  /*00f0*/  UISETP.LT.U32.AND UP0, UPT, UR7, UR17, UPT ;  /* 0x000000110700728c */ /* 0x000fe4000bf01070 */
[----:B------:R-:W-:Y:S01]  /*0100*/  USHF.L.U64.HI UR6, UR4, 0x5, UR11 ;  /* 0x0000000504067899 */ /* 0x000fe2000801020b */
[----:B------:R-:W-:Y:S01]  /*0110*/  MOV R28, UR12 ;  /* 0x0000000c001c7c02 */ /* 0x000fe20008000f00 */
[----:B----4-:R-:W-:Y:S02]  /*0120*/  ULEA UR14, UP2, UR4, UR18, 0x3 ;  /* 0x00000012040e7291 */ /* 0x010fe4000f8418ff */
[----:B------:R-:W-:Y:S02]  /*0130*/  USHF.L.U64.HI UR5, UR4, 0x3, UR11 ;  /* 0x0000000304057899 */ /* 0x000fe4000801020b */
[----:B------:R-:W-:-:S02]  /*0140*/  UISETP.LT.AND.EX UP0, UPT, UR10, UR20, UPT, UP0 ;  /* 0x000000140a00728c */ /* 0x000fc4000bf01300 */
[----:B------:R-:W-:Y:S01]  /*0150*/  UIADD3.X UR13, UPT, UPT, UR6, UR15, URZ, UP1, !UPT ;  /* 0x0000000f060d7290 */ /* 0x000fe20008ffe4ff */
[----:B------:R-:W-:Y:S01]  /*0160*/  MOV R26, UR14 ;  /* 0x0000000e001a7c02 */ /* 0x000fe20008000f00 */
[----:B------:R-:W-:Y:S02]  /*0170*/  UIADD3.X UR15, UPT, UPT, UR5, UR19, URZ, UP2, !UPT ;  /* 0x00000013050f7290 */ /* 0x000fe400097fe4ff */
[----:B------:R-:W-:Y:S02]  /*0180*/  USEL UR5, UR7, UR17, UP0 ;  /* 0x0000001107057287 */ /* 0x000fe40008000000 */
[----:B-----5:R-:W-:Y:S01]  /*0190*/  UIMAD.WIDE.U32 UR8, UR4, 0x30, UR8 ;  /* 0x00000030040878a5 */ /* 0x020fe2000f8e0008 */
[----:B------:R-:W-:Y:S01]  /*01a0*/  IMAD.U32 R29, RZ, RZ, UR13 ;  /* 0x0000000dff1d7e24 */ /* 0x000fe2000f8e00ff */
[----:B------:R-:W-:Y:S01]  /*01b0*/  UISETP.NE.AND UP0, UPT, UR17, UR5, UPT ;  /* 0x000000051100728c */ /* 0x000fe2000bf05270 */
[----:B------:R-:W-:Y:S01]  /*01c0*/  MOV R27, UR15 ;  /* 0x0000000f001b7c02 */ /* 0x000fe20008000f00 */
[----:B------:R-:W-:Y:S01]  /*01d0*/  UIMAD UR6, UR11, 0x30, URZ ;  /* 0x000000300b0678a4 */ /* 0x000fe2000f8e02ff */
[----:B------:R-:W0:Y:S03]  /*01e0*/  LDCU.64 UR18, c[0x0][0x358] ;  /* 0x00006b00ff1277ac */ /* 0x000e260008000a00 */
[----:B------:R-:W-:-:S03]  /*01f0*/  UIADD3 UR7, UPT, UPT, UR9, UR6, URZ ;  /* 0x0000000609077290 */ /* 0x000fc6000fffe0ff */
[----:B------:R-:W-:Y:S01]  /*0200*/  UMOV UR6, UR8 ;  /* 0x0000000800067c82 */ /* 0x000fe20008000000 */
[----:B------:R-:W-:Y:S08]  /*0210*/  BRA.U !UP0, `(.L_x_413) ;  /* 0x0000000908847547 */ /* 0x000ff0000b800000 */
[----:B------:R-:W-:-:S06]  /*0220*/  UISETP.GE.AND UP0, UPT, UR16, 0x1, UPT ;  /* 0x000000011000788c */ /* 0x000fcc000bf06270 */
[----:B------:R-:W-:-:S13]  /*0230*/  PLOP3.LUT P0, PT, PT, PT, UP0, 0x80, 0x8 ;  /* 0x000000000008781c */ /* 0x000fda0003f0f008 */
[----:B0-----:R-:W-:Y:S05]  /*0240*/  @!P0 EXIT ;  /* 0x000000000000894d */ /* 0x001fea0003800000 */
[----:B------:R-:W0:Y:S01]  /*0250*/  S2R R2, SR_TID.X ;  /* 0x0000000000027919 */ /* 0x000e220000002100 */
[----:B------:R-:W-:Y:S01]  /*0260*/  UISETP.GE.U32.AND UP0, UPT, UR16, 0x4, UPT ;  /* 0x000000041000788c */ /* 0x000fe2000bf06070 */
[----:B------:R-:W-:Y:S01]  /*0270*/  HFMA2 R3, -RZ, RZ, 0, 0 ;  /* 0x00000000ff037431 */ /* 0x000fe200000001ff */
[----:B------:R-:W-:-:S07]  /*0280*/  ULOP3.LUT UR8, UR16, 0x3, URZ, 0xc0, !UPT ;  /* 0x0000000310087892 */ /* 0x000fce000f8ec0ff */
[----:B------:R-:W-:Y:S05]  /*0290*/  BRA.U !UP0, `(.L_x_414) ;  /* 0x0000000508a87547 */ /* 0x000fea000b800000 */
[----:B0-----:R-:W-:-:S13]  /*02a0*/  ISETP.GE.AND P0, PT, R2, UR5, PT ;  /* 0x0000000502007c0c */ /* 0x001fda000bf06270 */
[----:B------:R-:W-:-:S04]  /*02b0*/  @!P0 IMAD.WIDE R12, R2, 0x20, R28 ;  /* 0x00000020020c8825 */ /* 0x000fc800078e021c */
[C---:B------:R-:W-:Y:S01]  /*02c0*/  @!P0 IMAD.WIDE R16, R2.reuse, 0x8, R26 ;  /* 0x0000000802108825 */ /* 0x040fe200078e021a */
[----:B------:R-:W2:Y:S04]  /*02d0*/  @!P0 LDG.E.128 R8, desc[UR18][R12.64] ;  /* 0x000000120c088981 */ /* 0x000ea8000c1e1d00 */
[----:B------:R-:W3:Y:S04]  /*02e0*/  @!P0 LDG.E.128 R4, desc[UR18][R12.64+0x10] ;  /* 0x000010120c048981 */ /* 0x000ee8000c1e1d00 */
[----:B------:R-:W4:Y:S01]  /*02f0*/  @!P0 LDG.E.64 R30, desc[UR18][R16.64] ;  /* 0x00000012101e8981 */ /* 0x000f22000c1e1b00 */
[----:B------:R-:W-:Y:S01]  /*0300*/  VIADD R3, R2, 0x80 ;  /* 0x0000008002037836 */ /* 0x000fe20000000000 */
[----:B------:R-:W-:-:S04]  /*0310*/  MOV R33, 0x30 ;  /* 0x0000003000217802 */ /* 0x000fc80000000f00 */
[----:B------:R-:W-:Y:S01]  /*0320*/  ISETP.GE.AND P1, PT, R3, UR5, PT ;  /* 0x0000000503007c0c */ /* 0x000fe2000bf26270 */
[----:B------:R-:W-:-:S12]  /*0330*/  @!P0 IMAD.WIDE R32, R2, R33, UR6 ;  /* 0x0000000602208e25 */ /* 0x000fd8000f8e0221 */
[----:B------:R-:W-:-:S04]  /*0340*/  @!P1 IMAD.WIDE R34, R3, 0x20, R28 ;  /* 0x0000002003229825 */ /* 0x000fc800078e021c */
[----:B------:R-:W-:Y:S01]  /*0350*/  @!P1 IMAD.WIDE R20, R3, 0x8, R26 ;  /* 0x0000000803149825 */ /* 0x000fe200078e021a */
[----:B--2---:R-:W-:Y:S04]  /*0360*/  @!P0 STG.E.128 desc[UR18][R32.64], R8 ;  /* 0x0000000820008986 */ /* 0x004fe8000c101d12 */
[----:B---3--:R-:W-:Y:S04]  /*0370*/  @!P0 STG.E.128 desc[UR18][R32.64+0x10], R4 ;  /* 0x0000100420008986 */ /* 0x008fe8000c101d12 */
[----:B----4-:R0:W-:Y:S04]  /*0380*/  @!P0 STG.E.64 desc[UR18][R32.64+0x20], R30 ;  /* 0x0000201e20008986 */ /* 0x0101e8000c101b12 */
[----:B------:R-:W2:Y:S04]  /*0390*/  @!P1 LDG.E.128 R12, desc[UR18][R34.64] ;  /* 0x00000012220c9981 */ /* 0x000ea8000c1e1d00 */
[----:B------:R1:W3:Y:S04]  /*03a0*/  @!P1 LDG.E.128 R16, desc[UR18][R34.64+0x10] ;  /* 0x0000101222109981 */ /* 0x0002e8000c1e1d00 */
[----:B------:R-:W4:Y:S01]  /*03b0*/  @!P1 LDG.E.64 R36, desc[UR18][R20.64] ;  /* 0x0000001214249981 */ /* 0x000f22000c1e1b00 */
[----:B------:R-:W-:Y:S01]  /*03c0*/  IADD3 R23, PT, PT, R2, 0x100, RZ ;  /* 0x0000010002177810 */ /* 0x000fe20007ffe0ff */
[----:B------:R-:W-:-:S03]  /*03d0*/  IMAD.MOV.U32 R0, RZ, RZ, 0x30 ;  /* 0x00000030ff007424 */ /* 0x000fc600078e00ff */
[----:B------:R-:W-:Y:S01]  /*03e0*/  ISETP.GE.AND P0, PT, R23, UR5, PT ;  /* 0x0000000517007c0c */ /* 0x000fe2000bf06270 */
[----:B0-----:R-:W-:-:S12]  /*03f0*/  @!P1 IMAD.WIDE R30, R3, R0, UR6 ;  /* 0x00000006031e9e25 */ /* 0x001fd8000f8e0200 */
[----:B------:R-:W-:-:S04]  /*0400*/  @!P0 IMAD.WIDE R24, R23, 0x8, R26 ;  /* 0x0000000817188825 */ /* 0x000fc800078e021a */
[----:B-1----:R-:W-:Y:S01]  /*0410*/  @!P0 IMAD.WIDE R34, R23, 0x20, R28 ;  /* 0x0000002017228825 */ /* 0x002fe200078e021c */
[----:B--2---:R0:W-:Y:S04]  /*0420*/  @!P1 STG.E.128 desc[UR18][R30.64], R12 ;  /* 0x0000000c1e009986 */ /* 0x0041e8000c101d12 */
[----:B---3--:R1:W-:Y:S04]  /*0430*/  @!P1 STG.E.128 desc[UR18][R30.64+0x10], R16 ;  /* 0x000010101e009986 */ /* 0x0083e8000c101d12 */
[----:B----4-:R2:W-:Y:S04]  /*0440*/  @!P1 STG.E.64 desc[UR18][R30.64+0x20], R36 ;  /* 0x000020241e009986 */ /* 0x0105e8000c101b12 */
[----:B------:R-:W3:Y:S04]  /*0450*/  @!P0 LDG.E.128 R4, desc[UR18][R34.64] ;  /* 0x0000001222048981 */ /* 0x000ee8000c1e1d00 */
[----:B------:R-:W4:Y:S04]  /*0460*/  @!P0 LDG.E.128 R8, desc[UR18][R34.64+0x10] ;  /* 0x0000101222088981 */ /* 0x000f28000c1e1d00 */
[----:B------:R-:W5:Y:S01]  /*0470*/  @!P0 LDG.E.64 R24, desc[UR18][R24.64] ;  /* 0x0000001218188981 */ /* 0x000f62000c1e1b00 */
[----:B------:R-:W-:-:S02]  /*0480*/  IADD3 R3, PT, PT, R2, 0x180, RZ ;  /* 0x0000018002037810 */ /* 0x000fc40007ffe0ff */
[----:B------:R-:W-:Y:S02]  /*0490*/  MOV R22, 0x30 ;  /* 0x0000003000167802 */ /* 0x000fe40000000f00 */
[----:B------:R-:W-:-:S03]  /*04a0*/  ISETP.GE.AND P1, PT, R3, UR5, PT ;  /* 0x0000000503007c0c */ /* 0x000fc6000bf26270 */
[----:B------:R-:W-:-:S10]  /*04b0*/  @!P0 IMAD.WIDE R22, R23, R22, UR6 ;  /* 0x0000000617168e25 */ /* 0x000fd4000f8e0216 */
[----:B------:R-:W-:-:S04]  /*04c0*/  @!P1 IMAD.WIDE R20, R3, 0x8, R26 ;  /* 0x0000000803149825 */ /* 0x000fc800078e021a */
[----:B------:R-:W-:Y:S01]  /*04d0*/  @!P1 IMAD.WIDE R32, R3, 0x20, R28 ;  /* 0x0000002003209825 */ /* 0x000fe200078e021c */
[----:B---3--:R3:W-:Y:S04]  /*04e0*/  @!P0 STG.E.128 desc[UR18][R22.64], R4 ;  /* 0x0000000416008986 */ /* 0x0087e8000c101d12 */
[----:B----4-:R3:W-:Y:S04]  /*04f0*/  @!P0 STG.E.128 desc[UR18][R22.64+0x10], R8 ;  /* 0x0000100816008986 */ /* 0x0107e8000c101d12 */
[----:B-----5:R3:W-:Y:S04]  /*0500*/  @!P0 STG.E.64 desc[UR18][R22.64+0x20], R24 ;  /* 0x0000201816008986 */ /* 0x0207e8000c101b12 */
[----:B0-----:R-:W4:Y:S04]  /*0510*/  @!P1 LDG.E.128 R12, desc[UR18][R32.64] ;  /* 0x00000012200c9981 */ /* 0x001f28000c1e1d00 */
[----:B-1----:R-:W5:Y:S04]  /*0520*/  @!P1 LDG.E.128 R16, desc[UR18][R32.64+0x10] ;  /* 0x0000101220109981 */ /* 0x002f68000c1e1d00 */
[----:B------:R-:W3:Y:S01]  /*0530*/  @!P1 LDG.E.64 R20, desc[UR18][R20.64] ;  /* 0x0000001214149981 */ /* 0x000ee2000c1e1b00 */
[----:B--2---:R-:W-:Y:S01]  /*0540*/  IMAD.MOV.U32 R30, RZ, RZ, 0x30 ;  /* 0x00000030ff1e7424 */ /* 0x004fe200078e00ff */
[----:B------:R-:W-:-:S03]  /*0550*/  ULOP3.LUT UR4, UR16, 0x7ffffffc, URZ, 0xc0, !UPT ;  /* 0x7ffffffc10047892 */ /* 0x000fc6000f8ec0ff */
[----:B------:R-:W-:-:S03]  /*0560*/  @!P1 IMAD.WIDE R30, R3, R30, UR6 ;  /* 0x00000006031e9e25 */ /* 0x000fc6000f8e021e */
[----:B------:R-:W-:-:S04]  /*0570*/  MOV R3, UR4 ;  /* 0x0000000400037c02 */ /* 0x000fc80008000f00 */
[----:B------:R-:W-:Y:S01]  /*0580*/  ISETP.NE.AND P0, PT, R3, 0x4, PT ;  /* 0x000000040300780c */ /* 0x000fe20003f05270 */
[----:B----4-:R1:W-:Y:S04]  /*0590*/  @!P1 STG.E.128 desc[UR18][R30.64], R12 ;  /* 0x0000000c1e009986 */ /* 0x0103e8000c101d12 */
[----:B-----5:R1:W-:Y:S04]  /*05a0*/  @!P1 STG.E.128 desc[UR18][R30.64+0x10], R16 ;  /* 0x000010101e009986 */ /* 0x0203e8000c101d12 */
[----:B---3--:R1:W-:Y:S04]  /*05b0*/  @!P1 STG.E.64 desc[UR18][R30.64+0x20], R20 ;  /* 0x000020141e009986 */ /* 0x0083e8000c101b12 */
[----:B------:R-:W-:Y:S05]  /*05c0*/  @!P0 BRA `(.L_x_414) ;  /* 0x0000000000dc8947 */ /* 0x000fea0003800000 */
[----:B------:R-:W-:-:S07]  /*05d0*/  MOV R0, 0x4 ;  /* 0x0000000400007802 */ /* 0x000fce0000000f00 */
.L_x_417:
[----:B01----:R-:W-:-:S05]  /*05e0*/  IMAD R12, R0, 0x80, R2 ;  /* 0x00000080000c7824 */ /* 0x003fca00078e0202 */
[----:B------:R-:W-:-:S13]  /*05f0*/  ISETP.GE.AND P0, PT, R12, UR5, PT ;  /* 0x000000050c007c0c */ /* 0x000fda000bf06270 */
[----:B--2---:R-:W-:-:S04]  /*0600*/  @!P0 IMAD.WIDE R16, R12, 0x8, R26 ;  /* 0x000000080c108825 */ /* 0x004fc800078e021a */
[C---:B------:R-:W-:Y:S02]  /*0610*/  @!P0 IMAD.WIDE R24, R12.reuse, 0x20, R28 ;  /* 0x000000200c188825 */ /* 0x040fe400078e021c */
[----:B------:R-:W2:Y:S04]  /*0620*/  @!P0 LDG.E.64 R16, desc[UR18][R16.64] ;  /* 0x0000001210108981 */ /* 0x000ea8000c1e1b00 */
[----:B------:R-:W3:Y:S04]  /*0630*/  @!P0 LDG.E.128 R4, desc[UR18][R24.64] ;  /* 0x0000001218048981 */ /* 0x000ee8000c1e1d00 */
[----:B------:R-:W4:Y:S01]  /*0640*/  @!P0 LDG.E.128 R8, desc[UR18][R24.64+0x10] ;  /* 0x0000101218088981 */ /* 0x000f22000c1e1d00 */
[----:B------:R-:W-:Y:S01]  /*0650*/  IADD3 R18, PT, PT, R12, 0x80, RZ ;  /* 0x000000800c127810 */ /* 0x000fe20007ffe0ff */
[----:B------:R-:W-:-:S03]  /*0660*/  HFMA2 R21, -RZ, RZ, 0, 2.86102294921875e-06 ;  /* 0x00000030ff157431 */ /* 0x000fc600000001ff */
[----:B------:R-:W-:Y:S02]  /*0670*/  ISETP.GE.AND P1, PT, R18, UR5, PT ;  /* 0x0000000512007c0c */ /* 0x000fe4000bf26270 */
[----:B------:R-:W-:-:S11]  /*0680*/  @!P0 IMAD.WIDE R20, R12, R21, UR6 ;  /* 0x000000060c148e25 */ /* 0x000fd6000f8e0215 */
[----:B------:R-:W-:-:S04]  /*0690*/  @!P1 IMAD.WIDE R14, R18, 0x20, R28 ;  /* 0x00000020120e9825 */ /* 0x000fc800078e021c */
[----:B------:R-:W-:Y:S01]  /*06a0*/  @!P1 IMAD.WIDE R22, R18, 0x8, R26 ;  /* 0x0000000812169825 */ /* 0x000fe200078e021a */
[----:B--2---:R-:W-:Y:S04]  /*06b0*/  @!P0 STG.E.64 desc[UR18][R20.64+0x20], R16 ;  /* 0x0000201014008986 */ /* 0x004fe8000c101b12 */
[----:B---3--:R0:W-:Y:S04]  /*06c0*/  @!P0 STG.E.128 desc[UR18][R20.64], R4 ;  /* 0x0000000414008986 */ /* 0x0081e8000c101d12 */
[----:B----4-:R1:W-:Y:S04]  /*06d0*/  @!P0 STG.E.128 desc[UR18][R20.64+0x10], R8 ;  /* 0x0000100814008986 */ /* 0x0103e8000c101d12 */
[----:B0-----:R-:W2:Y:S04]  /*06e0*/  @!P1 LDG.E.128 R4, desc[UR18][R14.64] ;  /* 0x000000120e049981 */ /* 0x001ea8000c1e1d00 */
[----:B-1----:R0:W3:Y:S04]  /*06f0*/  @!P1 LDG.E.128 R8, desc[UR18][R14.64+0x10] ;  /* 0x000010120e089981 */ /* 0x0020e8000c1e1d00 */
[----:B------:R-:W4:Y:S01]  /*0700*/  @!P1 LDG.E.64 R20, desc[UR18][R22.64] ;  /* 0x0000001216149981 */ /* 0x000f22000c1e1b00 */
[----:B------:R-:W-:-:S05]  /*0710*/  VIADD R13, R12, 0x100 ;  /* 0x000001000c0d7836 */ /* 0x000fca0000000000 */
[----:B------:R-:W-:Y:S02]  /*0720*/  ISETP.GE.AND P0, PT, R13, UR5, PT ;  /* 0x000000050d007c0c */ /* 0x000fe4000bf06270 */
[----:B------:R-:W-:-:S05]  /*0730*/  MOV R19, 0x30 ;  /* 0x0000003000137802 */ /* 0x000fca0000000f00 */
[----:B------:R-:W-:-:S06]  /*0740*/  @!P1 IMAD.WIDE R18, R18, R19, UR6 ;  /* 0x0000000612129e25 */ /* 0x000fcc000f8e0213 */
[----:B------:R-:W-:-:S04]  /*0750*/  @!P0 IMAD.WIDE R16, R13, 0x8, R26 ;  /* 0x000000080d108825 */ /* 0x000fc800078e021a */
[----:B0-----:R-:W-:Y:S01]  /*0760*/  @!P0 IMAD.WIDE R14, R13, 0x20, R28 ;  /* 0x000000200d0e8825 */ /* 0x001fe200078e021c */
[----:B--2---:R0:W-:Y:S04]  /*0770*/  @!P1 STG.E.128 desc[UR18][R18.64], R4 ;  /* 0x0000000412009986 */ /* 0x0041e8000c101d12 */
[----:B---3--:R1:W-:Y:S04]  /*0780*/  @!P1 STG.E.128 desc[UR18][R18.64+0x10], R8 ;  /* 0x0000100812009986 */ /* 0x0083e8000c101d12 */
[----:B----4-:R2:W-:Y:S04]  /*0790*/  @!P1 STG.E.64 desc[UR18][R18.64+0x20], R20 ;  /* 0x0000201412009986 */ /* 0x0105e8000c101b12 */
[----:B------:R-:W3:Y:S04]  /*07a0*/  @!P0 LDG.E.64 R16, desc[UR18][R16.64] ;  /* 0x0000001210108981 */ /* 0x000ee8000c1e1b00 */
[----:B0-----:R-:W4:Y:S04]  /*07b0*/  @!P0 LDG.E.128 R4, desc[UR18][R14.64] ;  /* 0x000000120e048981 */ /* 0x001f28000c1e1d00 */
[----:B-1----:R-:W5:Y:S01]  /*07c0*/  @!P0 LDG.E.128 R8, desc[UR18][R14.64+0x10] ;  /* 0x000010120e088981 */ /* 0x002f62000c1e1d00 */
[----:B------:R-:W-:-:S05]  /*07d0*/  HFMA2 R22, -RZ, RZ, 0, 2.86102294921875e-06 ;  /* 0x00000030ff167431 */ /* 0x000fca00000001ff */
[----:B------:R-:W-:Y:S01]  /*07e0*/  @!P0 IMAD.WIDE R22, R13, R22, UR6 ;  /* 0x000000060d168e25 */ /* 0x000fe2000f8e0216 */
[----:B------:R-:W-:Y:S01]  /*07f0*/  IADD3 R13, PT, PT, R12, 0x180, RZ ;  /* 0x000001800c0d7810 */ /* 0x000fe20007ffe0ff */
[----:B------:R-:W-:Y:S02]  /*0800*/  BSSY.RECONVERGENT B0, `(.L_x_415) ;  /* 0x0000012000007945 */ /* 0x000fe40003800200 */
[----:B------:R-:W-:-:S05]  /*0810*/  VIADD R0, R0, 0x4 ;  /* 0x0000000400007836 */ /* 0x000fca0000000000 */
[----:B------:R-:W-:Y:S01]  /*0820*/  ISETP.NE.AND P1, PT, R0, R3, PT ;  /* 0x000000030000720c */ /* 0x000fe20003f25270 */
[----:B---3--:R2:W-:Y:S04]  /*0830*/  @!P0 STG.E.64 desc[UR18][R22.64+0x20], R16 ;  /* 0x0000201016008986 */ /* 0x0085e8000c101b12 */
[----:B----4-:R2:W-:Y:S04]  /*0840*/  @!P0 STG.E.128 desc[UR18][R22.64], R4 ;  /* 0x0000000416008986 */ /* 0x0105e8000c101d12 */
[----:B-----5:R2:W-:Y:S01]  /*0850*/  @!P0 STG.E.128 desc[UR18][R22.64+0x10], R8 ;  /* 0x0000100816008986 */ /* 0x0205e2000c101d12 */
[----:B------:R-:W-:-:S13]  /*0860*/  ISETP.GE.AND P0, PT, R13, UR5, PT ;  /* 0x000000050d007c0c */ /* 0x000fda000bf06270 */
[----:B------:R-:W-:Y:S05]  /*0870*/  @P0 BRA `(.L_x_416) ;  /* 0x0000000000280947 */ /* 0x000fea0003800000 */
[----:B--2---:R-:W-:-:S04]  /*0880*/  IMAD.WIDE R16, R13, 0x8, R26 ;  /* 0x000000080d107825 */ /* 0x004fc800078e021a */
[----:B------:R-:W-:Y:S02]  /*0890*/  IMAD.WIDE R14, R13, 0x20, R28 ;  /* 0x000000200d0e7825 */ /* 0x000fe400078e021c */
[----:B------:R-:W2:Y:S04]  /*08a0*/  LDG.E.64 R16, desc[UR18][R16.64] ;  /* 0x0000001210107981 */ /* 0x000ea8000c1e1b00 */
[----:B------:R-:W3:Y:S04]  /*08b0*/  LDG.E.128 R4, desc[UR18][R14.64] ;  /* 0x000000120e047981 */ /* 0x000ee8000c1e1d00 */
[----:B------:R-:W4:Y:S01]  /*08c0*/  LDG.E.128 R8, desc[UR18][R14.64+0x10] ;  /* 0x000010120e087981 */ /* 0x000f22000c1e1d00 */
[----:B------:R-:W-:-:S05]  /*08d0*/  MOV R12, 0x30 ;  /* 0x00000030000c7802 */ /* 0x000fca0000000f00 */
[----:B------:R-:W-:-:S05]  /*08e0*/  IMAD.WIDE R12, R13, R12, UR6 ;  /* 0x000000060d0c7e25 */ /* 0x000fca000f8e020c */
[----:B--2---:R0:W-:Y:S04]  /*08f0*/  STG.E.64 desc[UR18][R12.64+0x20], R16 ;  /* 0x000020100c007986 */ /* 0x0041e8000c101b12 */
[----:B---3--:R0:W-:Y:S04]  /*0900*/  STG.E.128 desc[UR18][R12.64], R4 ;  /* 0x000000040c007986 */ /* 0x0081e8000c101d12 */
[----:B----4-:R0:W-:Y:S02]  /*0910*/  STG.E.128 desc[UR18][R12.64+0x10], R8 ;  /* 0x000010080c007986 */ /* 0x0101e4000c101d12 */
.L_x_416:
[----:B------:R-:W-:Y:S05]  /*0920*/  BSYNC.RECONVERGENT B0 ;  /* 0x0000000000007941 */ /* 0x000fea0003800200 */
.L_x_415:
[----:B------:R-:W-:Y:S05]  /*0930*/  @P1 BRA `(.L_x_417) ;  /* 0xfffffffc00281947 */ /* 0x000fea000383ffff */
.L_x_414:
[----:B------:R-:W-:-:S13]  /*0940*/  ISETP.NE.AND P0, PT, RZ, UR8, PT ;  /* 0x00000008ff007c0c */ /* 0x000fda000bf05270 */
[----:B------:R-:W-:Y:S05]  /*0950*/  @!P0 EXIT ;  /* 0x000000000000894d */ /* 0x000fea0003800000 */
[----:B------:R-:W3:Y:S01]  /*0960*/  LDC R0, c[0x0][0x388] ;  /* 0x0000e200ff007b82 */ /* 0x000ee20000000800 */
[----:B------:R-:W-:Y:S01]  /*0970*/  UISETP.NE.AND UP0, UPT, UR8, 0x1, UPT ;  /* 0x000000010800788c */ /* 0x000fe2000bf05270 */
[----:B---3--:R-:W-:-:S04]  /*0980*/  LOP3.LUT R0, R0, 0x1, RZ, 0xc0, !PT ;  /* 0x0000000100007812 */ /* 0x008fc800078ec0ff */
[----:B------:R-:W-:-:S04]  /*0990*/  ISETP.NE.U32.AND P2, PT, R0, 0x1, PT ;  /* 0x000000010000780c */ /* 0x000fc80003f45070 */
[----:B------:R-:W-:Y:S09]  /*09a0*/  BRA.U !UP0, `(.L_x_418) ;  /* 0x0000000108647547 */ /* 0x000ff2000b800000 */
[----:B0-----:R-:W-:-:S05]  /*09b0*/  IMAD R33, R3, 0x80, R2 ;  /* 0x0000008003217824 */ /* 0x001fca00078e0202 */
[----:B------:R-:W-:-:S13]  /*09c0*/  ISETP.GE.AND P0, PT, R33, UR5, PT ;  /* 0x0000000521007c0c */ /* 0x000fda000bf06270 */
[----:B-1----:R-:W-:-:S04]  /*09d0*/  @!P0 IMAD.WIDE R30, R33, 0x8, R26 ;  /* 0x00000008211e8825 */ /* 0x002fc800078e021a */
[C---:B------:R-:W-:Y:S02]  /*09e0*/  @!P0 IMAD.WIDE R12, R33.reuse, 0x20, R28 ;  /* 0x00000020210c8825 */ /* 0x040fe400078e021c */
[----:B------:R-:W3:Y:S04]  /*09f0*/  @!P0 LDG.E.64 R30, desc[UR18][R30.64] ;  /* 0x000000121e1e8981 */ /* 0x000ee8000c1e1b00 */
[----:B--2---:R-:W2:Y:S04]  /*0a00*/  @!P0 LDG.E.128 R8, desc[UR18][R12.64] ;  /* 0x000000120c088981 */ /* 0x004ea8000c1e1d00 */
[----:B------:R-:W4:Y:S01]  /*0a10*/  @!P0 LDG.E.128 R4, desc[UR18][R12.64+0x10] ;  /* 0x000010120c048981 */ /* 0x000f22000c1e1d00 */
[----:B------:R-:W-:-:S04]  /*0a20*/  IADD3 R23, PT, PT, R33, 0x80, RZ ;  /* 0x0000008021177810 */ /* 0x000fc80007ffe0ff */
[----:B------:R-:W-:Y:S02]  /*0a30*/  ISETP.GE.AND P1, PT, R23, UR5, PT ;  /* 0x0000000517007c0c */ /* 0x000fe4000bf26270 */
[----:B------:R-:W-:-:S05]  /*0a40*/  MOV R32, 0x30 ;  /* 0x0000003000207802 */ /* 0x000fca0000000f00 */
[----:B------:R-:W-:-:S06]  /*0a50*/  @!P0 IMAD.WIDE R32, R33, R32, UR6 ;  /* 0x0000000621208e25 */ /* 0x000fcc000f8e0220 */
[----:B------:R-:W-:-:S04]  /*0a60*/  @!P1 IMAD.WIDE R20, R23, 0x8, R26 ;  /* 0x0000000817149825 */ /* 0x000fc800078e021a */
[----:B------:R-:W-:Y:S01]  /*0a70*/  @!P1 IMAD.WIDE R24, R23, 0x20, R28 ;  /* 0x0000002017189825 */ /* 0x000fe200078e021c */
[----:B---3--:R3:W-:Y:S04]  /*0a80*/  @!P0 STG.E.64 desc[UR18][R32.64+0x20], R30 ;  /* 0x0000201e20008986 */ /* 0x0087e8000c101b12 */
[----:B--2---:R3:W-:Y:S04]  /*0a90*/  @!P0 STG.E.128 desc[UR18][R32.64], R8 ;  /* 0x0000000820008986 */ /* 0x0047e8000c101d12 */
[----:B----4-:R3:W-:Y:S04]  /*0aa0*/  @!P0 STG.E.128 desc[UR18][R32.64+0x10], R4 ;  /* 0x0000100420008986 */ /* 0x0107e8000c101d12 */
[----:B------:R-:W2:Y:S04]  /*0ab0*/  @!P1 LDG.E.128 R12, desc[UR18][R24.64] ;  /* 0x00000012180c9981 */ /* 0x000ea8000c1e1d00 */
[----:B------:R-:W4:Y:S04]  /*0ac0*/  @!P1 LDG.E.128 R16, desc[UR18][R24.64+0x10] ;  /* 0x0000101218109981 */ /* 0x000f28000c1e1d00 */
[----:B------:R-:W5:Y:S01]  /*0ad0*/  @!P1 LDG.E.64 R20, desc[UR18][R20.64] ;  /* 0x0000001214149981 */ /* 0x000f62000c1e1b00 */
[----:B------:R-:W-:-:S04]  /*0ae0*/  IMAD.MOV.U32 R22, RZ, RZ, 0x30 ;  /* 0x00000030ff167424 */ /* 0x000fc800078e00ff */
[----:B------:R-:W-:Y:S01]  /*0af0*/  @!P1 IMAD.WIDE R22, R23, R22, UR6 ;  /* 0x0000000617169e25 */ /* 0x000fe2000f8e0216 */
[----:B------:R-:W-:-:S04]  /*0b00*/  IADD3 R3, PT, PT, R3, 0x2, RZ ;  /* 0x0000000203037810 */ /* 0x000fc80007ffe0ff */
[----:B--2---:R3:W-:Y:S04]  /*0b10*/  @!P1 STG.E.128 desc[UR18][R22.64], R12 ;  /* 0x0000000c16009986 */ /* 0x0047e8000c101d12 */
[----:B----4-:R3:W-:Y:S04]  /*0b20*/  @!P1 STG.E.128 desc[UR18][R22.64+0x10], R16 ;  /* 0x0000101016009986 */ /* 0x0107e8000c101d12 */
[----:B-----5:R3:W-:Y:S02]  /*0b30*/  @!P1 STG.E.64 desc[UR18][R22.64+0x20], R20 ;  /* 0x0000201416009986 */ /* 0x0207e4000c101b12 */
.L_x_418:
[----:B------:R-:W-:Y:S05]  /*0b40*/  @P2 EXIT ;  /* 0x000000000000294d */ /* 0x000fea0003800000 */
[----:B0-----:R-:W-:-:S04]  /*0b50*/  LEA R3, R3, R2, 0x7 ;  /* 0x0000000203037211 */ /* 0x001fc800078e38ff */
[----:B------:R-:W-:-:S13]  /*0b60*/  ISETP.GE.AND P0, PT, R3, UR5, PT ;  /* 0x0000000503007c0c */ /* 0x000fda000bf06270 */
[----:B------:R-:W-:Y:S05]  /*0b70*/  @P0 EXIT ;  /* 0x000000000000094d */ /* 0x000fea0003800000 */
[----:B------:R-:W-:-:S04]  /*0b80*/  IMAD.WIDE R26, R3, 0x8, R26 ;  /* 0x00000008031a7825 */ /* 0x000fc800078e021a */
[----:B------:R-:W-:Y:S02]  /*0b90*/  IMAD.WIDE R28, R3, 0x20, R28 ;  /* 0x00000020031c7825 */ /* 0x000fe400078e021c */
[----:B------:R-:W4:Y:S04]  /*0ba0*/  LDG.E.64 R26, desc[UR18][R26.64] ;  /* 0x000000121a1a7981 */ /* 0x000f28000c1e1b00 */
[----:B--23--:R-:W2:Y:S04]  /*0bb0*/  LDG.E.128 R4, desc[UR18][R28.64] ;  /* 0x000000121c047981 */ /* 0x00cea8000c1e1d00 */
[----:B------:R-:W3:Y:S01]  /*0bc0*/  LDG.E.128 R8, desc[UR18][R28.64+0x10] ;  /* 0x000010121c087981 */ /* 0x000ee2000c1e1d00 */
[----:B------:R-:W-:-:S05]  /*0bd0*/  HFMA2 R2, -RZ, RZ, 0, 2.86102294921875e-06 ;  /* 0x00000030ff027431 */ /* 0x000fca00000001ff */
[----:B------:R-:W-:-:S05]  /*0be0*/  IMAD.WIDE R2, R3, R2, UR6 ;  /* 0x0000000603027e25 */ /* 0x000fca000f8e0202 */
[----:B----4-:R-:W-:Y:S04]  /*0bf0*/  STG.E.64 desc[UR18][R2.64+0x20], R26 ;  /* 0x0000201a02007986 */ /* 0x010fe8000c101b12 */
[----:B--2---:R-:W-:Y:S04]  /*0c00*/  STG.E.128 desc[UR18][R2.64], R4 ;  /* 0x0000000402007986 */ /* 0x004fe8000c101d12 */
[----:B---3--:R-:W-:Y:S01]  /*0c10*/  STG.E.128 desc[UR18][R2.64+0x10], R8 ;  /* 0x0000100802007986 */ /* 0x008fe2000c101d12 */
[----:B------:R-:W-:Y:S05]  /*0c20*/  EXIT ;  /* 0x000000000000794d */ /* 0x000fea0003800000 */
.L_x_413:
[----:B------:R-:W-:-:S06]  /*0c30*/  UISETP.GE.AND UP0, UPT, UR16, 0x1, UPT ;  /* 0x000000011000788c */ /* 0x000fcc000bf06270 */
[----:B------:R-:W-:-:S13]  /*0c40*/  PLOP3.LUT P0, PT, PT, PT, UP0, 0x80, 0x8 ;  /* 0x000000000008781c */ /* 0x000fda0003f0f008 */
[----:B0-----:R-:W-:Y:S05]  /*0c50*/  @!P0 EXIT ;  /* 0x000000000000894d */ /* 0x001fea0003800000 */
[----:B------:R-:W0:Y:S01]  /*0c60*/  S2R R0, SR_TID.X ;  /* 0x0000000000007919 */ /* 0x000e220000002100 */
[----:B------:R-:W-:Y:S01]  /*0c70*/  UISETP.GE.U32.AND UP0, UPT, UR16, 0x8, UPT ;  /* 0x000000081000788c */ /* 0x000fe2000bf06070 */
[----:B------:R-:W-:-:S08]  /*0c80*/  UMOV UR4, URZ ;  /* 0x000000ff00047c82 */ /* 0x000fd00008000000 */
[----:B------:R-:W-:Y:S05]  /*0c90*/  BRA.U !UP0, `(.L_x_419) ;  /* 0x0000000508507547 */ /* 0x000fea000b800000 */
[C---:B0-----:R-:W-:Y:S01]  /*0ca0*/  IMAD.WIDE.U32 R4, R0.reuse, 0x20, R28 ;  /* 0x0000002000047825 */ /* 0x041fe200078e001c */
[----:B------:R-:W-:Y:S02]  /*0cb0*/  ULOP3.LUT UR4, UR16, 0x7ffffff8, URZ, 0xc0, !UPT ;  /* 0x7ffffff810047892 */ /* 0x000fe4000f8ec0ff */
[----:B------:R-:W-:Y:S01]  /*0cc0*/  UIADD3 UR11, UP0, UPT, UR8, 0x4810, URZ ;  /* 0x00004810080b7890 */ /* 0x000fe2000ff1e0ff */
[----:B------:R-:W-:Y:S01]  /*0cd0*/  IMAD.WIDE.U32 R2, R0, 0x8, R26 ;  /* 0x0000000800027825 */ /* 0x000fe200078e001a */
[----:B------:R-:W-:Y:S01]  /*0ce0*/  IADD3 R6, P0, PT, R4, 0x10, RZ ;  /* 0x0000001004067810 */ /* 0x000fe20007f1e0ff */
[----:B------:R-:W-:Y:S02]  /*0cf0*/  UIADD3 UR9, UP1, UPT, UR12, 0x3010, URZ ;  /* 0x000030100c097890 */ /* 0x000fe4000ff3e0ff */
[----:B------:R-:W-:Y:S01]  /*0d00*/  IMAD.MOV.U32 R25, RZ, RZ, 0x30 ;  /* 0x00000030ff197424 */ /* 0x000fe200078e00ff */
[----:B------:R-:W-:Y:S01]  /*0d10*/  UIADD3 UR5, UP2, UPT, UR14, 0xc00, URZ ;  /* 0x00000c000e057890 */ /* 0x000fe2000ff5e0ff */
[----:B------:R-:W-:Y:S01]  /*0d20*/  MOV R4, R2 ;  /* 0x0000000200047202 */ /* 0x000fe20000000f00 */
[----:B------:R-:W-:-:S02]  /*0d30*/  UIADD3.X UR14, UPT, UPT, URZ, UR7, URZ, UP0, !UPT ;  /* 0x00000007ff0e7290 */ /* 0x000fc400087fe4ff */
[C---:B------:R-:W-:Y:S01]  /*0d40*/  IMAD.WIDE.U32 R24, R0.reuse, R25, UR6 ;  /* 0x0000000600187e25 */ /* 0x040fe2000f8e0019 */
[----:B------:R-:W-:Y:S01]  /*0d50*/  IADD3.X R7, PT, PT, RZ, R5, RZ, P0, !PT ;  /* 0x00000005ff077210 */ /* 0x000fe200007fe4ff */
[----:B------:R-:W-:Y:S01]  /*0d60*/  UIADD3.X UR10, UPT, UPT, URZ, UR13, URZ, UP1, !UPT ;  /* 0x0000000dff0a7290 */ /* 0x000fe20008ffe4ff */
[----:B------:R-:W-:Y:S01]  /*0d70*/  IADD3 R2, PT, PT, R0, 0x80, RZ ;  /* 0x0000008000027810 */ /* 0x000fe20007ffe0ff */
[----:B------:R-:W-:Y:S02]  /*0d80*/  UIADD3.X UR8, UPT, UPT, URZ, UR15, URZ, UP2, !UPT ;  /* 0x0000000fff087290 */ /* 0x000fe400097fe4ff */
[----:B------:R-:W-:-:S12]  /*0d90*/  UIADD3 UR12, UPT, UPT, -UR4, URZ, URZ ;  /* 0x000000ff040c7290 */ /* 0x000fd8000fffe1ff */
.L_x_420:
[----:B------:R-:W-:Y:S01]  /*0da0*/  IMAD.MOV.U32 R5, RZ, RZ, R3 ;  /* 0x000000ffff057224 */ /* 0x000fe200078e0003 */
[----:B-1----:R-:W2:Y:S04]  /*0db0*/  LDG.E.128 R8, desc[UR18][R6.64+-0x10] ;  /* 0xfffff01206087981 */ /* 0x002ea8000c1e1d00 */
[----:B------:R-:W3:Y:S04]  /*0dc0*/  LDG.E.128 R12, desc[UR18][R6.64] ;  /* 0x00000012060c7981 */ /* 0x000ee8000c1e1d00 */
[----:B------:R-:W4:Y:S01]  /*0dd0*/  LDG.E.64 R18, desc[UR18][R4.64] ;  /* 0x0000001204127981 */ /* 0x000f22000c1e1b00 */
[----:B------:R-:W-:Y:S01]  /*0de0*/  MOV R32, UR9 ;  /* 0x0000000900207c02 */ /* 0x000fe20008000f00 */
[----:B------:R-:W-:Y:S01]  /*0df0*/  IMAD.U32 R31, RZ, RZ, UR8 ;  /* 0x00000008ff1f7e24 */ /* 0x000fe2000f8e00ff */
[----:B------:R-:W-:-:S02]  /*0e00*/  MOV R33, UR10 ;  /* 0x0000000a00217c02 */ /* 0x000fc40008000f00 */
[----:B------:R-:W-:Y:S01]  /*0e10*/  MOV R30, UR5 ;  /* 0x00000005001e7c02 */ /* 0x000fe20008000f00 */
[----:B------:R-:W-:-:S04]  /*0e20*/  IMAD.WIDE R32, R2, 0x20, R32 ;  /* 0x0000002002207825 */ /* 0x000fc800078e0220 */
[----:B------:R-:W-:Y:S01]  /*0e30*/  IMAD.WIDE R30, R2, 0x8, R30 ;  /* 0x00000008021e7825 */ /* 0x000fe200078e021e */
[----:B--2---:R0:W-:Y:S04]  /*0e40*/  STG.E.128 desc[UR18][R24.64], R8 ;  /* 0x0000000818007986 */ /* 0x0041e8000c101d12 */
[----:B---3--:R1:W-:Y:S04]  /*0e50*/  STG.E.128 desc[UR18][R24.64+0x10], R12 ;  /* 0x0000100c18007986 */ /* 0x0083e8000c101d12 */
[----:B----4-:R-:W-:Y:S04]  /*0e60*/  STG.E.64 desc[UR18][R24.64+0x20], R18 ;  /* 0x0000201218007986 */ /* 0x010fe8000c101b12 */
[----:B------:R-:W2:Y:S04]  /*0e70*/  LDG.E.64 R16, desc[UR18][R30.64+-0xc00] ;  /* 0xfff400121e107981 */ /* 0x000ea8000c1e1b00 */
[----:B0-----:R-:W3:Y:S04]  /*0e80*/  LDG.E.128 R8, desc[UR18][R32.64+-0x3010] ;  /* 0xffcff01220087981 */ /* 0x001ee8000c1e1d00 */
[----:B-1----:R-:W4:Y:S01]  /*0e90*/  LDG.E.128 R12, desc[UR18][R32.64+-0x3000] ;  /* 0xffd00012200c7981 */ /* 0x002f22000c1e1d00 */
[----:B------:R-:W-:-:S02]  /*0ea0*/  MOV R34, UR11 ;  /* 0x0000000b00227c02 */ /* 0x000fc40008000f00 */
[----:B------:R-:W-:-:S03]  /*0eb0*/  MOV R35, UR14 ;  /* 0x0000000e00237c02 */ /* 0x000fc60008000f00 */
[----:B------:R-:W-:-:S05]  /*0ec0*/  IMAD.WIDE R34, R2, 0x30, R34 ;  /* 0x0000003002227825 */ /* 0x000fca00078e0222 */
[----:B--2---:R0:W-:Y:S04]  /*0ed0*/  STG.E.64 desc[UR18][R34.64+-0x47f0], R16 ;  /* 0xffb8101022007986 */ /* 0x0041e8000c101b12 */
[----:B---3--:R1:W-:Y:S04]  /*0ee0*/  STG.E.128 desc[UR18][R34.64+-0x4810], R8 ;  /* 0xffb7f00822007986 */ /* 0x0083e8000c101d12 */
[----:B----4-:R2:W-:Y:S04]  /*0ef0*/  STG.E.128 desc[UR18][R34.64+-0x4800], R12 ;  /* 0xffb8000c22007986 */ /* 0x0105e8000c101d12 */
[----:B0-----:R-:W3:Y:S04]  /*0f00*/  LDG.E.64 R16, desc[UR18][R30.64+-0x800] ;  /* 0xfff800121e107981 */ /* 0x001ee8000c1e1b00 */
[----:B-1----:R-:W4:Y:S04]  /*0f10*/  LDG.E.128 R8, desc[UR18][R32.64+-0x2010] ;  /* 0xffdff01220087981 */ /* 0x002f28000c1e1d00 */
[----:B--2---:R-:W2:Y:S04]  /*0f20*/  LDG.E.128 R12, desc[UR18][R32.64+-0x2000] ;  /* 0xffe00012200c7981 */ /* 0x004ea8000c1e1d00 */
[----:B---3--:R0:W-:Y:S04]  /*0f30*/  STG.E.64 desc[UR18][R34.64+-0x2ff0], R16 ;  /* 0xffd0101022007986 */ /* 0x0081e8000c101b12 */
[----:B----4-:R1:W-:Y:S04]  /*0f40*/  STG.E.128 desc[UR18][R34.64+-0x3010], R8 ;  /* 0xffcff00822007986 */ /* 0x0103e8000c101d12 */
[----:B--2---:R2:W-:Y:S04]  /*0f50*/  STG.E.128 desc[UR18][R34.64+-0x3000], R12 ;  /* 0xffd0000c22007986 */ /* 0x0045e8000c101d12 */
[----:B------:R-:W3:Y:S04]  /*0f60*/  LDG.E.64 R36, desc[UR18][R30.64+-0x400] ;  /* 0xfffc00121e247981 */ /* 0x000ee8000c1e1b00 */
[----:B0-----:R-:W4:Y:S04]  /*0f70*/  LDG.E.128 R16, desc[UR18][R32.64+-0x1010] ;  /* 0xffeff01220107981 */ /* 0x001f28000c1e1d00 */
[----:B------:R-:W5:Y:S04]  /*0f80*/  LDG.E.128 R20, desc[UR18][R32.64+-0x1000] ;  /* 0xfff0001220147981 */ /* 0x000f68000c1e1d00 */
[----:B---3--:R-:W-:Y:S04]  /*0f90*/  STG.E.64 desc[UR18][R34.64+-0x17f0], R36 ;  /* 0xffe8102422007986 */ /* 0x008fe8000c101b12 */
[----:B----4-:R0:W-:Y:S04]  /*0fa0*/  STG.E.128 desc[UR18][R34.64+-0x1810], R16 ;  /* 0xffe7f01022007986 */ /* 0x0101e8000c101d12 */
[----:B-----5:R-:W-:Y:S04]  /*0fb0*/  STG.E.128 desc[UR18][R34.64+-0x1800], R20 ;  /* 0xffe8001422007986 */ /* 0x020fe8000c101d12 */
[----:B-1----:R-:W3:Y:S04]  /*0fc0*/  LDG.E.128 R8, desc[UR18][R32.64+-0x10] ;  /* 0xfffff01220087981 */ /* 0x002ee8000c1e1d00 */
[----:B--2---:R-:W2:Y:S04]  /*0fd0*/  LDG.E.128 R12, desc[UR18][R32.64] ;  /* 0x00000012200c7981 */ /* 0x004ea8000c1e1d00 */
[----:B0-----:R-:W4:Y:S04]  /*0fe0*/  LDG.E.64 R16, desc[UR18][R30.64] ;  /* 0x000000121e107981 */ /* 0x001f28000c1e1b00 */
[----:B---3--:R0:W-:Y:S04]  /*0ff0*/  STG.E.128 desc[UR18][R34.64+-0x10], R8 ;  /* 0xfffff00822007986 */ /* 0x0081e8000c101d12 */
[----:B--2---:R1:W-:Y:S04]  /*1000*/  STG.E.128 desc[UR18][R34.64], R12 ;  /* 0x0000000c22007986 */ /* 0x0043e8000c101d12 */
[----:B----4-:R2:W-:Y:S04]  /*1010*/  STG.E.64 desc[UR18][R34.64+0x10], R16 ;  /* 0x0000101022007986 */ /* 0x0105e8000c101b12 */
[----:B0-----:R-:W3:Y:S04]  /*1020*/  LDG.E.128 R8, desc[UR18][R32.64+0xff0] ;  /* 0x000ff01220087981 */ /* 0x001ee8000c1e1d00 */
[----:B-1----:R-:W4:Y:S04]  /*1030*/  LDG.E.128 R12, desc[UR18][R32.64+0x1000] ;  /* 0x00100012200c7981 */ /* 0x002f28000c1e1d00 */
[----:B--2---:R-:W2:Y:S04]  /*1040*/  LDG.E.64 R16, desc[UR18][R30.64+0x400] ;  /* 0x000400121e107981 */ /* 0x004ea8000c1e1b00 */
[----:B---3--:R0:W-:Y:S04]  /*1050*/  STG.E.128 desc[UR18][R34.64+0x17f0], R8 ;  /* 0x0017f00822007986 */ /* 0x0081e8000c101d12 */
[----:B----4-:R-:W-:Y:S04]  /*1060*/  STG.E.128 desc[UR18][R34.64+0x1800], R12 ;  /* 0x0018000c22007986 */ /* 0x010fe8000c101d12 */
[----:B--2---:R1:W-:Y:S04]  /*1070*/  STG.E.64 desc[UR18][R34.64+0x1810], R16 ;  /* 0x0018101022007986 */ /* 0x0043e8000c101b12 */
[----:B------:R-:W2:Y:S04]  /*1080*/  LDG.E.128 R20, desc[UR18][R32.64+0x2000] ;  /* 0x0020001220147981 */ /* 0x000ea8000c1e1d00 */
[----:B0-----:R-:W3:Y:S04]  /*1090*/  LDG.E.64 R8, desc[UR18][R30.64+0x800] ;  /* 0x000800121e087981 */ /* 0x001ee8000c1e1b00 */
[----:B-1----:R-:W4:Y:S04]  /*10a0*/  LDG.E.128 R16, desc[UR18][R32.64+0x1ff0] ;  /* 0x001ff01220107981 */ /* 0x002f28000c1e1d00 */
[----:B--2---:R-:W-:Y:S04]  /*10b0*/  STG.E.128 desc[UR18][R34.64+0x3000], R20 ;  /* 0x0030001422007986 */ /* 0x004fe8000c101d12 */
[----:B---3--:R0:W-:Y:S04]  /*10c0*/  STG.E.64 desc[UR18][R34.64+0x3010], R8 ;  /* 0x0030100822007986 */ /* 0x0081e8000c101b12 */
[----:B----4-:R1:W-:Y:S04]  /*10d0*/  STG.E.128 desc[UR18][R34.64+0x2ff0], R16 ;  /* 0x002ff01022007986 */ /* 0x0103e8000c101d12 */
[----:B------:R-:W2:Y:S04]  /*10e0*/  LDG.E.128 R12, desc[UR18][R32.64+0x3000] ;  /* 0x00300012200c7981 */ /* 0x000ea8000c1e1d00 */
[----:B------:R-:W3:Y:S04]  /*10f0*/  LDG.E.64 R36, desc[UR18][R30.64+0xc00] ;  /* 0x000c00121e247981 */ /* 0x000ee8000c1e1b00 */
[----:B0-----:R-:W4:Y:S01]  /*1100*/  LDG.E.128 R8, desc[UR18][R32.64+0x2ff0] ;  /* 0x002ff01220087981 */ /* 0x001f22000c1e1d00 */
[----:B------:R-:W-:-:S04]  /*1110*/  UIADD3 UR12, UPT, UPT, UR12, 0x8, URZ ;  /* 0x000000080c0c7890 */ /* 0x000fc8000fffe0ff */
[----:B------:R-:W-:Y:S01]  /*1120*/  UISETP.NE.AND UP0, UPT, UR12, URZ, UPT ;  /* 0x000000ff0c00728c */ /* 0x000fe2000bf05270 */
[----:B------:R-:W-:Y:S02]  /*1130*/  IADD3 R6, P2, PT, R6, 0x8000, RZ ;  /* 0x0000800006067810 */ /* 0x000fe40007f5e0ff */
[----:B------:R-:W-:Y:S02]  /*1140*/  IADD3 R4, P1, PT, R4, 0x2000, RZ ;  /* 0x0000200004047810 */ /* 0x000fe40007f3e0ff */
[----:B------:R-:W-:Y:S01]  /*1150*/  IADD3 R24, P0, PT, R24, 0xc000, RZ ;  /* 0x0000c00018187810 */ /* 0x000fe20007f1e0ff */
[----:B------:R-:W-:Y:S01]  /*1160*/  IMAD.X R7, RZ, RZ, R7, P2 ;  /* 0x000000ffff077224 */ /* 0x000fe200010e0607 */
[----:B------:R-:W-:Y:S02]  /*1170*/  IADD3.X R3, PT, PT, RZ, R3, RZ, P1, !PT ;  /* 0x00000003ff037210 */ /* 0x000fe40000ffe4ff */
[----:B------:R-:W-:Y:S02]  /*1180*/  IADD3.X R25, PT, PT, RZ, R25, RZ, P0, !PT ;  /* 0x00000019ff197210 */ /* 0x000fe400007fe4ff */
[----:B------:R-:W-:Y:S01]  /*1190*/  IADD3 R2, PT, PT, R2, 0x400, RZ ;  /* 0x0000040002027810 */ /* 0x000fe20007ffe0ff */
[----:B--2---:R1:W-:Y:S04]  /*11a0*/  STG.E.128 desc[UR18][R34.64+0x4800], R12 ;  /* 0x0048000c22007986 */ /* 0x0043e8000c101d12 */
[----:B---3--:R1:W-:Y:S04]  /*11b0*/  STG.E.64 desc[UR18][R34.64+0x4810], R36 ;  /* 0x0048102422007986 */ /* 0x0083e8000c101b12 */
[----:B----4-:R1:W-:Y:S01]  /*11c0*/  STG.E.128 desc[UR18][R34.64+0x47f0], R8 ;  /* 0x0047f00822007986 */ /* 0x0103e2000c101d12 */
[----:B------:R-:W-:Y:S05]  /*11d0*/  BRA.U UP0, `(.L_x_420) ;  /* 0xfffffff900f07547 */ /* 0x000fea000b83ffff */
.L_x_419:
[----:B------:R-:W-:-:S06]  /*11e0*/  ULOP3.LUT UP0, UR5, UR16, 0x7, URZ, 0xc0, !UPT ;  /* 0x0000000710057892 */ /* 0x000fcc000f80c0ff */
[----:B------:R-:W-:-:S13]  /*11f0*/  PLOP3.LUT P0, PT, PT, PT, UP0, 0x80, 0x8 ;  /* 0x000000000008781c */ /* 0x000fda0003f0f008 */
[----:B------:R-:W-:Y:S05]  /*1200*/  @!P0 EXIT ;  /* 0x000000000000894d */ /* 0x000fea0003800000 */
[----:B------:R-:W-:Y:S02]  /*1210*/  UISETP.GE.U32.AND UP0, UPT, UR5, 0x4, UPT ;  /* 0x000000040500788c */ /* 0x000fe4000bf06070 */
[----:B------:R-:W-:-:S07]  /*1220*/  ULOP3.LUT UR5, UR16, 0x3, URZ, 0xc0, !UPT ;  /* 0x0000000310057892 */ /* 0x000fce000f8ec0ff */
[----:B------:R-:W-:Y:S05]  /*1230*/  BRA.U !UP0, `(.L_x_421) ;  /* 0x00000001087c7547 */ /* 0x000fea000b800000 */
[----:B------:R-:W-:-:S05]  /*1240*/  MOV R3, UR4 ;  /* 0x0000000400037c02 */ /* 0x000fca0008000f00 */
[----:B0-----:R-:W-:-:S04]  /*1250*/  IMAD R3, R3, 0x80, R0 ;  /* 0x0000008003037824 */ /* 0x001fc800078e0200 */
[----:B------:R-:W-:-:S04]  /*1260*/  IMAD.WIDE R22, R3, 0x20, R28 ;  /* 0x0000002003167825 */ /* 0x000fc800078e021c */
[----:B------:R-:W-:Y:S01]  /*1270*/  IMAD.WIDE R20, R3, 0x8, R26 ;  /* 0x0000000803147825 */ /* 0x000fe200078e021a */
[----:B------:R-:W2:Y:S04]  /*1280*/  LDG.E.128 R4, desc[UR18][R22.64] ;  /* 0x0000001216047981 */ /* 0x000ea8000c1e1d00 */
[----:B-1----:R-:W3:Y:S04]  /*1290*/  LDG.E.128 R8, desc[UR18][R22.64+0x10] ;  /* 0x0000101216087981 */ /* 0x002ee8000c1e1d00 */
[----:B------:R-:W4:Y:S01]  /*12a0*/  LDG.E.64 R24, desc[UR18][R20.64] ;  /* 0x0000001214187981 */ /* 0x000f22000c1e1b00 */
[----:B------:R-:W-:-:S05]  /*12b0*/  HFMA2 R2, -RZ, RZ, 0, 2.86102294921875e-06 ;  /* 0x00000030ff027431 */ /* 0x000fca00000001ff */
[----:B------:R-:W-:-:S05]  /*12c0*/  IMAD.WIDE R2, R3, R2, UR6 ;  /* 0x0000000603027e25 */ /* 0x000fca000f8e0202 */
[----:B--2---:R0:W-:Y:S04]  /*12d0*/  STG.E.128 desc[UR18][R2.64], R4 ;  /* 0x0000000402007986 */ /* 0x0041e8000c101d12 */
[----:B---3--:R1:W-:Y:S04]  /*12e0*/  STG.E.128 desc[UR18][R2.64+0x10], R8 ;  /* 0x0000100802007986 */ /* 0x0083e8000c101d12 */
[----:B----4-:R-:W-:Y:S04]  /*12f0*/  STG.E.64 desc[UR18][R2.64+0x20], R24 ;  /* 0x0000201802007986 */ /* 0x010fe8000c101b12 */
[----:B------:R-:W2:Y:S04]  /*1300*/  LDG.E.64 R30, desc[UR18][R20.64+0x400] ;  /* 0x00040012141e7981 */ /* 0x000ea8000c1e1b00 */
[----:B0-----:R-:W3:Y:S04]  /*1310*/  LDG.E.128 R4, desc[UR18][R22.64+0x1000] ;  /* 0x0010001216047981 */ /* 0x001ee8000c1e1d00 */
[----:B-1----:R-:W4:Y:S04]  /*1320*/  LDG.E.128 R8, desc[UR18][R22.64+0x1010] ;  /* 0x0010101216087981 */ /* 0x002f28000c1e1d00 */
[----:B--2---:R-:W-:Y:S04]  /*1330*/  STG.E.64 desc[UR18][R2.64+0x1820], R30 ;  /* 0x0018201e02007986 */ /* 0x004fe8000c101b12 */
[----:B---3--:R0:W-:Y:S04]  /*1340*/  STG.E.128 desc[UR18][R2.64+0x1800], R4 ;  /* 0x0018000402007986 */ /* 0x0081e8000c101d12 */
[----:B----4-:R1:W-:Y:S04]  /*1350*/  STG.E.128 desc[UR18][R2.64+0x1810], R8 ;  /* 0x0018100802007986 */ /* 0x0103e8000c101d12 */
[----:B------:R-:W2:Y:S04]  /*1360*/  LDG.E.128 R12, desc[UR18][R22.64+0x2000] ;  /* 0x00200012160c7981 */ /* 0x000ea8000c1e1d00 */
[----:B------:R-:W3:Y:S04]  /*1370*/  LDG.E.128 R16, desc[UR18][R22.64+0x2010] ;  /* 0x0020101216107981 */ /* 0x000ee8000c1e1d00 */
[----:B------:R-:W4:Y:S04]  /*1380*/  LDG.E.64 R32, desc[UR18][R20.64+0x800] ;  /* 0x0008001214207981 */ /* 0x000f28000c1e1b00 */
[----:B--2---:R2:W-:Y:S04]  /*1390*/  STG.E.128 desc[UR18][R2.64+0x3000], R12 ;  /* 0x0030000c02007986 */ /* 0x0045e8000c101d12 */
[----:B---3--:R2:W-:Y:S04]  /*13a0*/  STG.E.128 desc[UR18][R2.64+0x3010], R16 ;  /* 0x0030101002007986 */ /* 0x0085e8000c101d12 */
[----:B----4-:R2:W-:Y:S04]  /*13b0*/  STG.E.64 desc[UR18][R2.64+0x3020], R32 ;  /* 0x0030202002007986 */ /* 0x0105e8000c101b12 */
[----:B0-----:R-:W3:Y:S04]  /*13c0*/  LDG.E.128 R4, desc[UR18][R22.64+0x3000] ;  /* 0x0030001216047981 */ /* 0x001ee8000c1e1d00 */
[----:B-1----:R-:W4:Y:S04]  /*13d0*/  LDG.E.128 R8, desc[UR18][R22.64+0x3010] ;  /* 0x0030101216087981 */ /* 0x002f28000c1e1d00 */
[----:B------:R-:W5:Y:S01]  /*13e0*/  LDG.E.64 R24, desc[UR18][R20.64+0xc00] ;  /* 0x000c001214187981 */ /* 0x000f62000c1e1b00 */
[----:B------:R-:W-:-:S03]  /*13f0*/  UIADD3 UR4, UPT, UPT, UR4, 0x4, URZ ;  /* 0x0000000404047890 */ /* 0x000fc6000fffe0ff */
[----:B---3--:R2:W-:Y:S04]  /*1400*/  STG.E.128 desc[UR18][R2.64+0x4800], R4 ;  /* 0x0048000402007986 */ /* 0x0085e8000c101d12 */
[----:B----4-:R2:W-:Y:S04]  /*1410*/  STG.E.128 desc[UR18][R2.64+0x4810], R8 ;  /* 0x0048100802007986 */ /* 0x0105e8000c101d12 */
[----:B-----5:R2:W-:Y:S02]  /*1420*/  STG.E.64 desc[UR18][R2.64+0x4820], R24 ;  /* 0x0048201802007986 */ /* 0x0205e4000c101b12 */
.L_x_421:
[----:B------:R-:W-:-:S13]  /*1430*/  ISETP.NE.AND P0, PT, RZ, UR5, PT ;  /* 0x00000005ff007c0c */ /* 0x000fda000bf05270 */
[----:B------:R-:W-:Y:S05]  /*1440*/  @!P0 EXIT ;  /* 0x000000000000894d */ /* 0x000fea0003800000 */
[----:B------:R-:W-:-:S09]  /*1450*/  UISETP.NE.AND UP0, UPT, UR5, 0x1, UPT ;  /* 0x000000010500788c */ /* 0x000fd2000bf05270 */
[----:B------:R-:W-:Y:S05]  /*1460*/  BRA.U !UP0, `(.L_x_422) ;  /* 0x00000001084c7547 */ /* 0x000fea000b800000 */
[----:B------:R-:W-:-:S04]  /*1470*/  MOV R21, UR4 ;  /* 0x0000000400157c02 */ /* 0x000fc80008000f00 */
[----:B0-----:R-:W-:-:S05]  /*1480*/  LEA R21, R21, R0, 0x7 ;  /* 0x0000000015157211 */ /* 0x001fca00078e38ff */
[----:B------:R-:W-:-:S04]  /*1490*/  IMAD.WIDE R22, R21, 0x20, R28 ;  /* 0x0000002015167825 */ /* 0x000fc800078e021c */
[----:B--2---:R-:W-:Y:S01]  /*14a0*/  IMAD.WIDE R2, R21, 0x8, R26 ;  /* 0x0000000815027825 */ /* 0x004fe200078e021a */
[----:B-1----:R-:W2:Y:S04]  /*14b0*/  LDG.E.128 R8, desc[UR18][R22.64] ;  /* 0x0000001216087981 */ /* 0x002ea8000c1e1d00 */
[----:B------:R-:W3:Y:S04]  /*14c0*/  LDG.E.128 R4, desc[UR18][R22.64+0x10] ;  /* 0x0000101216047981 */ /* 0x000ee8000c1e1d00 */
[----:B------:R-:W4:Y:S01]  /*14d0*/  LDG.E.64 R24, desc[UR18][R2.64] ;  /* 0x0000001202187981 */ /* 0x000f22000c1e1b00 */
[----:B------:R-:W-:-:S04]  /*14e0*/  IMAD.MOV.U32 R20, RZ, RZ, 0x30 ;  /* 0x00000030ff147424 */ /* 0x000fc800078e00ff */
[----:B------:R-:W-:-:S05]  /*14f0*/  IMAD.WIDE R20, R21, R20, UR6 ;  /* 0x0000000615147e25 */ /* 0x000fca000f8e0214 */
[----:B--2---:R0:W-:Y:S04]  /*1500*/  STG.E.128 desc[UR18][R20.64], R8 ;  /* 0x0000000814007986 */ /* 0x0041e8000c101d12 */
[----:B---3--:R0:W-:Y:S04]  /*1510*/  STG.E.128 desc[UR18][R20.64+0x10], R4 ;  /* 0x0000100414007986 */ /* 0x0081e8000c101d12 */
[----:B----4-:R0:W-:Y:S04]  /*1520*/  STG.E.64 desc[UR18][R20.64+0x20], R24 ;  /* 0x0000201814007986 */ /* 0x0101e8000c101b12 */
[----:B------:R-:W2:Y:S04]  /*1530*/  LDG.E.128 R12, desc[UR18][R22.64+0x1000] ;  /* 0x00100012160c7981 */ /* 0x000ea8000c1e1d00 */
[----:B------:R-:W3:Y:S04]  /*1540*/  LDG.E.128 R16, desc[UR18][R22.64+0x1010] ;  /* 0x0010101216107981 */ /* 0x000ee8000c1e1d00 */
[----:B------:R-:W4:Y:S01]  /*1550*/  LDG.E.64 R30, desc[UR18][R2.64+0x400] ;  /* 0x00040012021e7981 */ /* 0x000f22000c1e1b00 */
[----:B------:R-:W-:-:S03]  /*1560*/  UIADD3 UR4, UPT, UPT, UR4, 0x2, URZ ;  /* 0x0000000204047890 */ /* 0x000fc6000fffe0ff */
[----:B--2---:R0:W-:Y:S04]  /*1570*/  STG.E.128 desc[UR18][R20.64+0x1800], R12 ;  /* 0x0018000c14007986 */ /* 0x0041e8000c101d12 */
[----:B---3--:R0:W-:Y:S04]  /*1580*/  STG.E.128 desc[UR18][R20.64+0x1810], R16 ;  /* 0x0018101014007986 */ /* 0x0081e8000c101d12 */
[----:B----4-:R0:W-:Y:S02]  /*1590*/  STG.E.64 desc[UR18][R20.64+0x1820], R30 ;  /* 0x0018201e14007986 */ /* 0x0101e4000c101b12 */
.L_x_422:
[----:B------:R-:W-:-:S04]  /*15a0*/  ULOP3.LUT UR16, UR16, 0x1, URZ, 0xc0, !UPT ;  /* 0x0000000110107892 */ /* 0x000fc8000f8ec0ff */
[----:B------:R-:W-:-:S06]  /*15b0*/  UISETP.NE.U32.AND UP0, UPT, UR16, 0x1, UPT ;  /* 0x000000011000788c */ /* 0x000fcc000bf05070 */
[----:B------:R-:W-:-:S13]  /*15c0*/  PLOP3.LUT P0, PT, PT, PT, UP0, 0x80, 0x8 ;  /* 0x000000000008781c */ /* 0x000fda0003f0f008 */
[----:B------:R-:W-:Y:S05]  /*15d0*/  @P0 EXIT ;  /* 0x000000000000094d */ /* 0x000fea0003800000 */
[----:B--2---:R-:W-:-:S04]  /*15e0*/  MOV R3, UR4 ;  /* 0x0000000400037c02 */ /* 0x004fc80008000f00 */
[----:B0-----:R-:W-:-:S05]  /*15f0*/  LEA R3, R3, R0, 0x7 ;  /* 0x0000000003037211 */ /* 0x001fca00078e38ff */
[----:B------:R-:W-:-:S04]  /*1600*/  IMAD.WIDE R26, R3, 0x8, R26 ;  /* 0x00000008031a7825 */ /* 0x000fc800078e021a */
[----:B------:R-:W-:Y:S02]  /*1610*/  IMAD.WIDE R28, R3, 0x20, R28 ;  /* 0x00000020031c7825 */ /* 0x000fe400078e021c */
[----:B------:R-:W2:Y:S04]  /*1620*/  LDG.E.64 R26, desc[UR18][R26.64] ;  /* 0x000000121a1a7981 */ /* 0x000ea8000c1e1b00 */
[----:B------:R-:W3:Y:S04]  /*1630*/  LDG.E.128 R4, desc[UR18][R28.64] ;  /* 0x000000121c047981 */ /* 0x000ee8000c1e1d00 */
[----:B-1----:R-:W4:Y:S01]  /*1640*/  LDG.E.128 R8, desc[UR18][R28.64+0x10] ;  /* 0x000010121c087981 */ /* 0x002f22000c1e1d00 */
[----:B------:R-:W-:-:S05]  /*1650*/  MOV R2, 0x30 ;  /* 0x0000003000027802 */ /* 0x000fca0000000f00 */
[----:B------:R-:W-:-:S05]  /*1660*/  IMAD.WIDE R2, R3, R2, UR6 ;  /* 0x0000000603027e25 */ /* 0x000fca000f8e0202 */
[----:B--2---:R-:W-:Y:S04]  /*1670*/  STG.E.64 desc[UR18][R2.64+0x20], R26 ;  /* 0x0000201a02007986 */ /* 0x004fe8000c101b12 */
[----:B---3--:R-:W-:Y:S04]  /*1680*/  STG.E.128 desc[UR18][R2.64], R4 ;  /* 0x0000000402007986 */ /* 0x008fe8000c101d12 */
[----:B----4-:R-:W-:Y:S01]  /*1690*/  STG.E.128 desc[UR18][R2.64+0x10], R8 ;  /* 0x0000100802007986 */ /* 0x010fe2000c101d12 */
[----:B------:R-:W-:Y:S05]  /*16a0*/  EXIT ;  /* 0x000000000000794d */ /* 0x000fea0003800000 */
.L_x_423:
        /* <DEDUP_REMOVED lines=13> */
.L_x_459:


//--------------------- .text._ZN3cub18CUB_300001_SM_10006detail9transform16transform_kernelINS2_10policy_hubILb1EN4cuda3std3__45tupleIJN6thrust24THRUST_300001_SM_1000_NS12zip_iteratorINS8_IJNSA_10device_ptrI8aes_pairEENSC_ImEEEEEEEEEEE10policy1000EiNS7_10__identityENSA_7pointerINS8_IJSD_mEEENSA_8cuda_cub3tagENSA_11use_defaultESQ_EEJSH_EEEvT0_iT1_T2_DpNS2_10kernel_argIT3_EE --------------------------
	.section	.text._ZN3cub18CUB_300001_SM_10006detail9transform16transform_kernelINS2_10policy_hubILb1EN4cuda3std3__45tupleIJN6thrust24THRUST_300001_SM_1000_NS12zip_iteratorINS8_IJNSA_10device_ptrI8aes_pairEENSC_ImEEEEEEEEEEE10policy1000EiNS7_10__identityENSA_7pointerINS8_IJSD_mEEENSA_8cuda_cub3tagENSA_11use_defaultESQ_EEJSH_EEEvT0_iT1_T2_DpNS2_10kernel_argIT3_EE,"ax",@progbits
	.align	128
        .global         _ZN3cub18CUB_300001_SM_10006detail9transform16transform_kernelINS2_10policy_hubILb1EN4cuda3std3__45tupleIJN6thrust24THRUST_300001_SM_1000_NS12zip_iteratorINS8_IJNSA_10device_ptrI8aes_pairEENSC_ImEEEEEEEEEEE10policy1000EiNS7_10__identityENSA_7pointerINS8_IJSD_mEEENSA_8cuda_cub3tagENSA_11use_defaultESQ_EEJSH_EEEvT0_iT1_T2_DpNS2_10kernel_argIT3_EE
        .type           _ZN3cub18CUB_300001_SM_10006detail9transform16transform_kernelINS2_10policy_hubILb1EN4cuda3std3__45tupleIJN6thrust24THRUST_300001_SM_1000_NS12zip_iteratorINS8_IJNSA_10device_ptrI8aes_pairEENSC_ImEEEEEEEEEEE10policy1000EiNS7_10__identityENSA_7pointerINS8_IJSD_mEEENSA_8cuda_cub3tagENSA_11use_defaultESQ_EEJSH_EEEvT0_iT1_T2_DpNS2_10kernel_argIT3_EE,@function
        .size           _ZN3cub18CUB_300001_SM_10006detail9transform16transform_kernelINS2_10policy_hubILb1EN4cuda3std3__45tupleIJN6thrust24THRUST_300001_SM_1000_NS12zip_iteratorINS8_IJNSA_10device_ptrI8aes_pairEENSC_ImEEEEEEEEEEE10policy1000EiNS7_10__identityENSA_7pointerINS8_IJSD_mEEENSA_8cuda_cub3tagENSA_11use_defaultESQ_EEJSH_EEEvT0_iT1_T2_DpNS2_10kernel_argIT3_EE,(.L_x_460 - _ZN3cub18CUB_300001_SM_10006detail9transform16transform_kernelINS2_10policy_hubILb1EN4cuda3std3__45tupleIJN6thrust24THRUST_300001_SM_1000_NS12zip_iteratorINS8_IJNSA_10device_ptrI8aes_pairEENSC_ImEEEEEEEEEEE10policy1000EiNS7_10__identityENSA_7pointerINS8_IJSD_mEEENSA_8cuda_cub3tagENSA_11use_defaultESQ_EEJSH_EEEvT0_iT1_T2_DpNS2_10kernel_argIT3_EE)
        .other          _ZN3cub18CUB_300001_SM_10006detail9transform16transform_kernelINS2_10policy_hubILb1EN4cuda3std3__45tupleIJN6thrust24THRUST_300001_SM_1000_NS12zip_iteratorINS8_IJNSA_10device_ptrI8aes_pairEENSC_ImEEEEEEEEEEE10policy1000EiNS7_10__identityENSA_7pointerINS8_IJSD_mEEENSA_8cuda_cub3tagENSA_11use_defaultESQ_EEJSH_EEEvT0_iT1_T2_DpNS2_10kernel_argIT3_EE,@"STO_CUDA_ENTRY STV_DEFAULT"
_ZN3cub18CUB_300001_SM_10006detail9transform16transform_kernelINS2_10policy_hubILb1EN4cuda3std3__45tupleIJN6thrust24THRUST_300001_SM_1000_NS12zip_iteratorINS8_IJNSA_10device_ptrI8aes_pairEENSC_ImEEEEEEEEEEE10policy1000EiNS7_10__identityENSA_7pointerINS8_IJSD_mEEENSA_8cuda_cub3tagENSA_11use_defaultESQ_EEJSH_EEEvT0_iT1_T2_DpNS2_10kernel_argIT3_EE:
.text._ZN3cub18CUB_300001_SM_10006detail9transform16transform_kernelINS2_10policy_hubILb1EN4cuda3std3__45tupleIJN6thrust24THRUST_300001_SM_1000_NS12zip_iteratorINS8_IJNSA_10device_ptrI8aes_pairEENSC_ImEEEEEEEEEEE10policy1000EiNS7_10__identityENSA_7pointerINS8_IJSD_mEEENSA_8cuda_cub3tagENSA_11use_defaultESQ_EEJSH_EEEvT0_iT1_T2_DpNS2_10kernel_argIT3_EE:
[----:B------:R-:W-:Y:S08]  /*0000*/  LDC R1, c[0x0][0x37c] ;  /* 0x0000df00ff017b82 */ /* 0x000ff00000000800 */
[----:B------:R-:W0:Y:S01]  /*0010*/  S2UR UR12, SR_CTAID.X ;  /* 0x00000000000c79c3 */ /* 0x000e220000002500 */
[----:B------:R-:W1:Y:S01]  /*0020*/  LDCU.64 UR14, c[0x0][0x380] ;  /* 0x00007000ff0e77ac */ /* 0x000e620008000a00 */
[----:B------:R-:W2:Y:S01]  /*0030*/  LDCU.128 UR8, c[0x0][0x390] ;  /* 0x00007200ff0877ac */ /* 0x000ea20008000c00 */
[----:B------:R-:W3:Y:S01]  /*0040*/  LDCU.64 UR6, c[0x0][0x3a0] ;  /* 0x00007400ff0677ac */ /* 0x000ee20008000a00 */
[----:B------:R-:W4:Y:S01]  /*0050*/  LDCU.64 UR18, c[0x0][0x358] ;  /* 0x00006b00ff1277ac */ /* 0x000f220008000a00 */
[----:B-1----:R-:W-:-:S04]  /*0060*/  USHF.L.U32 UR16, UR15, 0x7, URZ ;  /* 0x000000070f107899 */ /* 0x002fc800080006ff */
[----:B0-----:R-:W-:-:S04]  /*0070*/  UIMAD UR12, UR16, UR12, URZ ;  /* 0x0000000c100c72a4 */ /* 0x001fc8000f8e02ff */
[----:B------:R-:W-:Y:S02]  /*0080*/  UIADD3 UR13, UPT, UPT, -UR12, UR14, URZ ;  /* 0x0000000e0c0d7290 */ /* 0x000fe4000fffe1ff */
[----:B--2---:R-:W-:Y:S02]  /*0090*/  UIMAD.WIDE UR4, UR12, 0x20, UR10 ;  /* 0x000000200c0478a5 */ /* 0x004fe4000f8e020a */
[----:B------:R-:W-:Y:S02]  /*00a0*/  UISETP.LT.AND UP0, UPT, UR16, UR13, UPT ;  /* 0x0000000d1000728c */ /* 0x000fe4000bf01270 */
[----:B------:R-:W-:Y:S02]  /*00b0*/  UIMAD.WIDE UR8, UR12, 0x30, UR8 ;  /* 0x000000300c0878a5 */ /* 0x000fe4000f8e0208 */
[----:B------:R-:W-:Y:S02]  /*00c0*/  USEL UR11, UR16, UR13, UP0 ;  /* 0x0000000d100b7287 */ /* 0x000fe40008000000 */
[----:B------:R-:W-:-:S02]  /*00d0*/  UISETP.GT.AND UP0, UPT, UR16, UR13, UPT ;  /* 0x0000000d1000728c */ /* 0x000fc4000bf04270 */
[----:B---3--:R-:W-:-:S07]  /*00e0*/  UIMAD.WIDE UR6, UR12, 0x8, UR6 ;  /* 0x000000080c0678a5 */ /* 0x008fce000f8e0206 */
[----:B----4-:R-:W-:Y:S05]  /*00f0*/  BRA.U UP0, `(.L_x_424) ;  /* 0x0000000900b87547 */ /* 0x010fea000b800000 */
[----:B------:R-:W-:-:S06]  /*0100*/  UISETP.GE.AND UP0, UPT, UR15, 0x1, UPT ;  /* 0x000000010f00788c */ /* 0x000fcc000bf06270 */
[----:B------:R-:W-:-:S13]  /*0110*/  PLOP3.LUT P0, PT, PT, PT, UP0, 0x80, 0x8 ;  /* 0x000000000008781c */ /* 0x000fda0003f0f008 */
[----:B------:R-:W-:Y:S05]  /*0120*/  @!P0 EXIT ;  /* 0x000000000000894d */ /* 0x000fea0003800000 */
[----:B------:R-:W0:Y:S01]  /*0130*/  S2R R0, SR_TID.X ;  /* 0x0000000000007919 */ /* 0x000e220000002100 */
[----:B------:R-:W-:Y:S01]  /*0140*/  UISETP.GE.U32.AND UP0, UPT, UR15, 0x8, UPT ;  /* 0x000000080f00788c */ /* 0x000fe2000bf06070 */
[----:B------:R-:W-:-:S08]  /*0150*/  HFMA2 R18, -RZ, RZ, 0, 0 ;  /* 0x00000000ff127431 */ /* 0x000fd000000001ff */
[----:B------:R-:W-:Y:S05]  /*0160*/  BRA.U !UP0, `(.L_x_425) ;  /* 0x00000005085c7547 */ /* 0x000fea000b800000 */
[----:B------:R-:W-:Y:S01]  /*0170*/  IMAD.MOV.U32 R3, RZ, RZ, 0x20 ;  /* 0x00000020ff037424 */ /* 0x000fe200078e00ff */
[----:B------:R-:W-:Y:S01]  /*0180*/  MOV R25, 0x30 ;  /* 0x0000003000197802 */ /* 0x000fe20000000f00 */
[----:B------:R-:W-:Y:S01]  /*0190*/  IMAD.MOV.U32 R5, RZ, RZ, 0x8 ;  /* 0x00000008ff057424 */ /* 0x000fe200078e00ff */
[----:B------:R-:W-:Y:S01]  /*01a0*/  ULOP3.LUT UR10, UR15, 0x7ffffff8, URZ, 0xc0, !UPT ;  /* 0x7ffffff80f0a7892 */ /* 0x000fe2000f8ec0ff */
[C---:B0-----:R-:W-:Y:S01]  /*01b0*/  IMAD.WIDE.U32 R2, R0.reuse, R3, UR4 ;  /* 0x0000000400027e25 */ /* 0x041fe2000f8e0003 */
[----:B------:R-:W-:Y:S02]  /*01c0*/  UIADD3 UR17, UP0, UPT, UR8, 0x4810, URZ ;  /* 0x0000481008117890 */ /* 0x000fe4000ff1e0ff */
[----:B------:R-:W-:Y:S01]  /*01d0*/  UIADD3 UR14, UP1, UPT, UR4, 0x3010, URZ ;  /* 0x00003010040e7890 */ /* 0x000fe2000ff3e0ff */
[----:B------:R-:W-:Y:S01]  /*01e0*/  IMAD.WIDE.U32 R4, R0, R5, UR6 ;  /* 0x0000000600047e25 */ /* 0x000fe2000f8e0005 */
[----:B------:R-:W-:Y:S01]  /*01f0*/  IADD3 R6, P0, PT, R2, 0x10, RZ ;  /* 0x0000001002067810 */ /* 0x000fe20007f1e0ff */
[----:B------:R-:W-:-:S02]  /*0200*/  UIADD3 UR12, UP2, UPT, UR6, 0xc00, URZ ;  /* 0x00000c00060c7890 */ /* 0x000fc4000ff5e0ff */
[C---:B------:R-:W-:Y:S01]  /*0210*/  IMAD.WIDE.U32 R24, R0.reuse, R25, UR8 ;  /* 0x0000000800187e25 */ /* 0x040fe2000f8e0019 */
[----:B------:R-:W-:Y:S01]  /*0220*/  MOV R2, R5 ;  /* 0x0000000500027202 */ /* 0x000fe20000000f00 */
[----:B------:R-:W-:Y:S02]  /*0230*/  UIADD3.X UR20, UPT, UPT, URZ, UR9, URZ, UP0, !UPT ;  /* 0x00000009ff147290 */ /* 0x000fe400087fe4ff */
[----:B------:R-:W-:Y:S01]  /*0240*/  IMAD.X R7, RZ, RZ, R3, P0 ;  /* 0x000000ffff077224 */ /* 0x000fe200000e0603 */
[----:B------:R-:W-:Y:S01]  /*0250*/  IADD3 R3, PT, PT, R0, 0x80, RZ ;  /* 0x0000008000037810 */ /* 0x000fe20007ffe0ff */
[----:B------:R-:W-:Y:S02]  /*0260*/  UIADD3.X UR16, UPT, UPT, URZ, UR5, URZ, UP1, !UPT ;  /* 0x00000005ff107290 */ /* 0x000fe40008ffe4ff */
[----:B------:R-:W-:Y:S02]  /*0270*/  UIADD3.X UR13, UPT, UPT, URZ, UR7, URZ, UP2, !UPT ;  /* 0x00000007ff0d7290 */ /* 0x000fe400097fe4ff */
[----:B------:R-:W-:-:S12]  /*0280*/  UIADD3 UR11, UPT, UPT, -UR10, URZ, URZ ;  /* 0x000000ff0a0b7290 */ /* 0x000fd8000fffe1ff */
.L_x_426:
[----:B------:R-:W-:Y:S01]  /*0290*/  IMAD.MOV.U32 R5, RZ, RZ, R2 ;  /* 0x000000ffff057224 */ /* 0x000fe200078e0002 */
[----:B--2---:R-:W2:Y:S04]  /*02a0*/  LDG.E.128 R8, desc[UR18][R6.64+-0x10] ;  /* 0xfffff01206087981 */ /* 0x004ea8000c1e1d00 */
[----:B------:R-:W3:Y:S04]  /*02b0*/  LDG.E.128 R12, desc[UR18][R6.64] ;  /* 0x00000012060c7981 */ /* 0x000ee8000c1e1d00 */
[----:B------:R-:W4:Y:S01]  /*02c0*/  LDG.E.64 R16, desc[UR18][R4.64] ;  /* 0x0000001204107981 */ /* 0x000f22000c1e1b00 */
[----:B------:R-:W-:Y:S01]  /*02d0*/  MOV R28, UR14 ;  /* 0x0000000e001c7c02 */ /* 0x000fe20008000f00 */
[----:B------:R-:W-:Y:S01]  /*02e0*/  IMAD.U32 R29, RZ, RZ, UR16 ;  /* 0x00000010ff1d7e24 */ /* 0x000fe2000f8e00ff */
[----:B------:R-:W-:Y:S01]  /*02f0*/  MOV R26, UR12 ;  /* 0x0000000c001a7c02 */ /* 0x000fe20008000f00 */
[----:B------:R-:W-:-:S02]  /*0300*/  IMAD.U32 R27, RZ, RZ, UR13 ;  /* 0x0000000dff1b7e24 */ /* 0x000fc4000f8e00ff */
        /* <DEDUP_REMOVED lines=8> */
[----:B------:R-:W-:Y:S01]  /*0390*/  MOV R30, UR17 ;  /* 0x00000011001e7c02 */ /* 0x000fe20008000f00 */
[----:B------:R-:W-:-:S04]  /*03a0*/  IMAD.U32 R31, RZ, RZ, UR20 ;  /* 0x00000014ff1f7e24 */ /* 0x000fc8000f8e00ff */
[----:B------:R-:W-:-:S05]  /*03b0*/  IMAD.WIDE R30, R3, 0x30, R30 ;  /* 0x00000030031e7825 */ /* 0x000fca00078e021e */
[----:B--2---:R-:W-:Y:S04]  /*03c0*/  STG.E.64 desc[UR18][R30.64+-0x47f0], R32 ;  /* 0xffb810201e007986 */ /* 0x004fe8000c101b12 */
[----:B---3--:R0:W-:Y:S04]  /*03d0*/  STG.E.128 desc[UR18][R30.64+-0x4810], R8 ;  /* 0xffb7f0081e007986 */ /* 0x0081e8000c101d12 */
[----:B----4-:R1:W-:Y:S04]  /*03e0*/  STG.E.128 desc[UR18][R30.64+-0x4800], R12 ;  /* 0xffb8000c1e007986 */ /* 0x0103e8000c101d12 */
        /* <DEDUP_REMOVED lines=9> */
[----:B--2---:R-:W-:Y:S04]  /*0480*/  STG.E.128 desc[UR18][R30.64+-0x1810], R16 ;  /* 0xffe7f0101e007986 */ /* 0x004fe8000c101d12 */
[----:B---3--:R-:W-:Y:S04]  /*0490*/  STG.E.128 desc[UR18][R30.64+-0x1800], R20 ;  /* 0xffe800141e007986 */ /* 0x008fe8000c101d12 */
[----:B----4-:R-:W-:Y:S04]  /*04a0*/  STG.E.64 desc[UR18][R30.64+-0x17f0], R36 ;  /* 0xffe810241e007986 */ /* 0x010fe8000c101b12 */
[----:B0-----:R-:W2:Y:S04]  /*04b0*/  LDG.E.128 R8, desc[UR18][R28.64+-0x10] ;  /* 0xfffff0121c087981 */ /* 0x001ea8000c1e1d00 */
[----:B-1----:R-:W3:Y:S04]  /*04c0*/  LDG.E.128 R12, desc[UR18][R28.64] ;  /* 0x000000121c0c7981 */ /* 0x002ee8000c1e1d00 */
[----:B------:R-:W4:Y:S04]  /*04d0*/  LDG.E.64 R32, desc[UR18][R26.64] ;  /* 0x000000121a207981 */ /* 0x000f28000c1e1b00 */
        /* <DEDUP_REMOVED lines=18> */
[----:B------:R-:W-:-:S04]  /*0600*/  UIADD3 UR11, UPT, UPT, UR11, 0x8, URZ ;  /* 0x000000080b0b7890 */ /* 0x000fc8000fffe0ff */
[----:B------:R-:W-:Y:S01]  /*0610*/  UISETP.NE.AND UP0, UPT, UR11, URZ, UPT ;  /* 0x000000ff0b00728c */ /* 0x000fe2000bf05270 */
[----:B------:R-:W-:Y:S02]  /*0620*/  IADD3 R6, P2, PT, R6, 0x8000, RZ ;  /* 0x0000800006067810 */ /* 0x000fe40007f5e0ff */
[----:B------:R-:W-:Y:S02]  /*0630*/  IADD3 R4, P1, PT, R4, 0x2000, RZ ;  /* 0x0000200004047810 */ /* 0x000fe40007f3e0ff */
[----:B------:R-:W-:Y:S01]  /*0640*/  IADD3 R24, P0, PT, R24, 0xc000, RZ ;  /* 0x0000c00018187810 */ /* 0x000fe20007f1e0ff */
[----:B------:R-:W-:Y:S01]  /*0650*/  IMAD.X R7, RZ, RZ, R7, P2 ;  /* 0x000000ffff077224 */ /* 0x000fe200010e0607 */
[----:B------:R-:W-:Y:S01]  /*0660*/  IADD3.X R2, PT, PT, RZ, R2, RZ, P1, !PT ;  /* 0x00000002ff027210 */ /* 0x000fe20000ffe4ff */
[----:B------:R-:W-:Y:S01]  /*0670*/  VIADD R3, R3, 0x400 ;  /* 0x0000040003037836 */ /* 0x000fe20000000000 */
[----:B------:R-:W-:Y:S01]  /*0680*/  IADD3.X R25, PT, PT, RZ, R25, RZ, P0, !PT ;  /* 0x00000019ff197210 */ /* 0x000fe200007fe4ff */
[----:B---3--:R2:W-:Y:S04]  /*0690*/  STG.E.128 desc[UR18][R30.64+0x47f0], R8 ;  /* 0x0047f0081e007986 */ /* 0x0085e8000c101d12 */
[----:B----4-:R2:W-:Y:S04]  /*06a0*/  STG.E.128 desc[UR18][R30.64+0x4800], R12 ;  /* 0x0048000c1e007986 */ /* 0x0105e8000c101d12 */
[----:B-----5:R2:W-:Y:S01]  /*06b0*/  STG.E.64 desc[UR18][R30.64+0x4810], R32 ;  /* 0x004810201e007986 */ /* 0x0205e2000c101b12 */
[----:B------:R-:W-:Y:S05]  /*06c0*/  BRA.U UP0, `(.L_x_426) ;  /* 0xfffffff900f07547 */ /* 0x000fea000b83ffff */
[----:B--2---:R-:W-:-:S07]  /*06d0*/  MOV R18, UR10 ;  /* 0x0000000a00127c02 */ /* 0x004fce0008000f00 */
.L_x_425:
[----:B------:R-:W-:-:S06]  /*06e0*/  ULOP3.LUT UP0, UR10, UR15, 0x7, URZ, 0xc0, !UPT ;  /* 0x000000070f0a7892 */ /* 0x000fcc000f80c0ff */
[----:B------:R-:W-:-:S13]  /*06f0*/  PLOP3.LUT P0, PT, PT, PT, UP0, 0x80, 0x8 ;  /* 0x000000000008781c */ /* 0x000fda0003f0f008 */
[----:B------:R-:W-:Y:S05]  /*0700*/  @!P0 EXIT ;  /* 0x000000000000894d */ /* 0x000fea0003800000 */
[----:B------:R-:W-:Y:S02]  /*0710*/  UISETP.GE.U32.AND UP0, UPT, UR10, 0x4, UPT ;  /* 0x000000040a00788c */ /* 0x000fe4000bf06070 */
[----:B------:R-:W-:-:S07]  /*0720*/  ULOP3.LUT UR10, UR15, 0x3, URZ, 0xc0, !UPT ;  /* 0x000000030f0a7892 */ /* 0x000fce000f8ec0ff */
[----:B------:R-:W-:Y:S05]  /*0730*/  BRA.U !UP0, `(.L_x_427) ;  /* 0x0000000108807547 */ /* 0x000fea000b800000 */
[----:B------:R-:W-:Y:S01]  /*0740*/  MOV R25, 0x20 ;  /* 0x0000002000197802 */ /* 0x000fe20000000f00 */
[----:B0-----:R-:W-:Y:S02]  /*0750*/  IMAD R2, R18, 0x80, R0 ;  /* 0x0000008012027824 */ /* 0x001fe400078e0200 */
[----:B------:R-:W-:Y:S02]  /*0760*/  IMAD.MOV.U32 R17, RZ, RZ, 0x8 ;  /* 0x00000008ff117424 */ /* 0x000fe400078e00ff */
[----:B------:R-:W-:-:S04]  /*0770*/  IMAD.WIDE R24, R2, R25, UR4 ;  /* 0x0000000402187e25 */ /* 0x000fc8000f8e0219 */
[----:B------:R-:W-:Y:S01]  /*0780*/  IMAD.WIDE R16, R2, R17, UR6 ;  /* 0x0000000602107e25 */ /* 0x000fe2000f8e0211 */
[----:B------:R-:W2:Y:S04]  /*0790*/  LDG.E.128 R4, desc[UR18][R24.64] ;  /* 0x0000001218047981 */ /* 0x000ea8000c1e1d00 */
[----:B------:R-:W3:Y:S04]  /*07a0*/  LDG.E.128 R8, desc[UR18][R24.64+0x10] ;  /* 0x0000101218087981 */ /* 0x000ee8000c1e1d00 */
[----:B------:R-:W4:Y:S01]  /*07b0*/  LDG.E.64 R26, desc[UR18][R16.64] ;  /* 0x00000012101a7981 */ /* 0x000f22000c1e1b00 */
[----:B------:R-:W-:-:S05]  /*07c0*/  HFMA2 R3, -RZ, RZ, 0, 2.86102294921875e-06 ;  /* 0x00000030ff037431 */ /* 0x000fca00000001ff */
[----:B------:R-:W-:-:S05]  /*07d0*/  IMAD.WIDE R2, R2, R3, UR8 ;  /* 0x0000000802027e25 */ /* 0x000fca000f8e0203 */
[----:B--2---:R0:W-:Y:S04]  /*07e0*/  STG.E.128 desc[UR18][R2.64], R4 ;  /* 0x0000000402007986 */ /* 0x0041e8000c101d12 */
[----:B---3--:R1:W-:Y:S04]  /*07f0*/  STG.E.128 desc[UR18][R2.64+0x10], R8 ;  /* 0x0000100802007986 */ /* 0x0083e8000c101d12 */
[----:B----4-:R2:W-:Y:S04]  /*0800*/  STG.E.64 desc[UR18][R2.64+0x20], R26 ;  /* 0x0000201a02007986 */ /* 0x0105e8000c101b12 */
[----:B------:R-:W3:Y:S04]  /*0810*/  LDG.E.64 R36, desc[UR18][R16.64+0x400] ;  /* 0x0004001210247981 */ /* 0x000ee8000c1e1b00 */
[----:B0-----:R-:W4:Y:S04]  /*0820*/  LDG.E.128 R4, desc[UR18][R24.64+0x1000] ;  /* 0x0010001218047981 */ /* 0x001f28000c1e1d00 */
[----:B-1----:R-:W5:Y:S04]  /*0830*/  LDG.E.128 R8, desc[UR18][R24.64+0x1010] ;  /* 0x0010101218087981 */ /* 0x002f68000c1e1d00 */
[----:B---3--:R-:W-:Y:S04]  /*0840*/  STG.E.64 desc[UR18][R2.64+0x1820], R36 ;  /* 0x0018202402007986 */ /* 0x008fe8000c101b12 */
[----:B----4-:R0:W-:Y:S04]  /*0850*/  STG.E.128 desc[UR18][R2.64+0x1800], R4 ;  /* 0x0018000402007986 */ /* 0x0101e8000c101d12 */
[----:B-----5:R1:W-:Y:S04]  /*0860*/  STG.E.128 desc[UR18][R2.64+0x1810], R8 ;  /* 0x0018100802007986 */ /* 0x0203e8000c101d12 */
[----:B------:R-:W3:Y:S04]  /*0870*/  LDG.E.128 R12, desc[UR18][R24.64+0x2000] ;  /* 0x00200012180c7981 */ /* 0x000ee8000c1e1d00 */
[----:B------:R-:W4:Y:S04]  /*0880*/  LDG.E.128 R20, desc[UR18][R24.64+0x2010] ;  /* 0x0020101218147981 */ /* 0x000f28000c1e1d00 */
[----:B--2---:R-:W2:Y:S04]  /*0890*/  LDG.E.64 R26, desc[UR18][R16.64+0x800] ;  /* 0x00080012101a7981 */ /* 0x004ea8000c1e1b00 */
[----:B---3--:R1:W-:Y:S04]  /*08a0*/  STG.E.128 desc[UR18][R2.64+0x3000], R12 ;  /* 0x0030000c02007986 */ /* 0x0083e8000c101d12 */
[----:B----4-:R1:W-:Y:S04]  /*08b0*/  STG.E.128 desc[UR18][R2.64+0x3010], R20 ;  /* 0x0030101402007986 */ /* 0x0103e8000c101d12 */
[----:B--2---:R1:W-:Y:S04]  /*08c0*/  STG.E.64 desc[UR18][R2.64+0x3020], R26 ;  /* 0x0030201a02007986 */ /* 0x0043e8000c101b12 */
[----:B------:R-:W2:Y:S04]  /*08d0*/  LDG.E.128 R28, desc[UR18][R24.64+0x3000] ;  /* 0x00300012181c7981 */ /* 0x000ea8000c1e1d00 */
[----:B------:R-:W3:Y:S04]  /*08e0*/  LDG.E.128 R32, desc[UR18][R24.64+0x3010] ;  /* 0x0030101218207981 */ /* 0x000ee8000c1e1d00 */
[----:B0-----:R-:W4:Y:S01]  /*08f0*/  LDG.E.64 R4, desc[UR18][R16.64+0xc00] ;  /* 0x000c001210047981 */ /* 0x001f22000c1e1b00 */
[----:B------:R-:W-:-:S03]  /*0900*/  IADD3 R18, PT, PT, R18, 0x4, RZ ;  /* 0x0000000412127810 */ /* 0x000fc60007ffe0ff */
[----:B--2---:R1:W-:Y:S04]  /*0910*/  STG.E.128 desc[UR18][R2.64+0x4800], R28 ;  /* 0x0048001c02007986 */ /* 0x0043e8000c101d12 */
[----:B---3--:R1:W-:Y:S04]  /*0920*/  STG.E.128 desc[UR18][R2.64+0x4810], R32 ;  /* 0x0048102002007986 */ /* 0x0083e8000c101d12 */
[----:B----4-:R1:W-:Y:S02]  /*0930*/  STG.E.64 desc[UR18][R2.64+0x4820], R4 ;  /* 0x0048200402007986 */ /* 0x0103e4000c101b12 */
.L_x_427:
[----:B------:R-:W-:-:S13]  /*0940*/  ISETP.NE.AND P0, PT, RZ, UR10, PT ;  /* 0x0000000aff007c0c */ /* 0x000fda000bf05270 */
[----:B------:R-:W-:Y:S05]  /*0950*/  @!P0 EXIT ;  /* 0x000000000000894d */ /* 0x000fea0003800000 */
[----:B------:R-:W-:-:S09]  /*0960*/  UISETP.NE.AND UP0, UPT, UR10, 0x1, UPT ;  /* 0x000000010a00788c */ /* 0x000fd2000bf05270 */
[----:B------:R-:W-:Y:S05]  /*0970*/  BRA.U !UP0, `(.L_x_428) ;  /* 0x0000000108507547 */ /* 0x000fea000b800000 */
[----:B------:R-:W-:Y:S01]  /*0980*/  HFMA2 R17, -RZ, RZ, 0, 4.76837158203125e-07 ;  /* 0x00000008ff117431 */ /* 0x000fe200000001ff */
[----:B------:R-:W-:Y:S01]  /*0990*/  MOV R25, 0x20 ;  /* 0x0000002000197802 */ /* 0x000fe20000000f00 */
[----:B01----:R-:W-:-:S04]  /*09a0*/  IMAD R2, R18, 0x80, R0 ;  /* 0x0000008012027824 */ /* 0x003fc800078e0200 */
[----:B------:R-:W-:-:S04]  /*09b0*/  IMAD.WIDE R24, R2, R25, UR4 ;  /* 0x0000000402187e25 */ /* 0x000fc8000f8e0219 */
[----:B------:R-:W-:Y:S01]  /*09c0*/  IMAD.WIDE R16, R2, R17, UR6 ;  /* 0x0000000602107e25 */ /* 0x000fe2000f8e0211 */
[----:B------:R-:W2:Y:S04]  /*09d0*/  LDG.E.128 R4, desc[UR18][R24.64] ;  /* 0x0000001218047981 */ /* 0x000ea8000c1e1d00 */
[----:B------:R-:W3:Y:S04]  /*09e0*/  LDG.E.128 R8, desc[UR18][R24.64+0x10] ;  /* 0x0000101218087981 */ /* 0x000ee8000c1e1d00 */
[----:B------:R-:W4:Y:S01]  /*09f0*/  LDG.E.64 R26, desc[UR18][R16.64] ;  /* 0x00000012101a7981 */ /* 0x000f22000c1e1b00 */
[----:B------:R-:W-:-:S04]  /*0a00*/  IMAD.MOV.U32 R3, RZ, RZ, 0x30 ;  /* 0x00000030ff037424 */ /* 0x000fc800078e00ff */
[----:B------:R-:W-:-:S05]  /*0a10*/  IMAD.WIDE R2, R2, R3, UR8 ;  /* 0x0000000802027e25 */ /* 0x000fca000f8e0203 */
[----:B--2---:R2:W-:Y:S04]  /*0a20*/  STG.E.128 desc[UR18][R2.64], R4 ;  /* 0x0000000402007986 */ /* 0x0045e8000c101d12 */
[----:B---3--:R2:W-:Y:S04]  /*0a30*/  STG.E.128 desc[UR18][R2.64+0x10], R8 ;  /* 0x0000100802007986 */ /* 0x0085e8000c101d12 */
[----:B----4-:R2:W-:Y:S04]  /*0a40*/  STG.E.64 desc[UR18][R2.64+0x20], R26 ;  /* 0x0000201a02007986 */ /* 0x0105e8000c101b12 */
[----:B------:R-:W3:Y:S04]  /*0a50*/  LDG.E.128 R12, desc[UR18][R24.64+0x1000] ;  /* 0x00100012180c7981 */ /* 0x000ee8000c1e1d00 */
[----:B------:R-:W4:Y:S04]  /*0a60*/  LDG.E.128 R20, desc[UR18][R24.64+0x1010] ;  /* 0x0010101218147981 */ /* 0x000f28000c1e1d00 */
[----:B------:R-:W5:Y:S01]  /*0a70*/  LDG.E.64 R28, desc[UR18][R16.64+0x400] ;  /* 0x00040012101c7981 */ /* 0x000f62000c1e1b00 */
[----:B------:R-:W-:-:S03]  /*0a80*/  IADD3 R18, PT, PT, R18, 0x2, RZ ;  /* 0x0000000212127810 */ /* 0x000fc60007ffe0ff */
[----:B---3--:R2:W-:Y:S04]  /*0a90*/  STG.E.128 desc[UR18][R2.64+0x1800], R12 ;  /* 0x0018000c02007986 */ /* 0x0085e8000c101d12 */
[----:B----4-:R2:W-:Y:S04]  /*0aa0*/  STG.E.128 desc[UR18][R2.64+0x1810], R20 ;  /* 0x0018101402007986 */ /* 0x0105e8000c101d12 */
[----:B-----5:R2:W-:Y:S02]  /*0ab0*/  STG.E.64 desc[UR18][R2.64+0x1820], R28 ;  /* 0x0018201c02007986 */ /* 0x0205e4000c101b12 */
.L_x_428:
[----:B------:R-:W-:-:S04]  /*0ac0*/  ULOP3.LUT UR10, UR15, 0x1, URZ, 0xc0, !UPT ;  /* 0x000000010f0a7892 */ /* 0x000fc8000f8ec0ff */
[----:B------:R-:W-:-:S06]  /*0ad0*/  UISETP.NE.U32.AND UP0, UPT, UR10, 0x1, UPT ;  /* 0x000000010a00788c */ /* 0x000fcc000bf05070 */
[----:B------:R-:W-:-:S13]  /*0ae0*/  PLOP3.LUT P0, PT, PT, PT, UP0, 0x80, 0x8 ;  /* 0x000000000008781c */ /* 0x000fda0003f0f008 */
[----:B------:R-:W-:Y:S05]  /*0af0*/  @P0 EXIT ;  /* 0x000000000000094d */ /* 0x000fea0003800000 */
[----:B0-----:R-:W-:Y:S01]  /*0b00*/  LEA R0, R18, R0, 0x7 ;  /* 0x0000000012007211 */ /* 0x001fe200078e38ff */
[----:B-12---:R-:W-:Y:S01]  /*0b10*/  IMAD.MOV.U32 R3, RZ, RZ, 0x20 ;  /* 0x00000020ff037424 */ /* 0x006fe200078e00ff */
[----:B------:R-:W-:-:S03]  /*0b20*/  MOV R13, 0x8 ;  /* 0x00000008000d7802 */ /* 0x000fc60000000f00 */
[----:B------:R-:W-:-:S04]  /*0b30*/  IMAD.WIDE R2, R0, R3, UR4 ;  /* 0x0000000400027e25 */ /* 0x000fc8000f8e0203 */
[----:B------:R-:W-:Y:S01]  /*0b40*/  IMAD.WIDE R12, R0, R13, UR6 ;  /* 0x00000006000c7e25 */ /* 0x000fe2000f8e020d */
[----:B------:R-:W2:Y:S04]  /*0b50*/  LDG.E.128 R4, desc[UR18][R2.64] ;  /* 0x0000001202047981 */ /* 0x000ea8000c1e1d00 */
[----:B------:R-:W3:Y:S04]  /*0b60*/  LDG.E.128 R8, desc[UR18][R2.64+0x10] ;  /* 0x0000101202087981 */ /* 0x000ee8000c1e1d00 */
[----:B------:R-:W4:Y:S01]  /*0b70*/  LDG.E.64 R12, desc[UR18][R12.64] ;  /* 0x000000120c0c7981 */ /* 0x000f22000c1e1b00 */
[----:B------:R-:W-:-:S05]  /*0b80*/  HFMA2 R15, -RZ, RZ, 0, 2.86102294921875e-06 ;  /* 0x00000030ff0f7431 */ /* 0x000fca00000001ff */
[----:B------:R-:W-:-:S05]  /*0b90*/  IMAD.WIDE R14, R0, R15, UR8 ;  /* 0x00000008000e7e25 */ /* 0x000fca000f8e020f */
[----:B--2---:R-:W-:Y:S04]  /*0ba0*/  STG.E.128 desc[UR18][R14.64], R4 ;  /* 0x000000040e007986 */ /* 0x004fe8000c101d12 */
[----:B---3--:R-:W-:Y:S04]  /*0bb0*/  STG.E.128 desc[UR18][R14.64+0x10], R8 ;  /* 0x000010080e007986 */ /* 0x008fe8000c101d12 */
[----:B----4-:R-:W-:Y:S01]  /*0bc0*/  STG.E.64 desc[UR18][R14.64+0x20], R12 ;  /* 0x0000200c0e007986 */ /* 0x010fe2000c101b12 */
[----:B------:R-:W-:Y:S05]  /*0bd0*/  EXIT ;  /* 0x000000000000794d */ /* 0x000fea0003800000 */
.L_x_424:
        /* <DEDUP_REMOVED lines=11> */
.L_x_432:
[----:B0-----:R-:W-:Y:S02]  /*0c90*/  IMAD R2, R4, 0x80, R0 ;  /* 0x0000008004027824 */ /* 0x001fe400078e0200 */
[----:B------:R-:W-:Y:S01]  /*0ca0*/  HFMA2 R17, -RZ, RZ, 0, 1.9073486328125e-06 ;  /* 0x00000020ff117431 */ /* 0x000fe200000001ff */
[----:B------:R-:W-:Y:S02]  /*0cb0*/  MOV R25, 0x8 ;  /* 0x0000000800197802 */ /* 0x000fe40000000f00 */
[----:B------:R-:W-:-:S13]  /*0cc0*/  ISETP.GE.AND P0, PT, R2, UR11, PT ;  /* 0x0000000b02007c0c */ /* 0x000fda000bf06270 */
[----:B------:R-:W-:-:S04]  /*0cd0*/  @!P0 IMAD.WIDE R24, R2, R25, UR6 ;  /* 0x0000000602188e25 */ /* 0x000fc8000f8e0219 */
[C---:B------:R-:W-:Y:S02]  /*0ce0*/  @!P0 IMAD.WIDE R16, R2.reuse, R17, UR4 ;  /* 0x0000000402108e25 */ /* 0x040fe4000f8e0211 */
[----:B------:R-:W2:Y:S04]  /*0cf0*/  @!P0 LDG.E.64 R24, desc[UR18][R24.64] ;  /* 0x0000001218188981 */ /* 0x000ea8000c1e1b00 */
[----:B------:R-:W3:Y:S04]  /*0d00*/  @!P0 LDG.E.128 R12, desc[UR18][R16.64] ;  /* 0x00000012100c8981 */ /* 0x000ee8000c1e1d00 */
[----:B------:R-:W4:Y:S01]  /*0d10*/  @!P0 LDG.E.128 R8, desc[UR18][R16.64+0x10] ;  /* 0x0000101210088981 */ /* 0x000f22000c1e1d00 */
[----:B------:R-:W-:-:S02]  /*0d20*/  VIADD R5, R2, 0x80 ;  /* 0x0000008002057836 */ /* 0x000fc40000000000 */
[----:B------:R-:W-:-:S03]  /*0d30*/  HFMA2 R33, -RZ, RZ, 0, 2.86102294921875e-06 ;  /* 0x00000030ff217431 */ /* 0x000fc600000001ff */
[----:B------:R-:W-:Y:S01]  /*0d40*/  ISETP.GE.AND P1, PT, R5, UR11, PT ;  /* 0x0000000b05007c0c */ /* 0x000fe2000bf26270 */
[----:B------:R-:W-:Y:S01]  /*0d50*/  IMAD.MOV.U32 R6, RZ, RZ, 0x8 ;  /* 0x00000008ff067424 */ /* 0x000fe200078e00ff */
[----:B------:R-:W-:Y:S01]  /*0d60*/  MOV R26, 0x20 ;  /* 0x00000020001a7802 */ /* 0x000fe20000000f00 */
[----:B------:R-:W-:-:S10]  /*0d70*/  @!P0 IMAD.WIDE R32, R2, R33, UR8 ;  /* 0x0000000802208e25 */ /* 0x000fd4000f8e0221 */
[----:B------:R-:W-:-:S04]  /*0d80*/  @!P1 IMAD.WIDE R6, R5, R6, UR6 ;  /* 0x0000000605069e25 */ /* 0x000fc8000f8e0206 */
[----:B------:R-:W-:Y:S01]  /*0d90*/  @!P1 IMAD.WIDE R26, R5, R26, UR4 ;  /* 0x00000004051a9e25 */ /* 0x000fe2000f8e021a */
[----:B--2---:R0:W-:Y:S04]  /*0da0*/  @!P0 STG.E.64 desc[UR18][R32.64+0x20], R24 ;  /* 0x0000201820008986 */ /* 0x0041e8000c101b12 */
[----:B---3--:R-:W-:Y:S04]  /*0db0*/  @!P0 STG.E.128 desc[UR18][R32.64], R12 ;  /* 0x0000000c20008986 */ /* 0x008fe8000c101d12 */
[----:B----4-:R1:W-:Y:S04]  /*0dc0*/  @!P0 STG.E.128 desc[UR18][R32.64+0x10], R8 ;  /* 0x0000100820008986 */ /* 0x0103e8000c101d12 */
[----:B------:R-:W2:Y:S04]  /*0dd0*/  @!P1 LDG.E.128 R16, desc[UR18][R26.64] ;  /* 0x000000121a109981 */ /* 0x000ea8000c1e1d00 */
[----:B------:R-:W3:Y:S04]  /*0de0*/  @!P1 LDG.E.128 R20, desc[UR18][R26.64+0x10] ;  /* 0x000010121a149981 */ /* 0x000ee8000c1e1d00 */
[----:B------:R-:W4:Y:S01]  /*0df0*/  @!P1 LDG.E.64 R6, desc[UR18][R6.64] ;  /* 0x0000001206069981 */ /* 0x000f22000c1e1b00 */
[----:B------:R-:W-:Y:S01]  /*0e00*/  IADD3 R28, PT, PT, R2, 0x100, RZ ;  /* 0x00000100021c7810 */ /* 0x000fe20007ffe0ff */
[----:B------:R-:W-:-:S03]  /*0e10*/  HFMA2 R34, -RZ, RZ, 0, 2.86102294921875e-06 ;  /* 0x00000030ff227431 */ /* 0x000fc600000001ff */
[----:B------:R-:W-:Y:S02]  /*0e20*/  ISETP.GE.AND P0, PT, R28, UR11, PT ;  /* 0x0000000b1c007c0c */ /* 0x000fe4000bf06270 */
[----:B------:R-:W-:Y:S01]  /*0e30*/  MOV R29, 0x8 ;  /* 0x00000008001d7802 */ /* 0x000fe20000000f00 */
[----:B------:R-:W-:Y:S02]  /*0e40*/  IMAD.MOV.U32 R31, RZ, RZ, 0x20 ;  /* 0x00000020ff1f7424 */ /* 0x000fe400078e00ff */
[----:B------:R-:W-:-:S08]  /*0e50*/  @!P1 IMAD.WIDE R34, R5, R34, UR8 ;  /* 0x0000000805229e25 */ /* 0x000fd0000f8e0222 */
[----:B0-----:R-:W-:-:S04]  /*0e60*/  @!P0 IMAD.WIDE R24, R28, R29, UR6 ;  /* 0x000000061c188e25 */ /* 0x001fc8000f8e021d */
[----:B------:R-:W-:Y:S01]  /*0e70*/  @!P0 IMAD.WIDE R30, R28, R31, UR4 ;  /* 0x000000041c1e8e25 */ /* 0x000fe2000f8e021f */
[----:B--2---:R0:W-:Y:S04]  /*0e80*/  @!P1 STG.E.128 desc[UR18][R34.64], R16 ;  /* 0x0000001022009986 */ /* 0x0041e8000c101d12 */
[----:B---3--:R0:W-:Y:S04]  /*0e90*/  @!P1 STG.E.128 desc[UR18][R34.64+0x10], R20 ;  /* 0x0000101422009986 */ /* 0x0081e8000c101d12 */
[----:B----4-:R0:W-:Y:S04]  /*0ea0*/  @!P1 STG.E.64 desc[UR18][R34.64+0x20], R6 ;  /* 0x0000200622009986 */ /* 0x0101e8000c101b12 */
[----:B-1----:R-:W2:Y:S04]  /*0eb0*/  @!P0 LDG.E.128 R8, desc[UR18][R30.64] ;  /* 0x000000121e088981 */ /* 0x002ea8000c1e1d00 */
[----:B------:R-:W3:Y:S04]  /*0ec0*/  @!P0 LDG.E.128 R12, desc[UR18][R30.64+0x10] ;  /* 0x000010121e0c8981 */ /* 0x000ee8000c1e1d00 */
[----:B------:R-:W4:Y:S01]  /*0ed0*/  @!P0 LDG.E.64 R24, desc[UR18][R24.64] ;  /* 0x0000001218188981 */ /* 0x000f22000c1e1b00 */
[----:B------:R-:W-:Y:S01]  /*0ee0*/  HFMA2 R29, -RZ, RZ, 0, 2.86102294921875e-06 ;  /* 0x00000030ff1d7431 */ /* 0x000fe200000001ff */
[----:B------:R-:W-:-:S04]  /*0ef0*/  IADD3 R2, PT, PT, R2, 0x180, RZ ;  /* 0x0000018002027810 */ /* 0x000fc80007ffe0ff */
[----:B------:R-:W-:Y:S01]  /*0f00*/  @!P0 IMAD.WIDE R28, R28, R29, UR8 ;  /* 0x000000081c1c8e25 */ /* 0x000fe2000f8e021d */
[----:B------:R-:W-:Y:S03]  /*0f10*/  BSSY.RECONVERGENT B0, `(.L_x_430) ;  /* 0x0000014000007945 */ /* 0x000fe60003800200 */
[----:B------:R-:W-:-:S05]  /*0f20*/  VIADD R4, R4, 0x4 ;  /* 0x0000000404047836 */ /* 0x000fca0000000000 */
[----:B------:R-:W-:Y:S01]  /*0f30*/  ISETP.NE.AND P1, PT, R4, R3, PT ;  /* 0x000000030400720c */ /* 0x000fe20003f25270 */
[----:B--2---:R0:W-:Y:S04]  /*0f40*/  @!P0 STG.E.128 desc[UR18][R28.64], R8 ;  /* 0x000000081c008986 */ /* 0x0041e8000c101d12 */
[----:B---3--:R0:W-:Y:S04]  /*0f50*/  @!P0 STG.E.128 desc[UR18][R28.64+0x10], R12 ;  /* 0x0000100c1c008986 */ /* 0x0081e8000c101d12 */
[----:B----4-:R0:W-:Y:S01]  /*0f60*/  @!P0 STG.E.64 desc[UR18][R28.64+0x20], R24 ;  /* 0x000020181c008986 */ /* 0x0101e2000c101b12 */
[----:B------:R-:W-:-:S13]  /*0f70*/  ISETP.GE.AND P0, PT, R2, UR11, PT ;  /* 0x0000000b02007c0c */ /* 0x000fda000bf06270 */
[----:B0-----:R-:W-:Y:S05]  /*0f80*/  @P0 BRA `(.L_x_431) ;  /* 0x0000000000300947 */ /* 0x001fea0003800000 */
[----:B------:R-:W-:Y:S01]  /*0f90*/  MOV R7, 0x20 ;  /* 0x0000002000077802 */ /* 0x000fe20000000f00 */
[----:B------:R-:W-:-:S04]  /*0fa0*/  IMAD.MOV.U32 R17, RZ, RZ, 0x8 ;  /* 0x00000008ff117424 */ /* 0x000fc800078e00ff */
[----:B------:R-:W-:-:S04]  /*0fb0*/  IMAD.WIDE R16, R2, R17, UR6 ;  /* 0x0000000602107e25 */ /* 0x000fc8000f8e0211 */
[----:B------:R-:W-:Y:S02]  /*0fc0*/  IMAD.WIDE R6, R2, R7, UR4 ;  /* 0x0000000402067e25 */ /* 0x000fe4000f8e0207 */
        /* <DEDUP_REMOVED lines=8> */
.L_x_431:
[----:B------:R-:W-:Y:S05]  /*1050*/  BSYNC.RECONVERGENT B0 ;  /* 0x0000000000007941 */ /* 0x000fea0003800200 */
.L_x_430:
[----:B------:R-:W-:Y:S05]  /*1060*/  @P1 BRA `(.L_x_432) ;  /* 0xfffffffc00081947 */ /* 0x000fea000383ffff */
.L_x_429:
        /* <DEDUP_REMOVED lines=8> */
[----:B------:R-:W-:Y:S01]  /*10f0*/  IMAD.MOV.U32 R17, RZ, RZ, 0x20 ;  /* 0x00000020ff117424 */ /* 0x000fe200078e00ff */
[----:B------:R-:W-:Y:S02]  /*1100*/  MOV R15, 0x8 ;  /* 0x00000008000f7802 */ /* 0x000fe40000000f00 */
[----:B------:R-:W-:-:S13]  /*1110*/  ISETP.GE.AND P0, PT, R24, UR11, PT ;  /* 0x0000000b18007c0c */ /* 0x000fda000bf06270 */
[----:B------:R-:W-:-:S04]  /*1120*/  @!P0 IMAD.WIDE R14, R24, R15, UR6 ;  /* 0x00000006180e8e25 */ /* 0x000fc8000f8e020f */
[C---:B------:R-:W-:Y:S02]  /*1130*/  @!P0 IMAD.WIDE R16, R24.reuse, R17, UR4 ;  /* 0x0000000418108e25 */ /* 0x040fe4000f8e0211 */
[----:B------:R-:W2:Y:S04]  /*1140*/  @!P0 LDG.E.64 R14, desc[UR18][R14.64] ;  /* 0x000000120e0e8981 */ /* 0x000ea8000c1e1b00 */
[----:B------:R-:W3:Y:S04]  /*1150*/  @!P0 LDG.E.128 R8, desc[UR18][R16.64] ;  /* 0x0000001210088981 */ /* 0x000ee8000c1e1d00 */
[----:B------:R-:W4:Y:S01]  /*1160*/  @!P0 LDG.E.128 R4, desc[UR18][R16.64+0x10] ;  /* 0x0000101210048981 */ /* 0x000f22000c1e1d00 */
[----:B------:R-:W-:-:S04]  /*1170*/  IADD3 R2, PT, PT, R24, 0x80, RZ ;  /* 0x0000008018027810 */ /* 0x000fc80007ffe0ff */
[----:B------:R-:W-:Y:S01]  /*1180*/  ISETP.GE.AND P1, PT, R2, UR11, PT ;  /* 0x0000000b02007c0c */ /* 0x000fe2000bf26270 */
[----:B------:R-:W-:Y:S01]  /*1190*/  HFMA2 R27, -RZ, RZ, 0, 1.9073486328125e-06 ;  /* 0x00000020ff1b7431 */ /* 0x000fe200000001ff */
[----:B------:R-:W-:Y:S01]  /*11a0*/  MOV R13, 0x8 ;  /* 0x00000008000d7802 */ /* 0x000fe20000000f00 */
[----:B------:R-:W-:-:S04]  /*11b0*/  IMAD.MOV.U32 R25, RZ, RZ, 0x30 ;  /* 0x00000030ff197424 */ /* 0x000fc800078e00ff */
[----:B------:R-:W-:-:S06]  /*11c0*/  @!P0 IMAD.WIDE R24, R24, R25, UR8 ;  /* 0x0000000818188e25 */ /* 0x000fcc000f8e0219 */
[----:B------:R-:W-:-:S04]  /*11d0*/  @!P1 IMAD.WIDE R12, R2, R13, UR6 ;  /* 0x00000006020c9e25 */ /* 0x000fc8000f8e020d */
[----:B------:R-:W-:Y:S01]  /*11e0*/  @!P1 IMAD.WIDE R26, R2, R27, UR4 ;  /* 0x00000004021a9e25 */ /* 0x000fe2000f8e021b */
[----:B--2---:R1:W-:Y:S04]  /*11f0*/  @!P0 STG.E.64 desc[UR18][R24.64+0x20], R14 ;  /* 0x0000200e18008986 */ /* 0x0043e8000c101b12 */
[----:B---3--:R1:W-:Y:S04]  /*1200*/  @!P0 STG.E.128 desc[UR18][R24.64], R8 ;  /* 0x0000000818008986 */ /* 0x0083e8000c101d12 */
[----:B----4-:R1:W-:Y:S04]  /*1210*/  @!P0 STG.E.128 desc[UR18][R24.64+0x10], R4 ;  /* 0x0000100418008986 */ /* 0x0103e8000c101d12 */
[----:B------:R-:W2:Y:S04]  /*1220*/  @!P1 LDG.E.128 R16, desc[UR18][R26.64] ;  /* 0x000000121a109981 */ /* 0x000ea8000c1e1d00 */
[----:B------:R-:W3:Y:S04]  /*1230*/  @!P1 LDG.E.128 R20, desc[UR18][R26.64+0x10] ;  /* 0x000010121a149981 */ /* 0x000ee8000c1e1d00 */
[----:B------:R-:W4:Y:S01]  /*1240*/  @!P1 LDG.E.64 R12, desc[UR18][R12.64] ;  /* 0x000000120c0c9981 */ /* 0x000f22000c1e1b00 */
[----:B------:R-:W-:-:S04]  /*1250*/  IMAD.MOV.U32 R29, RZ, RZ, 0x30 ;  /* 0x00000030ff1d7424 */ /* 0x000fc800078e00ff */
[----:B------:R-:W-:Y:S01]  /*1260*/  @!P1 IMAD.WIDE R28, R2, R29, UR8 ;  /* 0x00000008021c9e25 */ /* 0x000fe2000f8e021d */
[----:B------:R-:W-:-:S04]  /*1270*/  IADD3 R3, PT, PT, R3, 0x2, RZ ;  /* 0x0000000203037810 */ /* 0x000fc80007ffe0ff */
[----:B--2---:R1:W-:Y:S04]  /*1280*/  @!P1 STG.E.128 desc[UR18][R28.64], R16 ;  /* 0x000000101c009986 */ /* 0x0043e8000c101d12 */
[----:B---3--:R1:W-:Y:S04]  /*1290*/  @!P1 STG.E.128 desc[UR18][R28.64+0x10], R20 ;  /* 0x000010141c009986 */ /* 0x0083e8000c101d12 */
[----:B----4-:R1:W-:Y:S02]  /*12a0*/  @!P1 STG.E.64 desc[UR18][R28.64+0x20], R12 ;  /* 0x0000200c1c009986 */ /* 0x0103e4000c101b12 */
.L_x_433:
[----:B------:R-:W-:Y:S05]  /*12b0*/  @P2 EXIT ;  /* 0x000000000000294d */ /* 0x000fea0003800000 */
[----:B0-----:R-:W-:-:S04]  /*12c0*/  LEA R0, R3, R0, 0x7 ;  /* 0x0000000003007211 */ /* 0x001fc800078e38ff */
[----:B------:R-:W-:-:S13]  /*12d0*/  ISETP.GE.AND P0, PT, R0, UR11, PT ;  /* 0x0000000b00007c0c */ /* 0x000fda000bf06270 */
[----:B------:R-:W-:Y:S05]  /*12e0*/  @P0 EXIT ;  /* 0x000000000000094d */ /* 0x000fea0003800000 */
[----:B-1----:R-:W-:Y:S02]  /*12f0*/  HFMA2 R13, -RZ, RZ, 0, 4.76837158203125e-07 ;  /* 0x00000008ff0d7431 */ /* 0x002fe400000001ff */
[----:B------:R-:W-:-:S04]  /*1300*/  IMAD.MOV.U32 R3, RZ, RZ, 0x20 ;  /* 0x00000020ff037424 */ /* 0x000fc800078e00ff */
[----:B------:R-:W-:-:S04]  /*1310*/  IMAD.WIDE R2, R0, R3, UR4 ;  /* 0x0000000400027e25 */ /* 0x000fc8000f8e0203 */
[----:B------:R-:W-:Y:S01]  /*1320*/  IMAD.WIDE R12, R0, R13, UR6 ;  /* 0x00000006000c7e25 */ /* 0x000fe2000f8e020d */
[----:B------:R-:W2:Y:S04]  /*1330*/  LDG.E.128 R4, desc[UR18][R2.64] ;  /* 0x0000001202047981 */ /* 0x000ea8000c1e1d00 */
[----:B------:R-:W3:Y:S04]  /*1340*/  LDG.E.128 R8, desc[UR18][R2.64+0x10] ;  /* 0x0000101202087981 */ /* 0x000ee8000c1e1d00 */
[----:B------:R-:W4:Y:S01]  /*1350*/  LDG.E.64 R12, desc[UR18][R12.64] ;  /* 0x000000120c0c7981 */ /* 0x000f22000c1e1b00 */
[----:B------:R-:W-:-:S05]  /*1360*/  MOV R15, 0x30 ;  /* 0x00000030000f7802 */ /* 0x000fca0000000f00 */
[----:B------:R-:W-:-:S05]  /*1370*/  IMAD.WIDE R14, R0, R15, UR8 ;  /* 0x00000008000e7e25 */ /* 0x000fca000f8e020f */
[----:B--2---:R-:W-:Y:S04]  /*1380*/  STG.E.128 desc[UR18][R14.64], R4 ;  /* 0x000000040e007986 */ /* 0x004fe8000c101d12 */
[----:B---3--:R-:W-:Y:S04]  /*1390*/  STG.E.128 desc[UR18][R14.64+0x10], R8 ;  /* 0x000010080e007986 */ /* 0x008fe8000c101d12 */
[----:B----4-:R-:W-:Y:S01]  /*13a0*/  STG.E.64 desc[UR18][R14.64+0x20], R12 ;  /* 0x0000200c0e007986 */ /* 0x010fe2000c101b12 */
[----:B------:R-:W-:Y:S05]  /*13b0*/  EXIT ;  /* 0x000000000000794d */ /* 0x000fea0003800000 */
.L_x_434:
        /* <DEDUP_REMOVED lines=12> */
.L_x_460:


//--------------------- .text._ZN3cub18CUB_300001_SM_10006detail11EmptyKernelIvEEvv --------------------------
	.section	.text._ZN3cub18CUB_300001_SM_10006detail11EmptyKernelIvEEvv,"ax",@progbits
	.align	128
        .global         _ZN3cub18CUB_300001_SM_10006detail11EmptyKernelIvEEvv
        .type           _ZN3cub18CUB_300001_SM_10006detail11EmptyKernelIvEEvv,@function
        .size           _ZN3cub18CUB_300001_SM_10006detail11EmptyKernelIvEEvv,(.L_x_461 - _ZN3cub18CUB_300001_SM_10006detail11EmptyKernelIvEEvv)
        .other          _ZN3cub18CUB_300001_SM_10006detail11EmptyKernelIvEEvv,@"STO_CUDA_ENTRY STV_DEFAULT"
_ZN3cub18CUB_300001_SM_10006detail11EmptyKernelIvEEvv:
.text._ZN3cub18CUB_300001_SM_10006detail11EmptyKernelIvEEvv:
[----:B------:R-:W-:Y:S01]  /*0000*/  LDC R1, c[0x0][0x37c] ;  /* 0x0000df00ff017b82 */ /* 0x000fe20000000800 */
[----:B------:R-:W-:Y:S05]  /*0010*/  EXIT ;  /* 0x000000000000794d */ /* 0x000fea0003800000 */
.L_x_435:
        /* <DEDUP_REMOVED lines=14> */
.L_x_461:


//--------------------- .text._Z18check_pairs_kernelv --------------------------
	.section	.text._Z18check_pairs_kernelv,"ax",@progbits
	.align	128
        .global         _Z18check_pairs_kernelv
        .type           _Z18check_pairs_kernelv,@function
        .size           _Z18check_pairs_kernelv,(.L_x_462 - _Z18check_pairs_kernelv)
        .other          _Z18check_pairs_kernelv,@"STO_CUDA_ENTRY STV_DEFAULT"
_Z18check_pairs_kernelv:
.text._Z18check_pairs_kernelv:
[----:B------:R-:W-:Y:S08]  /*0000*/  LDC R1, c[0x0][0x37c] ;  /* 0x0000df00ff017b82 */ /* 0x000ff00000000800 */
[----:B------:R-:W0:Y:S01]  /*0010*/  LDC.64 R2, c[0x4][0x18] ;  /* 0x01000600ff027b82 */ /* 0x000e220000000a00 */
[----:B------:R-:W0:Y:S02]  /*0020*/  LDCU.64 UR6, c[0x0][0x358] ;  /* 0x00006b00ff0677ac */ /* 0x000e240008000a00 */
[----:B0-----:R0:W2:Y:S05]  /*0030*/  LDG.E R3, desc[UR6][R2.64] ;  /* 0x0000000602037981 */ /* 0x0010aa000c1e1900 */
[----:B------:R-:W1:Y:S01]  /*0040*/  LDC R7, c[0x0][0x370] ;  /* 0x0000dc00ff077b82 */ /* 0x000e620000000800 */
[----:B------:R-:W3:Y:S01]  /*0050*/  S2R R27, SR_TID.X ;  /* 0x00000000001b7919 */ /* 0x000ee20000002100 */
[----:B-1----:R-:W1:Y:S01]  /*0060*/  I2F.U32.RP R0, R7 ;  /* 0x0000000700007306 */ /* 0x002e620000209000 */
[----:B------:R-:W-:-:S07]  /*0070*/  ISETP.NE.U32.AND P2, PT, R7, RZ, PT ;  /* 0x000000ff0700720c */ /* 0x000fce0003f45070 */
[----:B-1----:R-:W1:Y:S02]  /*0080*/  MUFU.RCP R0, R0 ;  /* 0x0000000000007308 */ /* 0x002e640000001000 */
[----:B-1----:R-:W-:Y:S02]  /*0090*/  VIADD R4, R0, 0xffffffe ;  /* 0x0ffffffe00047836 */ /* 0x002fe40000000000 */
[----:B------:R-:W3:Y:S04]  /*00a0*/  S2R R0, SR_CTAID.X ;  /* 0x0000000000007919 */ /* 0x000ee80000002500 */
[----:B------:R1:W4:Y:S02]  /*00b0*/  F2I.FTZ.U32.TRUNC.NTZ R5, R4 ;  /* 0x0000000400057305 */ /* 0x000324000021f000 */
[----:B-1----:R-:W-:-:S02]  /*00c0*/  IMAD.MOV.U32 R4, RZ, RZ, RZ ;  /* 0x000000ffff047224 */ /* 0x002fc400078e00ff */
[----:B----4-:R-:W-:-:S04]  /*00d0*/  IMAD.MOV R6, RZ, RZ, -R5 ;  /* 0x000000ffff067224 */ /* 0x010fc800078e0a05 */
[----:B------:R-:W-:-:S04]  /*00e0*/  IMAD R9, R6, R7, RZ ;  /* 0x0000000706097224 */ /* 0x000fc800078e02ff */
[----:B------:R-:W-:-:S06]  /*00f0*/  IMAD.HI.U32 R5, R5, R9, R4 ;  /* 0x0000000905057227 */ /* 0x000fcc00078e0004 */
[----:B------:R-:W-:-:S04]  /*0100*/  IMAD.HI.U32 R5, R5, 0x1000000, RZ ;  /* 0x0100000005057827 */ /* 0x000fc800078e00ff */
[----:B0-----:R-:W-:-:S04]  /*0110*/  IMAD.MOV R2, RZ, RZ, -R5 ;  /* 0x000000ffff027224 */ /* 0x001fc800078e0a05 */
[----:B------:R-:W-:-:S05]  /*0120*/  IMAD R2, R7, R2, 0x1000000 ;  /* 0x0100000007027424 */ /* 0x000fca00078e0202 */
[----:B------:R-:W-:-:S13]  /*0130*/  ISETP.GE.U32.AND P0, PT, R2, R7, PT ;  /* 0x000000070200720c */ /* 0x000fda0003f06070 */
[----:B------:R-:W-:Y:S01]  /*0140*/  @P0 IMAD.IADD R2, R2, 0x1, -R7 ;  /* 0x0000000102020824 */ /* 0x000fe200078e0a07 */
[----:B------:R-:W-:-:S04]  /*0150*/  @P0 IADD3 R5, PT, PT, R5, 0x1, RZ ;  /* 0x0000000105050810 */ /* 0x000fc80007ffe0ff */
[----:B------:R-:W-:-:S13]  /*0160*/  ISETP.GE.U32.AND P1, PT, R2, R7, PT ;  /* 0x000000070200720c */ /* 0x000fda0003f26070 */
[----:B------:R-:W-:Y:S01]  /*0170*/  @P1 VIADD R5, R5, 0x1 ;  /* 0x0000000105051836 */ /* 0x000fe20000000000 */
[----:B------:R-:W-:-:S05]  /*0180*/  @!P2 LOP3.LUT R5, RZ, R7, RZ, 0x33, !PT ;  /* 0x00000007ff05a212 */ /* 0x000fca00078e33ff */
[CC--:B---3--:R-:W-:Y:S02]  /*0190*/  IMAD R27, R5.reuse, R0.reuse, R27 ;  /* 0x00000000051b7224 */ /* 0x0c8fe400078e021b */
[----:B------:R-:W-:-:S05]  /*01a0*/  IMAD R0, R5, R0, R5 ;  /* 0x0000000005007224 */ /* 0x000fca00078e0205 */
[----:B------:R-:W-:-:S04]  /*01b0*/  ISETP.GE.U32.AND P0, PT, R27, R0, PT ;  /* 0x000000001b00720c */ /* 0x000fc80003f06070 */
[----:B--2---:R-:W-:-:S13]  /*01c0*/  ISETP.NE.OR P0, PT, R3, RZ, P0 ;  /* 0x000000ff0300720c */ /* 0x004fda0000705670 */
[----:B------:R-:W-:Y:S05]  /*01d0*/  @P0 EXIT ;  /* 0x000000000000094d */ /* 0x000fea0003800000 */
[----:B------:R-:W0:Y:S01]  /*01e0*/  LDCU UR4, c[0x3][0x11e0] ;  /* 0x00c23c00ff0477ac */ /* 0x000e220008000800 */
[----:B------:R-:W1:Y:S01]  /*01f0*/  LDCU UR5, c[0x0][0x360] ;  /* 0x00006c00ff0577ac */ /* 0x000e620008000800 */
[----:B0-----:R-:W-:-:S12]  /*0200*/  UIADD3 UR4, UPT, UPT, -UR4, 0x80, URZ ;  /* 0x0000008004047890 */ /* 0x001fd8000fffe1ff */
.L_x_439:
[----:B------:R-:W0:Y:S01]  /*0210*/  LDC.64 R20, c[0x4][0x10] ;  /* 0x01000400ff147b82 */ /* 0x000e220000000a00 */
[----:B------:R-:W-:Y:S01]  /*0220*/  BSSY.RECONVERGENT B0, `(.L_x_436) ;  /* 0x0000042000007945 */ /* 0x000fe20003800200 */
[----:B------:R-:W-:-:S06]  /*0230*/  IMAD.MOV.U32 R5, RZ, RZ, R27 ;  /* 0x000000ffff057224 */ /* 0x000fcc00078e001b */
[----:B------:R-:W2:Y:S08]  /*0240*/  LDC.64 R2, c[0x4][RZ] ;  /* 0x01000000ff027b82 */ /* 0x000eb00000000a00 */
[----:B---3--:R-:W3:Y:S08]  /*0250*/  LDC.64 R24, c[0x4][0x10] ;  /* 0x01000400ff187b82 */ /* 0x008ef00000000a00 */
[----:B----4-:R-:W4:Y:S01]  /*0260*/  LDC.64 R22, c[0x4][RZ] ;  /* 0x01000000ff167b82 */ /* 0x010f220000000a00 */
[----:B0-----:R-:W-:-:S04]  /*0270*/  IMAD.WIDE.U32 R20, R27, 0x4, R20 ;  /* 0x000000041b147825 */ /* 0x001fc800078e0014 */
[----:B--2---:R-:W-:-:S07]  /*0280*/  IMAD.WIDE.U32 R2, R27, 0x20, R2 ;  /* 0x000000201b027825 */ /* 0x004fce00078e0002 */
.L_x_438:
[----:B------:R-:W-:Y:S01]  /*0290*/  VIADD R26, R5, 0x1 ;  /* 0x00000001051a7836 */ /* 0x000fe20000000000 */
[----:B------:R-:W-:-:S04]  /*02a0*/  MOV R29, R5 ;  /* 0x00000005001d7202 */ /* 0x000fc80000000f00 */
[----:B------:R-:W-:-:S13]  /*02b0*/  ISETP.GE.U32.AND P0, PT, R26, R0, PT ;  /* 0x000000001a00720c */ /* 0x000fda0003f06070 */
[----:B------:R-:W-:Y:S05]  /*02c0*/  @P0 BRA `(.L_x_437) ;  /* 0x0000000000dc0947 */ /* 0x000fea0003800000 */
[----:B---3--:R-:W-:Y:S01]  /*02d0*/  IMAD.WIDE.U32 R4, R5, 0x4, R24 ;  /* 0x0000000405047825 */ /* 0x008fe200078e0018 */
[----:B------:R-:W2:Y:S05]  /*02e0*/  LDG.E R7, desc[UR6][R20.64] ;  /* 0x0000000614077981 */ /* 0x000eaa000c1e1900 */
[----:B------:R-:W2:Y:S02]  /*02f0*/  LDG.E R4, desc[UR6][R4.64+0x4] ;  /* 0x0000040604047981 */ /* 0x000ea4000c1e1900 */
[----:B--2---:R-:W-:-:S13]  /*0300*/  ISETP.NE.AND P0, PT, R4, R7, PT ;  /* 0x000000070400720c */ /* 0x004fda0003f05270 */
[----:B------:R-:W-:Y:S05]  /*0310*/  @P0 BRA `(.L_x_437) ;  /* 0x0000000000c80947 */ /* 0x000fea0003800000 */
[----:B----4-:R-:W-:Y:S01]  /*0320*/  IMAD.WIDE.U32 R12, R29, 0x20, R22 ;  /* 0x000000201d0c7825 */ /* 0x010fe200078e0016 */
[----:B------:R-:W2:Y:S04]  /*0330*/  LDG.E.128 R4, desc[UR6][R2.64] ;  /* 0x0000000602047981 */ /* 0x000ea8000c1e1d00 */
[----:B------:R-:W2:Y:S04]  /*0340*/  LDG.E.128 R8, desc[UR6][R12.64+0x30] ;  /* 0x000030060c087981 */ /* 0x000ea8000c1e1d00 */
[----:B------:R-:W3:Y:S04]  /*0350*/  LDG.E.128 R16, desc[UR6][R2.64+0x10] ;  /* 0x0000100602107981 */ /* 0x000ee8000c1e1d00 */
[----:B------:R-:W3:Y:S01]  /*0360*/  LDG.E.128 R12, desc[UR6][R12.64+0x20] ;  /* 0x000020060c0c7981 */ /* 0x000ee2000c1e1d00 */
[----:B--2---:R-:W-:-:S04]  /*0370*/  IADD3 R4, P0, PT, R4, R8, RZ ;  /* 0x0000000804047210 */ /* 0x004fc80007f1e0ff */
[----:B------:R-:W-:Y:S02]  /*0380*/  IADD3.X R5, P0, PT, R5, R9, RZ, P0, !PT ;  /* 0x0000000905057210 */ /* 0x000fe4000071e4ff */
[----:B---3--:R-:W-:-:S04]  /*0390*/  IADD3 R9, P1, PT, R16, R12, RZ ;  /* 0x0000000c10097210 */ /* 0x008fc80007f3e0ff */
[----:B------:R-:W-:Y:S02]  /*03a0*/  IADD3.X R8, P1, PT, R17, R13, RZ, P1, !PT ;  /* 0x0000000d11087210 */ /* 0x000fe40000f3e4ff */
[----:B------:R-:W-:Y:S02]  /*03b0*/  IADD3.X R6, P0, PT, R6, R10, RZ, P0, !PT ;  /* 0x0000000a06067210 */ /* 0x000fe4000071e4ff */
[----:B------:R-:W-:Y:S02]  /*03c0*/  LOP3.LUT R8, R8, R5, RZ, 0x3c, !PT ;  /* 0x0000000508087212 */ /* 0x000fe400078e3cff */
[----:B------:R-:W-:Y:S02]  /*03d0*/  IADD3.X R5, P1, PT, R18, R14, RZ, P1, !PT ;  /* 0x0000000e12057210 */ /* 0x000fe40000f3e4ff */
[----:B------:R-:W-:Y:S02]  /*03e0*/  LOP3.LUT R4, R9, R4, RZ, 0x3c, !PT ;  /* 0x0000000409047212 */ /* 0x000fe400078e3cff */
[----:B------:R-:W-:Y:S01]  /*03f0*/  LOP3.LUT R10, R5, R6, RZ, 0x3c, !PT ;  /* 0x00000006050a7212 */ /* 0x000fe200078e3cff */
[----:B------:R-:W-:-:S02]  /*0400*/  IMAD.X R7, R7, 0x1, R11, P0 ;  /* 0x0000000107077824 */ /* 0x000fc400000e060b */
[----:B------:R-:W-:Y:S01]  /*0410*/  IMAD.X R6, R19, 0x1, R15, P1 ;  /* 0x0000000113067824 */ /* 0x000fe200008e060f */
[----:B------:R-:W-:Y:S04]  /*0420*/  POPC R4, R4 ;  /* 0x0000000400047309 */ /* 0x000fe80000000000 */
[----:B------:R-:W-:-:S04]  /*0430*/  LOP3.LUT R6, R6, R7, RZ, 0x3c, !PT ;  /* 0x0000000706067212 */ /* 0x000fc800078e3cff */
[----:B------:R-:W-:Y:S08]  /*0440*/  POPC R9, R8 ;  /* 0x0000000800097309 */ /* 0x000ff00000000000 */
[----:B------:R-:W0:Y:S08]  /*0450*/  POPC R10, R10 ;  /* 0x0000000a000a7309 */ /* 0x000e300000000000 */
[----:B------:R-:W2:Y:S01]  /*0460*/  POPC R5, R6 ;  /* 0x0000000600057309 */ /* 0x000ea20000000000 */
[----:B0-----:R-:W-:-:S05]  /*0470*/  IADD3 R4, PT, PT, R10, R4, R9 ;  /* 0x000000040a047210 */ /* 0x001fca0007ffe009 */
[----:B--2---:R-:W-:-:S05]  /*0480*/  IMAD.IADD R4, R4, 0x1, R5 ;  /* 0x0000000104047824 */ /* 0x004fca00078e0205 */
[----:B------:R-:W-:Y:S02]  /*0490*/  ISETP.GT.U32.AND P0, PT, R4, UR4, PT ;  /* 0x0000000404007c0c */ /* 0x000fe4000bf04070 */
[----:B------:R-:W-:-:S11]  /*04a0*/  MOV R5, R26 ;  /* 0x0000001a00057202 */ /* 0x000fd60000000f00 */
[----:B------:R-:W-:Y:S05]  /*04b0*/  @P0 BRA `(.L_x_438) ;  /* 0xfffffffc00740947 */ /* 0x000fea000383ffff */
[----:B------:R-:W0:Y:S01]  /*04c0*/  S2R R7, SR_LANEID ;  /* 0x0000000000077919 */ /* 0x000e220000000000 */
[----:B------:R-:W-:Y:S01]  /*04d0*/  VOTEU.ANY UR8, UPT, PT ;  /* 0x0000000000087886 */ /* 0x000fe200038e0100 */
[----:B------:R-:W2:Y:S01]  /*04e0*/  LDC.64 R2, c[0x4][0x18] ;  /* 0x01000600ff027b82 */ /* 0x000ea20000000a00 */
[----:B------:R-:W0:Y:S08]  /*04f0*/  FLO.U32 R4, UR8 ;  /* 0x0000000800047d00 */ /* 0x000e3000080e0000 */
[----:B------:R-:W2:Y:S01]  /*0500*/  POPC R5, UR8 ;  /* 0x0000000800057d09 */ /* 0x000ea20008000000 */
[----:B0-----:R-:W-:-:S13]  /*0510*/  ISETP.EQ.U32.AND P0, PT, R4, R7, PT ;  /* 0x000000070400720c */ /* 0x001fda0003f02070 */
[----:B--2---:R-:W2:Y:S01]  /*0520*/  @P0 ATOMG.E.ADD.STRONG.GPU PT, R3, desc[UR6][R2.64], R5 ;  /* 0x80000005020309a8 */ /* 0x004ea200081ef106 */
[----:B------:R-:W0:Y:S02]  /*0530*/  S2R R6, SR_LTMASK ;  /* 0x0000000000067919 */ /* 0x000e240000003900 */
[----:B0-----:R-:W-:-:S04]  /*0540*/  LOP3.LUT R6, R6, UR8, RZ, 0xc0, !PT ;  /* 0x0000000806067c12 */ /* 0x001fc8000f8ec0ff */
[----:B------:R-:W0:Y:S01]  /*0550*/  POPC R7, R6 ;  /* 0x0000000600077309 */ /* 0x000e220000000000 */
[----:B--2---:R-:W0:Y:S02]  /*0560*/  SHFL.IDX PT, R0, R3, R4, 0x1f ;  /* 0x00001f0403007589 */ /* 0x004e2400000e0000 */
[----:B0-----:R-:W-:-:S05]  /*0570*/  IMAD.IADD R0, R0, 0x1, R7 ;  /* 0x0000000100007824 */ /* 0x001fca00078e0207 */
[----:B------:R-:W-:-:S13]  /*0580*/  ISETP.NE.AND P0, PT, R0, RZ, PT ;  /* 0x000000ff0000720c */ /* 0x000fda0003f05270 */
[----:B-1----:R-:W-:Y:S05]  /*0590*/  @P0 EXIT ;  /* 0x000000000000094d */ /* 0x002fea0003800000 */
[----:B------:R-:W0:Y:S02]  /*05a0*/  LDC.64 R6, c[0x4][0x8] ;  /* 0x01000200ff067b82 */ /* 0x000e240000000a00 */
[----:B0-----:R-:W-:-:S06]  /*05b0*/  IMAD.WIDE.U32 R2, R27, 0x8, R6 ;  /* 0x000000081b027825 */ /* 0x001fcc00078e0006 */
[----:B------:R-:W2:Y:S01]  /*05c0*/  LDG.E.64 R2, desc[UR6][R2.64] ;  /* 0x0000000602027981 */ /* 0x000ea2000c1e1b00 */
[----:B------:R-:W2:Y:S01]  /*05d0*/  LDC.64 R4, c[0x4][0x20] ;  /* 0x01000800ff047b82 */ /* 0x000ea20000000a00 */
[----:B------:R-:W-:-:S07]  /*05e0*/  IMAD.WIDE.U32 R6, R29, 0x8, R6 ;  /* 0x000000081d067825 */ /* 0x000fce00078e0006 */
[----:B------:R-:W0:Y:S01]  /*05f0*/  LDC.64 R8, c[0x4][0x28] ;  /* 0x01000a00ff087b82 */ /* 0x000e220000000a00 */
[----:B--2---:R-:W-:Y:S04]  /*0600*/  STG.E.64 desc[UR6][R4.64], R2 ;  /* 0x0000000204007986 */ /* 0x004fe8000c101b06 */
[----:B------:R-:W0:Y:S04]  /*0610*/  LDG.E.64 R6, desc[UR6][R6.64+0x8] ;  /* 0x0000080606067981 */ /* 0x000e28000c1e1b00 */
[----:B0-----:R-:W-:Y:S01]  /*0620*/  STG.E.64 desc[UR6][R8.64], R6 ;  /* 0x0000000608007986 */ /* 0x001fe2000c101b06 */
[----:B------:R-:W-:Y:S05]  /*0630*/  EXIT ;  /* 0x000000000000794d */ /* 0x000fea0003800000 */
.L_x_437:
[----:B-1----:R-:W-:Y:S05]  /*0640*/  BSYNC.RECONVERGENT B0 ;  /* 0x0000000000007941 */ /* 0x002fea0003800200 */
.L_x_436:
[----:B------:R-:W-:-:S05]  /*0650*/  VIADD R27, R27, UR5 ;  /* 0x000000051b1b7c36 */ /* 0x000fca0008000000 */
[----:B------:R-:W-:-:S13]  /*0660*/  ISETP.GE.U32.AND P0, PT, R27, R0, PT ;  /* 0x000000001b00720c */ /* 0x000fda0003f06070 */
[----:B------:R-:W-:Y:S05]  /*0670*/  @!P0 BRA `(.L_x_439) ;  /* 0xfffffff800e48947 */ /* 0x000fea000383ffff */
[----:B------:R-:W-:Y:S05]  /*0680*/  EXIT ;  /* 0x000000000000794d */ /* 0x000fea0003800000 */
.L_x_440:
        /* <DEDUP_REMOVED lines=15> */
.L_x_462:


//--------------------- .text._Z18compute_aes_kernelm --------------------------
	.section	.text._Z18compute_aes_kernelm,"ax",@progbits
	.align	128
        .global         _Z18compute_aes_kernelm
        .type           _Z18compute_aes_kernelm,@function
        .size           _Z18compute_aes_kernelm,(.L_x_463 - _Z18compute_aes_kernelm)
        .other          _Z18compute_aes_kernelm,@"STO_CUDA_ENTRY STV_DEFAULT"
_Z18compute_aes_kernelm:
.text._Z18compute_aes_kernelm:
[----:B------:R-:W-:Y:S01]  /*0000*/  LDC R1, c[0x0][0x37c] ;  /* 0x0000df00ff017b82 */ /* 0x000fe20000000800 */
[----:B------:R-:W0:Y:S01]  /*0010*/  S2R R138, SR_TID.X ;  /* 0x00000000008a7919 */ /* 0x000e220000002100 */
[----:B------:R-:W-:Y:S01]  /*0020*/  BSSY.RECONVERGENT B0, `(.L_x_441) ;  /* 0x0000036000007945 */ /* 0x000fe20003800200 */
[----:B0-----:R-:W-:-:S13]  /*0030*/  ISETP.NE.AND P0, PT, R138, RZ, PT ;  /* 0x000000ff8a00720c */ /* 0x001fda0003f05270 */
[----:B------:R-:W-:Y:S05]  /*0040*/  @P0 BRA `(.L_x_442) ;  /* 0x0000000000cc0947 */ /* 0x000fea0003800000 */
[----:B------:R-:W0:Y:S01]  /*0050*/  S2UR UR9, SR_CgaCtaId ;  /* 0x00000000000979c3 */ /* 0x000e220000008800 */
[----:B------:R-:W-:Y:S01]  /*0060*/  UMOV UR5, 0x400 ;  /* 0x0000040000057882 */ /* 0x000fe20000000000 */
[----:B------:R-:W-:Y:S01]  /*0070*/  IMAD.MOV.U32 R2, RZ, RZ, RZ ;  /* 0x000000ffff027224 */ /* 0x000fe200078e00ff */
[----:B------:R-:W-:Y:S01]  /*0080*/  UMOV UR4, URZ ;  /* 0x000000ff00047c82 */ /* 0x000fe20008000000 */
[----:B0-----:R-:W-:-:S07]  /*0090*/  ULEA UR6, UR9, UR5, 0x18 ;  /* 0x0000000509067291 */ /* 0x001fce000f8ec0ff */
[----:B------:R-:W-:-:S05]  /*00a0*/  UMOV UR7, UR6 ;  /* 0x0000000600077c82 */ /* 0x000fca0008000000 */
.L_x_443:
[----:B0-----:R0:W1:Y:S01]  /*00b0*/  LDC R0, c[0x3][R2] ;  /* 0x00c0000002007b82 */ /* 0x0010620000000800 */
[----:B------:R-:W-:Y:S02]  /*00c0*/  UISETP.GE.U32.AND UP0, UPT, UR4, 0x3ff, UPT ;  /* 0x000003ff0400788c */ /* 0x000fe4000bf06070 */
[----:B------:R-:W-:Y:S01]  /*00d0*/  UIADD3 UR8, UPT, UPT, UR4, 0x1, URZ ;  /* 0x0000000104087890 */ /* 0x000fe2000fffe0ff */
[----:B0-----:R-:W-:-:S06]  /*00e0*/  VIADD R2, R2, 0x4 ;  /* 0x0000000402027836 */ /* 0x001fcc0000000000 */
[----:B------:R-:W-:Y:S01]  /*00f0*/  UMOV UR4, UR8 ;  /* 0x0000000800047c82 */ /* 0x000fe20008000000 */
[----:B-1----:R0:W-:Y:S01]  /*0100*/  STS [UR7], R0 ;  /* 0x00000000ff007988 */ /* 0x0021e20008000807 */
[----:B------:R-:W-:Y:S01]  /*0110*/  UIADD3 UR7, UPT, UPT, UR7, 0x4, URZ ;  /* 0x0000000407077890 */ /* 0x000fe2000fffe0ff */
[----:B------:R-:W-:Y:S11]  /*0120*/  BRA.U !UP0, `(.L_x_443) ;  /* 0xfffffffd08e07547 */ /* 0x000ff6000b83ffff */
[----:B------:R-:W-:Y:S01]  /*0130*/  UIADD3 UR5, UPT, UPT, UR5, 0x1000, URZ ;  /* 0x0000100005057890 */ /* 0x000fe2000fffe0ff */
[----:B------:R-:W-:Y:S01]  /*0140*/  UMOV UR4, URZ ;  /* 0x000000ff00047c82 */ /* 0x000fe20008000000 */
[----:B------:R-:W-:Y:S02]  /*0150*/  UMOV UR8, 0x1000 ;  /* 0x0000100000087882 */ /* 0x000fe40000000000 */
[----:B------:R-:W-:-:S12]  /*0160*/  ULEA UR5, UR9, UR5, 0x18 ;  /* 0x0000000509057291 */ /* 0x000fd8000f8ec0ff */
.L_x_444:
[----:B-1----:R-:W-:Y:S01]  /*0170*/  IMAD.U32 R4, RZ, RZ, UR8 ;  /* 0x00000008ff047e24 */ /* 0x002fe2000f8e00ff */
[----:B------:R-:W-:Y:S01]  /*0180*/  UISETP.GE.U32.AND UP0, UPT, UR4, 0x1d, UPT ;  /* 0x0000001d0400788c */ /* 0x000fe2000bf06070 */
[----:B------:R-:W-:Y:S01]  /*0190*/  IMAD.U32 R6, RZ, RZ, UR8 ;  /* 0x00000008ff067e24 */ /* 0x000fe2000f8e00ff */
[----:B------:R-:W-:Y:S02]  /*01a0*/  UIADD3 UR7, UPT, UPT, UR4, 0x1, URZ ;  /* 0x0000000104077890 */ /* 0x000fe4000fffe0ff */
[----:B------:R-:W-:Y:S01]  /*01b0*/  UIADD3 UR8, UPT, UPT, UR8, 0x10, URZ ;  /* 0x0000001008087890 */ /* 0x000fe2000fffe0ff */
[----:B------:R-:W1:Y:S04]  /*01c0*/  LDC.64 R4, c[0x3][R4] ;  /* 0x00c0000004047b82 */ /* 0x000e680000000a00 */
[----:B------:R-:W-:-:S04]  /*01d0*/  UMOV UR4, UR7 ;  /* 0x0000000700047c82 */ /* 0x000fc80008000000 */
[----:B------:R-:W1:Y:S02]  /*01e0*/  LDC.64 R6, c[0x3][R6+0x8] ;  /* 0x00c0020006067b82 */ /* 0x000e640000000a00 */
[----:B-1----:R1:W-:Y:S01]  /*01f0*/  STS.128 [UR5], R4 ;  /* 0x00000004ff007988 */ /* 0x0023e20008000c05 */
[----:B------:R-:W-:Y:S01]  /*0200*/  UIADD3 UR5, UPT, UPT, UR5, 0x10, URZ ;  /* 0x0000001005057890 */ /* 0x000fe2000fffe0ff */
[----:B------:R-:W-:Y:S11]  /*0210*/  BRA.U !UP0, `(.L_x_444) ;  /* 0xfffffffd08d47547 */ /* 0x000ff6000b83ffff */
[----:B-1----:R-:W0:Y:S08]  /*0220*/  LDC R5, c[0x0][0x370] ;  /* 0x0000dc00ff057b82 */ /* 0x002e300000000800 */
[----:B------:R-:W1:Y:S01]  /*0230*/  S2UR UR4, SR_CTAID.X ;  /* 0x00000000000479c3 */ /* 0x000e620000002500 */
[----:B0-----:R-:W0:Y:S01]  /*0240*/  I2F.U32.RP R0, R5 ;  /* 0x0000000500007306 */ /* 0x001e220000209000 */
[----:B------:R-:W-:-:S07]  /*0250*/  ISETP.NE.U32.AND P2, PT, R5, RZ, PT ;  /* 0x000000ff0500720c */ /* 0x000fce0003f45070 */
[----:B0-----:R-:W0:Y:S02]  /*0260*/  MUFU.RCP R0, R0 ;  /* 0x0000000000007308 */ /* 0x001e240000001000 */
[----:B0-----:R-:W-:-:S06]  /*0270*/  VIADD R2, R0, 0xffffffe ;  /* 0x0ffffffe00027836 */ /* 0x001fcc0000000000 */
[----:B------:R0:W2:Y:S02]  /*0280*/  F2I.FTZ.U32.TRUNC.NTZ R3, R2 ;  /* 0x0000000200037305 */ /* 0x0000a4000021f000 */
[----:B0-----:R-:W-:Y:S02]  /*0290*/  IMAD.MOV.U32 R2, RZ, RZ, RZ ;  /* 0x000000ffff027224 */ /* 0x001fe400078e00ff */
[----:B--2---:R-:W-:-:S04]  /*02a0*/  IMAD.MOV R4, RZ, RZ, -R3 ;  /* 0x000000ffff047224 */ /* 0x004fc800078e0a03 */
[----:B------:R-:W-:-:S04]  /*02b0*/  IMAD R7, R4, R5, RZ ;  /* 0x0000000504077224 */ /* 0x000fc800078e02ff */
[----:B------:R-:W-:-:S06]  /*02c0*/  IMAD.HI.U32 R3, R3, R7, R2 ;  /* 0x0000000703037227 */ /* 0x000fcc00078e0002 */
[----:B------:R-:W-:-:S04]  /*02d0*/  IMAD.HI.U32 R3, R3, 0x1000000, RZ ;  /* 0x0100000003037827 */ /* 0x000fc800078e00ff */
[----:B------:R-:W-:-:S04]  /*02e0*/  IMAD.MOV R4, RZ, RZ, -R3 ;  /* 0x000000ffff047224 */ /* 0x000fc800078e0a03 */
[----:B------:R-:W-:-:S05]  /*02f0*/  IMAD R4, R5, R4, 0x1000000 ;  /* 0x0100000005047424 */ /* 0x000fca00078e0204 */
[----:B------:R-:W-:-:S13]  /*0300*/  ISETP.GE.U32.AND P0, PT, R4, R5, PT ;  /* 0x000000050400720c */ /* 0x000fda0003f06070 */
[----:B------:R-:W-:Y:S02]  /*0310*/  @P0 IMAD.IADD R4, R4, 0x1, -R5 ;  /* 0x0000000104040824 */ /* 0x000fe400078e0a05 */
[----:B------:R-:W-:-:S03]  /*0320*/  @P0 VIADD R3, R3, 0x1 ;  /* 0x0000000103030836 */ /* 0x000fc60000000000 */
[----:B------:R-:W-:-:S13]  /*0330*/  ISETP.GE.U32.AND P1, PT, R4, R5, PT ;  /* 0x000000050400720c */ /* 0x000fda0003f26070 */
[----:B------:R-:W-:Y:S01]  /*0340*/  @P1 VIADD R3, R3, 0x1 ;  /* 0x0000000103031836 */ /* 0x000fe20000000000 */
[----:B------:R-:W-:-:S05]  /*0350*/  @!P2 LOP3.LUT R3, RZ, R5, RZ, 0x33, !PT ;  /* 0x00000005ff03a212 */ /* 0x000fca00078e33ff */
[----:B-1----:R-:W-:-:S05]  /*0360*/  IMAD R3, R3, UR4, RZ ;  /* 0x0000000403037c24 */ /* 0x002fca000f8e02ff */
[----:B------:R0:W-:Y:S02]  /*0370*/  STS [UR6+0x11e0], R3 ;  /* 0x0011e003ff007988 */ /* 0x0001e40008000806 */
.L_x_442:
[----:B------:R-:W-:Y:S05]  /*0380*/  BSYNC.RECONVERGENT B0 ;  /* 0x0000000000007941 */ /* 0x000fea0003800200 */
.L_x_441:
[----:B------:R-:W1:Y:S08]  /*0390*/  LDC R124, c[0x0][0x370] ;  /* 0x0000dc00ff7c7b82 */ /* 0x000e700000000800 */
[----:B------:R-:W-:Y:S06]  /*03a0*/  BAR.SYNC.DEFER_BLOCKING 0x0 ;  /* 0x0000000000007b1d */ /* 0x000fec0000010000 */
[----:B------:R-:W-:-:S02]  /*03b0*/  UMOV UR4, 0x400 ;  /* 0x0000040000047882 */ /* 0x000fc40000000000 */
[----:B------:R-:W2:Y:S01]  /*03c0*/  S2UR UR5, SR_CgaCtaId ;  /* 0x00000000000579c3 */ /* 0x000ea20000008800 */
[----:B------:R-:W3:Y:S01]  /*03d0*/  S2R R137, SR_CTAID.X ;  /* 0x0000000000897919 */ /* 0x000ee20000002500 */
[----:B------:R-:W4:Y:S01]  /*03e0*/  LDCU.64 UR8, c[0x0][0x380] ;  /* 0x00007000ff0877ac */ /* 0x000f220008000a00 */
[----:B------:R-:W5:Y:S01]  /*03f0*/  LDCU.64 UR6, c[0x0][0x358] ;  /* 0x00006b00ff0677ac */ /* 0x000f620008000a00 */
[----:B-1----:R-:W1:Y:S01]  /*0400*/  I2F.U32.RP R0, R124 ;  /* 0x0000007c00007306 */ /* 0x002e620000209000 */
[----:B------:R-:W-:Y:S01]  /*0410*/  ISETP.NE.U32.AND P2, PT, R124, RZ, PT ;  /* 0x000000ff7c00720c */ /* 0x000fe20003f45070 */
[----:B--2---:R-:W-:-:S06]  /*0420*/  ULEA UR4, UR5, UR4, 0x18 ;  /* 0x0000000405047291 */ /* 0x004fcc000f8ec0ff */
[----:B-1----:R-:W1:Y:S03]  /*0430*/  MUFU.RCP R0, R0 ;  /* 0x0000000000007308 */ /* 0x002e660000001000 */
[----:B------:R-:W2:Y:S04]  /*0440*/  LDS.128 R112, [UR4+0x1000] ;  /* 0x00100004ff707984 */ /* 0x000ea80008000c00 */
[----:B------:R-:W4:Y:S04]  /*0450*/  LDS.128 R108, [UR4+0x10f0] ;  /* 0x0010f004ff6c7984 */ /* 0x000f280008000c00 */
[----:B------:R-:W-:Y:S04]  /*0460*/  LDS.128 R120, [UR4+0x1100] ;  /* 0x00110004ff787984 */ /* 0x000fe80008000c00 */
[----:B------:R-:W-:Y:S01]  /*0470*/  LDS.128 R116, [UR4+0x1010] ;  /* 0x00101004ff747984 */ /* 0x000fe20008000c00 */
[----:B-1----:R-:W-:-:S03]  /*0480*/  VIADD R2, R0, 0xffffffe ;  /* 0x0ffffffe00027836 */ /* 0x002fc60000000000 */
[----:B------:R-:W-:Y:S01]  /*0490*/  LDS.128 R104, [UR4+0x10e0] ;  /* 0x0010e004ff687984 */ /* 0x000fe20008000c00 */
[----:B0-----:R0:W1:Y:S03]  /*04a0*/  F2I.FTZ.U32.TRUNC.NTZ R3, R2 ;  /* 0x0000000200037305 */ /* 0x001066000021f000 */
[----:B------:R-:W-:Y:S04]  /*04b0*/  LDS.128 R100, [UR4+0x11d0] ;  /* 0x0011d004ff647984 */ /* 0x000fe80008000c00 */
[----:B------:R-:W-:Y:S01]  /*04c0*/  LDS.128 R96, [UR4+0x1020] ;  /* 0x00102004ff607984 */ /* 0x000fe20008000c00 */
[----:B0-----:R-:W-:-:S03]  /*04d0*/  IMAD.MOV.U32 R2, RZ, RZ, RZ ;  /* 0x000000ffff027224 */ /* 0x001fc600078e00ff */
[----:B------:R-:W-:Y:S04]  /*04e0*/  LDS.128 R92, [UR4+0x1030] ;  /* 0x00103004ff5c7984 */ /* 0x000fe80008000c00 */
[----:B------:R-:W-:Y:S01]  /*04f0*/  LDS.128 R88, [UR4+0x1040] ;  /* 0x00104004ff587984 */ /* 0x000fe20008000c00 */
[----:B-1----:R-:W-:-:S03]  /*0500*/  IMAD.MOV R5, RZ, RZ, -R3 ;  /* 0x000000ffff057224 */ /* 0x002fc600078e0a03 */
[----:B------:R-:W-:Y:S01]  /*0510*/  LDS.128 R84, [UR4+0x1050] ;  /* 0x00105004ff547984 */ /* 0x000fe20008000c00 */
[----:B------:R-:W-:Y:S01]  /*0520*/  IMAD R5, R5, R124, RZ ;  /* 0x0000007c05057224 */ /* 0x000fe200078e02ff */
[----:B--2---:R-:W-:Y:S01]  /*0530*/  SHF.R.U32.HI R126, RZ, 0xe, R112 ;  /* 0x0000000eff7e7819 */ /* 0x004fe20000011670 */
[----:B------:R-:W-:Y:S01]  /*0540*/  IMAD.SHL.U32 R125, R113, 0x4, RZ ;  /* 0x00000004717d7824 */ /* 0x000fe200078e00ff */
[----:B------:R-:W-:Y:S01]  /*0550*/  SHF.R.U32.HI R127, RZ, 0x16, R113 ;  /* 0x00000016ff7f7819 */ /* 0x000fe20000011671 */
[----:B------:R-:W-:Y:S01]  /*0560*/  IMAD.HI.U32 R3, R3, R5, R2 ;  /* 0x0000000503037227 */ /* 0x000fe200078e0002 */
[----:B------:R-:W-:Y:S01]  /*0570*/  SHF.R.U32.HI R2, RZ, 0x6, R113 ;  /* 0x00000006ff027819 */ /* 0x000fe20000011671 */
[----:B------:R-:W-:Y:S01]  /*0580*/  LDS.128 R80, [UR4+0x1060] ;  /* 0x00106004ff507984 */ /* 0x000fe20008000c00 */
[--C-:B----4-:R-:W-:Y:S01]  /*0590*/  SHF.R.U32.HI R136, RZ, 0x16, R109.reuse ;  /* 0x00000016ff887819 */ /* 0x110fe2000001166d */
[----:B------:R-:W-:Y:S01]  /*05a0*/  IMAD.SHL.U32 R133, R109, 0x4, RZ ;  /* 0x000000046d857824 */ /* 0x000fe200078e00ff */
[--C-:B------:R-:W-:Y:S01]  /*05b0*/  SHF.R.U32.HI R132, RZ, 0x6, R109.reuse ;  /* 0x00000006ff847819 */ /* 0x100fe2000001166d */
[----:B------:R-:W-:Y:S01]  /*05c0*/  IMAD.SHL.U32 R131, R108, 0x4, RZ ;  /* 0x000000046c837824 */ /* 0x000fe200078e00ff */
[----:B------:R-:W-:Y:S01]  /*05d0*/  SHF.R.U32.HI R142, RZ, 0xe, R109 ;  /* 0x0000000eff8e7819 */ /* 0x000fe2000001166d */
[----:B------:R-:W-:Y:S01]  /*05e0*/  IMAD.SHL.U32 R0, R112, 0x4, RZ ;  /* 0x0000000470007824 */ /* 0x000fe200078e00ff */
[----:B------:R-:W-:Y:S01]  /*05f0*/  SHF.R.U32.HI R135, RZ, 0xe, R108 ;  /* 0x0000000eff877819 */ /* 0x000fe2000001166c */
[----:B------:R-:W-:Y:S01]  /*0600*/  LDS.128 R76, [UR4+0x1070] ;  /* 0x00107004ff4c7984 */ /* 0x000fe20008000c00 */
[----:B------:R-:W-:Y:S01]  /*0610*/  LOP3.LUT R109, R126, 0x3fc, RZ, 0xc0, !PT ;  /* 0x000003fc7e6d7812 */ /* 0x000fe200078ec0ff */
[----:B------:R-:W-:Y:S01]  /*0620*/  IMAD.HI.U32 R126, R3, 0x1000000, RZ ;  /* 0x01000000037e7827 */ /* 0x000fe200078e00ff */
[----:B------:R-:W-:Y:S01]  /*0630*/  LOP3.LUT R128, R127, 0x3fc, RZ, 0xc0, !PT ;  /* 0x000003fc7f807812 */ /* 0x000fe200078ec0ff */
[----:B------:R-:W-:Y:S01]  /*0640*/  LDS.128 R72, [UR4+0x1080] ;  /* 0x00108004ff487984 */ /* 0x000fe20008000c00 */
[----:B------:R-:W-:-:S02]  /*0650*/  LOP3.LUT R127, R2, 0x3fc, RZ, 0xc0, !PT ;  /* 0x000003fc027f7812 */ /* 0x000fc400078ec0ff */
[----:B------:R-:W-:Y:S01]  /*0660*/  LOP3.LUT R2, R125, 0x3fc, RZ, 0xc0, !PT ;  /* 0x000003fc7d027812 */ /* 0x000fe200078ec0ff */
[----:B------:R-:W-:Y:S01]  /*0670*/  IMAD.MOV R125, RZ, RZ, -R126 ;  /* 0x000000ffff7d7224 */ /* 0x000fe200078e0a7e */
[----:B------:R-:W-:Y:S01]  /*0680*/  LOP3.LUT R139, R135, 0x3fc, RZ, 0xc0, !PT ;  /* 0x000003fc878b7812 */ /* 0x000fe200078ec0ff */
[----:B------:R-:W-:Y:S01]  /*0690*/  LDS R128, [R128+UR4+0xc00] ;  /* 0x000c000480807984 */ /* 0x000fe20008000800 */
[----:B------:R-:W-:Y:S01]  /*06a0*/  LOP3.LUT R140, R136, 0x3fc, RZ, 0xc0, !PT ;  /* 0x000003fc888c7812 */ /* 0x000fe200078ec0ff */
[----:B------:R-:W-:Y:S01]  /*06b0*/  IMAD R125, R124, R125, 0x1000000 ;  /* 0x010000007c7d7424 */ /* 0x000fe200078e027d */
[----:B------:R-:W-:Y:S01]  /*06c0*/  SHF.R.U32.HI R130, RZ, 0xe, R113 ;  /* 0x0000000eff827819 */ /* 0x000fe20000011671 */
[----:B------:R-:W-:Y:S01]  /*06d0*/  LDS.128 R68, [UR4+0x1090] ;  /* 0x00109004ff447984 */ /* 0x000fe20008000c00 */
[----:B------:R-:W-:Y:S02]  /*06e0*/  SHF.R.U32.HI R129, RZ, 0x6, R112 ;  /* 0x00000006ff817819 */ /* 0x000fe40000011670 */
[--C-:B------:R-:W-:Y:S01]  /*06f0*/  SHF.R.U32.HI R134, RZ, 0x16, R108.reuse ;  /* 0x00000016ff867819 */ /* 0x100fe2000001166c */
[----:B------:R-:W-:Y:S01]  /*0700*/  LDS R139, [R139+UR4+0x800] ;  /* 0x000800048b8b7984 */ /* 0x000fe20008000800 */
[----:B------:R-:W-:-:S02]  /*0710*/  SHF.R.U32.HI R141, RZ, 0x6, R108 ;  /* 0x00000006ff8d7819 */ /* 0x000fc4000001166c */
[----:B------:R-:W-:Y:S01]  /*0720*/  LOP3.LUT R108, R130, 0x3fc, RZ, 0xc0, !PT ;  /* 0x000003fc826c7812 */ /* 0x000fe200078ec0ff */
[----:B------:R-:W0:Y:S01]  /*0730*/  LDS R140, [R140+UR4+0xc00] ;  /* 0x000c00048c8c7984 */ /* 0x000e220008000800 */
[----:B------:R-:W-:Y:S02]  /*0740*/  LOP3.LUT R130, R129, 0x3fc, RZ, 0xc0, !PT ;  /* 0x000003fc81827812 */ /* 0x000fe400078ec0ff */
[----:B------:R-:W-:Y:S01]  /*0750*/  SHF.R.U32.HI R113, RZ, 0x16, R112 ;  /* 0x00000016ff717819 */ /* 0x000fe20000011670 */
[----:B------:R-:W1:Y:S01]  /*0760*/  LDS R129, [R109+UR4+0x800] ;  /* 0x000800046d817984 */ /* 0x000e620008000800 */
[----:B------:R-:W-:Y:S02]  /*0770*/  ISETP.GE.U32.AND P0, PT, R125, R124, PT ;  /* 0x0000007c7d00720c */ /* 0x000fe40003f06070 */
[----:B------:R-:W-:Y:S01]  /*0780*/  LOP3.LUT R112, R113, 0x3fc, RZ, 0xc0, !PT ;  /* 0x000003fc71707812 */ /* 0x000fe200078ec0ff */
[----:B------:R-:W2:Y:S01]  /*0790*/  LDS.128 R64, [UR4+0x10a0] ;  /* 0x0010a004ff407984 */ /* 0x000ea20008000c00 */
[----:B------:R-:W-:-:S02]  /*07a0*/  LOP3.LUT R0, R0, 0x3fc, RZ, 0xc0, !PT ;  /* 0x000003fc00007812 */ /* 0x000fc400078ec0ff */
[----:B------:R-:W-:Y:S01]  /*07b0*/  LOP3.LUT R113, R131, 0x3fc, RZ, 0xc0, !PT ;  /* 0x000003fc83717812 */ /* 0x000fe200078ec0ff */
[----:B------:R-:W4:Y:S01]  /*07c0*/  LDS.128 R60, [UR4+0x10b0] ;  /* 0x0010b004ff3c7984 */ /* 0x000f220008000c00 */
[----:B------:R-:W-:Y:S02]  /*07d0*/  LOP3.LUT R132, R132, 0x3fc, RZ, 0xc0, !PT ;  /* 0x000003fc84847812 */ /* 0x000fe400078ec0ff */
[----:B------:R-:W-:Y:S01]  /*07e0*/  LOP3.LUT R133, R133, 0x3fc, RZ, 0xc0, !PT ;  /* 0x000003fc85857812 */ /* 0x000fe200078ec0ff */
[----:B------:R-:W2:Y:S01]  /*07f0*/  LDS.128 R56, [UR4+0x10c0] ;  /* 0x0010c004ff387984 */ /* 0x000ea20008000c00 */
[----:B------:R-:W-:Y:S01]  /*0800*/  LOP3.LUT R136, R142, 0x3fc, RZ, 0xc0, !PT ;  /* 0x000003fc8e887812 */ /* 0x000fe200078ec0ff */
[----:B------:R-:W-:Y:S01]  /*0810*/  @P0 IMAD.IADD R125, R125, 0x1, -R124 ;  /* 0x000000017d7d0824 */ /* 0x000fe200078e0a7c */
[----:B------:R-:W-:Y:S01]  /*0820*/  LOP3.LUT R134, R134, 0x3fc, RZ, 0xc0, !PT ;  /* 0x000003fc86867812 */ /* 0x000fe200078ec0ff */
[----:B------:R-:W2:Y:S01]  /*0830*/  LDS.128 R52, [UR4+0x10d0] ;  /* 0x0010d004ff347984 */ /* 0x000ea20008000c00 */
[----:B------:R-:W-:Y:S01]  /*0840*/  LOP3.LUT R135, R141, 0x3fc, RZ, 0xc0, !PT ;  /* 0x000003fc8d877812 */ /* 0x000fe200078ec0ff */
[----:B------:R-:W-:Y:S01]  /*0850*/  @P0 VIADD R126, R126, 0x1 ;  /* 0x000000017e7e0836 */ /* 0x000fe20000000000 */
[-C--:B------:R-:W-:Y:S01]  /*0860*/  ISETP.GE.U32.AND P1, PT, R125, R124.reuse, PT ;  /* 0x0000007c7d00720c */ /* 0x080fe20003f26070 */
[----:B------:R-:W2:Y:S04]  /*0870*/  LDS.128 R48, [UR4+0x1110] ;  /* 0x00111004ff307984 */ /* 0x000ea80008000c00 */
[----:B------:R-:W2:Y:S04]  /*0880*/  LDS.128 R44, [UR4+0x1120] ;  /* 0x00112004ff2c7984 */ /* 0x000ea80008000c00 */
[----:B------:R-:W2:Y:S04]  /*0890*/  LDS.128 R40, [UR4+0x1130] ;  /* 0x00113004ff287984 */ /* 0x000ea80008000c00 */
[----:B------:R-:W2:Y:S01]  /*08a0*/  LDS.128 R36, [UR4+0x1140] ;  /* 0x00114004ff247984 */ /* 0x000ea20008000c00 */
[----:B------:R-:W-:Y:S01]  /*08b0*/  @P1 VIADD R126, R126, 0x1 ;  /* 0x000000017e7e1836 */ /* 0x000fe20000000000 */
[----:B------:R-:W-:-:S02]  /*08c0*/  @!P2 LOP3.LUT R126, RZ, R124, RZ, 0x33, !PT ;  /* 0x0000007cff7ea212 */ /* 0x000fc400078e33ff */
[----:B------:R-:W2:Y:S01]  /*08d0*/  LDS.128 R32, [UR4+0x1150] ;  /* 0x00115004ff207984 */ /* 0x000ea20008000c00 */
[----:B0-----:R-:W-:-:S03]  /*08e0*/  LOP3.LUT R122, R122, R139, R140, 0x96, !PT ;  /* 0x0000008b7a7a7212 */ /* 0x001fc600078e968c */
[----:B------:R-:W0:Y:S01]  /*08f0*/  LDS.128 R28, [UR4+0x1160] ;  /* 0x00116004ff1c7984 */ /* 0x000e220008000c00 */
[----:B-1----:R-:W-:-:S03]  /*0900*/  LOP3.LUT R118, R118, R129, R128, 0x96, !PT ;  /* 0x0000008176767212 */ /* 0x002fc600078e9680 */
[----:B------:R-:W1:Y:S04]  /*0910*/  LDS.128 R24, [UR4+0x1170] ;  /* 0x00117004ff187984 */ /* 0x000e680008000c00 */
[----:B------:R-:W0:Y:S04]  /*0920*/  LDS.128 R20, [UR4+0x1180] ;  /* 0x00118004ff147984 */ /* 0x000e280008000c00 */
[----:B------:R-:W0:Y:S04]  /*0930*/  LDS.128 R16, [UR4+0x1190] ;  /* 0x00119004ff107984 */ /* 0x000e280008000c00 */
[----:B------:R-:W0:Y:S04]  /*0940*/  LDS.128 R12, [UR4+0x11a0] ;  /* 0x0011a004ff0c7984 */ /* 0x000e280008000c00 */
[----:B------:R-:W0:Y:S04]  /*0950*/  LDS.128 R8, [UR4+0x11b0] ;  /* 0x0011b004ff087984 */ /* 0x000e280008000c00 */
[----:B------:R-:W0:Y:S04]  /*0960*/  LDS.128 R4, [UR4+0x11c0] ;  /* 0x0011c004ff047984 */ /* 0x000e280008000c00 */
[----:B------:R-:W0:Y:S04]  /*0970*/  LDS R0, [R0+UR4] ;  /* 0x0000000400007984 */ /* 0x000e280008000800 */
[----:B------:R0:W0:Y:S04]  /*0980*/  LDS R3, [R127+UR4+0x400] ;  /* 0x000400047f037984 */ /* 0x0000280008000800 */
[----:B------:R-:W0:Y:S04]  /*0990*/  LDS R2, [R2+UR4] ;  /* 0x0000000402027984 */ /* 0x000e280008000800 */
[----:B------:R-:W0:Y:S04]  /*09a0*/  LDS R108, [R108+UR4+0x800] ;  /* 0x000800046c6c7984 */ /* 0x000e280008000800 */
[----:B------:R-:W0:Y:S04]  /*09b0*/  LDS R112, [R112+UR4+0xc00] ;  /* 0x000c000470707984 */ /* 0x000e280008000800 */
[----:B------:R0:W0:Y:S04]  /*09c0*/  LDS R109, [R130+UR4+0x400] ;  /* 0x00040004826d7984 */ /* 0x0000280008000800 */
[----:B------:R-:W0:Y:S04]  /*09d0*/  LDS R113, [R113+UR4] ;  /* 0x0000000471717984 */ /* 0x000e280008000800 */
[----:B------:R-:W0:Y:S04]  /*09e0*/  LDS R132, [R132+UR4+0x400] ;  /* 0x0004000484847984 */ /* 0x000e280008000800 */
[----:B------:R-:W0:Y:S04]  /*09f0*/  LDS R133, [R133+UR4] ;  /* 0x0000000485857984 */ /* 0x000e280008000800 */
[----:B------:R-:W0:Y:S04]  /*0a00*/  LDS R134, [R134+UR4+0xc00] ;  /* 0x000c000486867984 */ /* 0x000e280008000800 */
[----:B------:R-:W0:Y:S04]  /*0a10*/  LDS R135, [R135+UR4+0x400] ;  /* 0x0004000487877984 */ /* 0x000e280008000800 */
[----:B------:R-:W0:Y:S01]  /*0a20*/  LDS R136, [R136+UR4+0x800] ;  /* 0x0008000488887984 */ /* 0x000e220008000800 */
[----:B------:R-:W3:Y:S02]  /*0a30*/  LDCU UR4, c[0x0][0x360] ;  /* 0x00006c00ff0477ac */ /* 0x000ee40008000800 */
[----:B---3--:R-:W-:-:S02]  /*0a40*/  IMAD R125, R137, UR4, RZ ;  /* 0x00000004897d7c24 */ /* 0x008fc4000f8e02ff */
[----:B------:R-:W-:-:S03]  /*0a50*/  IMAD R137, R126, R137, R126 ;  /* 0x000000897e897224 */ /* 0x000fc600078e027e */
[----:B------:R-:W-:-:S04]  /*0a60*/  IADD3 R138, P0, P1, R125, UR8, R138 ;  /* 0x000000087d8a7c10 */ /* 0x000fc8000f91e08a */
[----:B-12-45:R-:W-:-:S09]  /*0a70*/  IADD3.X R139, PT, PT, RZ, UR9, RZ, P0, P1 ;  /* 0x00000009ff8b7c10 */ /* 0x036fd200087e24ff */
.L_x_447:
[----:B------:R-:W1:Y:S01]  /*0a80*/  S2UR UR9, SR_CgaCtaId ;  /* 0x00000000000979c3 */ /* 0x000e620000008800 */
[----:B------:R-:W-:Y:S01]  /*0a90*/  PRMT R125, R139, 0x123, RZ ;  /* 0x000001238b7d7816 */ /* 0x000fe200000000ff */
[----:B------:R-:W-:Y:S01]  /*0aa0*/  UMOV UR8, 0x400 ;  /* 0x0000040000087882 */ /* 0x000fe20000000000 */
[----:B------:R-:W-:Y:S01]  /*0ab0*/  PRMT R124, R138, 0x123, RZ ;  /* 0x000001238a7c7816 */ /* 0x000fe200000000ff */
[----:B------:R-:W-:Y:S01]  /*0ac0*/  BSSY.RECONVERGENT B0, `(.L_x_445) ;  /* 0x000062b000007945 */ /* 0x000fe20003800200 */
[----:B------:R-:W-:Y:S02]  /*0ad0*/  LOP3.LUT R126, R125, R114, RZ, 0x3c, !PT ;  /* 0x000000727d7e7212 */ /* 0x000fe400078e3cff */
[----:B0-----:R-:W-:Y:S02]  /*0ae0*/  LOP3.LUT R127, R115, R124, RZ, 0x3c, !PT ;  /* 0x0000007c737f7212 */ /* 0x001fe400078e3cff */
[--C-:B------:R-:W-:Y:S01]  /*0af0*/  SHF.R.U32.HI R142, RZ, 0x16, R126.reuse ;  /* 0x00000016ff8e7819 */ /* 0x100fe2000001167e */
[----:B------:R-:W-:Y:S01]  /*0b00*/  IMAD.SHL.U32 R131, R126, 0x4, RZ ;  /* 0x000000047e837824 */ /* 0x000fe200078e00ff */
[----:B------:R-:W-:-:S02]  /*0b10*/  SHF.R.U32.HI R128, RZ, 0xe, R126 ;  /* 0x0000000eff807819 */ /* 0x000fc4000001167e */
[----:B------:R-:W-:Y:S02]  /*0b20*/  SHF.R.U32.HI R129, RZ, 0x6, R126 ;  /* 0x00000006ff817819 */ /* 0x000fe4000001167e */
[--C-:B------:R-:W-:Y:S02]  /*0b30*/  SHF.R.U32.HI R130, RZ, 0xe, R127.reuse ;  /* 0x0000000eff827819 */ /* 0x100fe4000001167f */
[--C-:B------:R-:W-:Y:S02]  /*0b40*/  SHF.R.U32.HI R141, RZ, 0x6, R127.reuse ;  /* 0x00000006ff8d7819 */ /* 0x100fe4000001167f */
[----:B------:R-:W-:Y:S01]  /*0b50*/  SHF.R.U32.HI R126, RZ, 0x16, R127 ;  /* 0x00000016ff7e7819 */ /* 0x000fe2000001167f */
[----:B------:R-:W-:Y:S01]  /*0b60*/  IMAD.SHL.U32 R127, R127, 0x4, RZ ;  /* 0x000000047f7f7824 */ /* 0x000fe200078e00ff */
[----:B------:R-:W-:Y:S02]  /*0b70*/  LOP3.LUT R145, R142, 0x3fc, RZ, 0xc0, !PT ;  /* 0x000003fc8e917812 */ /* 0x000fe400078ec0ff */
[----:B------:R-:W-:Y:S01]  /*0b80*/  LOP3.LUT R128, R128, 0x3fc, RZ, 0xc0, !PT ;  /* 0x000003fc80807812 */ /* 0x000fe200078ec0ff */
[----:B-1----:R-:W-:Y:S01]  /*0b90*/  ULEA UR4, UR9, UR8, 0x18 ;  /* 0x0000000809047291 */ /* 0x002fe2000f8ec0ff */
[----:B------:R-:W-:-:S02]  /*0ba0*/  LOP3.LUT R129, R129, 0x3fc, RZ, 0xc0, !PT ;  /* 0x000003fc81817812 */ /* 0x000fc400078ec0ff */
[----:B------:R-:W-:Y:S02]  /*0bb0*/  LOP3.LUT R130, R130, 0x3fc, RZ, 0xc0, !PT ;  /* 0x000003fc82827812 */ /* 0x000fe400078ec0ff */
[----:B------:R-:W-:Y:S02]  /*0bc0*/  LOP3.LUT R142, R141, 0x3fc, RZ, 0xc0, !PT ;  /* 0x000003fc8d8e7812 */ /* 0x000fe400078ec0ff */
[----:B------:R-:W-:Y:S02]  /*0bd0*/  LOP3.LUT R140, R131, 0x3fc, RZ, 0xc0, !PT ;  /* 0x000003fc838c7812 */ /* 0x000fe400078ec0ff */
[----:B------:R-:W-:Y:S01]  /*0be0*/  LOP3.LUT R126, R126, 0x3fc, RZ, 0xc0, !PT ;  /* 0x000003fc7e7e7812 */ /* 0x000fe200078ec0ff */
[----:B------:R-:W0:Y:S01]  /*0bf0*/  LDS R128, [R128+UR4+0x800] ;  /* 0x0008000480807984 */ /* 0x000e220008000800 */
[----:B------:R-:W-:Y:S02]  /*0c00*/  LOP3.LUT R143, R127, 0x3fc, RZ, 0xc0, !PT ;  /* 0x000003fc7f8f7812 */ /* 0x000fe400078ec0ff */
[----:B------:R-:W-:Y:S01]  /*0c10*/  LOP3.LUT R125, R110, R125, RZ, 0x3c, !PT ;  /* 0x0000007d6e7d7212 */ /* 0x000fe200078e3cff */
[----:B------:R-:W-:Y:S01]  /*0c20*/  LDS R129, [R129+UR4+0x400] ;  /* 0x0004000481817984 */ /* 0x000fe20008000800 */
[----:B------:R-:W-:-:S03]  /*0c30*/  LOP3.LUT R124, R111, R124, RZ, 0x3c, !PT ;  /* 0x0000007c6f7c7212 */ /* 0x000fc600078e3cff */
[----:B------:R-:W1:Y:S04]  /*0c40*/  LDS R130, [R130+UR4+0x800] ;  /* 0x0008000482827984 */ /* 0x000e680008000800 */
[----:B------:R-:W-:Y:S04]  /*0c50*/  LDS R141, [R140+UR4] ;  /* 0x000000048c8d7984 */ /* 0x000fe80008000800 */
[----:B------:R-:W2:Y:S04]  /*0c60*/  LDS R142, [R142+UR4+0x400] ;  /* 0x000400048e8e7984 */ /* 0x000ea80008000800 */
[----:B------:R-:W3:Y:S04]  /*0c70*/  LDS R143, [R143+UR4] ;  /* 0x000000048f8f7984 */ /* 0x000ee80008000800 */
[----:B------:R-:W4:Y:S04]  /*0c80*/  LDS R126, [R126+UR4+0xc00] ;  /* 0x000c00047e7e7984 */ /* 0x000f280008000800 */
[----:B------:R-:W5:Y:S01]  /*0c90*/  LDS R145, [R145+UR4+0xc00] ;  /* 0x000c000491917984 */ /* 0x000f620008000800 */
[----:B0-----:R-:W-:-:S02]  /*0ca0*/  LOP3.LUT R127, R128, R3, R0, 0x96, !PT ;  /* 0x00000003807f7212 */ /* 0x001fc400078e9600 */
[----:B-1----:R-:W-:-:S04]  /*0cb0*/  LOP3.LUT R131, R130, R129, R2, 0x96, !PT ;  /* 0x0000008182837212 */ /* 0x002fc800078e9602 */
[----:B------:R-:W-:Y:S02]  /*0cc0*/  LOP3.LUT R131, R131, R112, R117, 0x96, !PT ;  /* 0x0000007083837212 */ /* 0x000fe400078e9675 */
[----:B--2---:R-:W-:Y:S02]  /*0cd0*/  LOP3.LUT R141, R118, R142, R141, 0x96, !PT ;  /* 0x0000008e768d7212 */ /* 0x004fe400078e968d */
[----:B------:R-:W-:Y:S02]  /*0ce0*/  SHF.R.U32.HI R129, RZ, 0x6, R131 ;  /* 0x00000006ff817819 */ /* 0x000fe40000011683 */
[----:B---3--:R-:W-:Y:S02]  /*0cf0*/  LOP3.LUT R144, R143, R109, R108, 0x96, !PT ;  /* 0x0000006d8f907212 */ /* 0x008fe400078e966c */
[--C-:B------:R-:W-:Y:S02]  /*0d00*/  SHF.R.U32.HI R143, RZ, 0x16, R141.reuse ;  /* 0x00000016ff8f7819 */ /* 0x100fe4000001168d */
[----:B----4-:R-:W-:Y:S01]  /*0d10*/  LOP3.LUT R127, R116, R127, R126, 0x96, !PT ;  /* 0x0000007f747f7212 */ /* 0x010fe200078e967e */
[----:B------:R-:W-:Y:S01]  /*0d20*/  IMAD.SHL.U32 R126, R141, 0x4, RZ ;  /* 0x000000048d7e7824 */ /* 0x000fe200078e00ff */
[----:B------:R-:W-:-:S02]  /*0d30*/  SHF.R.U32.HI R130, RZ, 0xe, R141 ;  /* 0x0000000eff827819 */ /* 0x000fc4000001168d */
[----:B-----5:R-:W-:Y:S01]  /*0d40*/  LOP3.LUT R144, R119, R144, R145, 0x96, !PT ;  /* 0x0000009077907212 */ /* 0x020fe200078e9691 */
[----:B------:R-:W-:Y:S01]  /*0d50*/  IMAD.SHL.U32 R145, R131, 0x4, RZ ;  /* 0x0000000483917824 */ /* 0x000fe200078e00ff */
[----:B------:R-:W-:Y:S01]  /*0d60*/  SHF.R.U32.HI R140, RZ, 0x6, R141 ;  /* 0x00000006ff8c7819 */ /* 0x000fe2000001168d */
[----:B------:R-:W-:Y:S01]  /*0d70*/  IMAD.SHL.U32 R128, R127, 0x4, RZ ;  /* 0x000000047f807824 */ /* 0x000fe200078e00ff */
[--C-:B------:R-:W-:Y:S02]  /*0d80*/  SHF.R.U32.HI R149, RZ, 0x16, R131.reuse ;  /* 0x00000016ff957819 */ /* 0x100fe40000011683 */
[----:B------:R-:W-:Y:S02]  /*0d90*/  SHF.R.U32.HI R151, RZ, 0xe, R131 ;  /* 0x0000000eff977819 */ /* 0x000fe40000011683 */
[----:B------:R-:W-:Y:S02]  /*0da0*/  SHF.R.U32.HI R141, RZ, 0x16, R127 ;  /* 0x00000016ff8d7819 */ /* 0x000fe4000001167f */
[----:B------:R-:W-:-:S02]  /*0db0*/  LOP3.LUT R131, R126, 0x3fc, RZ, 0xc0, !PT ;  /* 0x000003fc7e837812 */ /* 0x000fc400078ec0ff */
[----:B------:R-:W-:Y:S02]  /*0dc0*/  LOP3.LUT R126, R143, 0x3fc, RZ, 0xc0, !PT ;  /* 0x000003fc8f7e7812 */ /* 0x000fe400078ec0ff */
[--C-:B------:R-:W-:Y:S02]  /*0dd0*/  SHF.R.U32.HI R146, RZ, 0xe, R144.reuse ;  /* 0x0000000eff927819 */ /* 0x100fe40000011690 */
[--C-:B------:R-:W-:Y:S01]  /*0de0*/  SHF.R.U32.HI R147, RZ, 0x6, R144.reuse ;  /* 0x00000006ff937819 */ /* 0x100fe20000011690 */
[----:B------:R-:W-:Y:S01]  /*0df0*/  LDS R131, [R131+UR4] ;  /* 0x0000000483837984 */ /* 0x000fe20008000800 */
[----:B------:R-:W-:Y:S01]  /*0e00*/  SHF.R.U32.HI R143, RZ, 0x16, R144 ;  /* 0x00000016ff8f7819 */ /* 0x000fe20000011690 */
[----:B------:R-:W-:Y:S01]  /*0e10*/  IMAD.SHL.U32 R144, R144, 0x4, RZ ;  /* 0x0000000490907824 */ /* 0x000fe200078e00ff */
[--C-:B------:R-:W-:Y:S01]  /*0e20*/  SHF.R.U32.HI R148, RZ, 0xe, R127.reuse ;  /* 0x0000000eff947819 */ /* 0x100fe2000001167f */
[----:B------:R-:W-:Y:S01]  /*0e30*/  LDS R126, [R126+UR4+0xc00] ;  /* 0x000c00047e7e7984 */ /* 0x000fe20008000800 */
[----:B------:R-:W-:-:S02]  /*0e40*/  SHF.R.U32.HI R150, RZ, 0x6, R127 ;  /* 0x00000006ff967819 */ /* 0x000fc4000001167f */
[----:B------:R-:W-:Y:S02]  /*0e50*/  LOP3.LUT R142, R130, 0x3fc, RZ, 0xc0, !PT ;  /* 0x000003fc828e7812 */ /* 0x000fe400078ec0ff */
[----:B------:R-:W-:Y:S02]  /*0e60*/  LOP3.LUT R130, R140, 0x3fc, RZ, 0xc0, !PT ;  /* 0x000003fc8c827812 */ /* 0x000fe400078ec0ff */
[----:B------:R-:W-:Y:S02]  /*0e70*/  LOP3.LUT R127, R141, 0x3fc, RZ, 0xc0, !PT ;  /* 0x000003fc8d7f7812 */ /* 0x000fe400078ec0ff */
[----:B------:R-:W-:Y:S02]  /*0e80*/  LOP3.LUT R140, R128, 0x3fc, RZ, 0xc0, !PT ;  /* 0x000003fc808c7812 */ /* 0x000fe400078ec0ff */
[----:B------:R-:W-:Y:S01]  /*0e90*/  LOP3.LUT R141, R129, 0x3fc, RZ, 0xc0, !PT ;  /* 0x000003fc818d7812 */ /* 0x000fe200078ec0ff */
[----:B------:R-:W-:Y:S01]  /*0ea0*/  LDS R130, [R130+UR4+0x400] ;  /* 0x0004000482827984 */ /* 0x000fe20008000800 */
[----:B------:R-:W-:-:S02]  /*0eb0*/  LOP3.LUT R145, R145, 0x3fc, RZ, 0xc0, !PT ;  /* 0x000003fc91917812 */ /* 0x000fc400078ec0ff */
[----:B------:R-:W-:Y:S01]  /*0ec0*/  LOP3.LUT R146, R146, 0x3fc, RZ, 0xc0, !PT ;  /* 0x000003fc92927812 */ /* 0x000fe200078ec0ff */
[----:B------:R-:W-:Y:S01]  /*0ed0*/  LDS R129, [R142+UR4+0x800] ;  /* 0x000800048e817984 */ /* 0x000fe20008000800 */
[----:B------:R-:W-:Y:S02]  /*0ee0*/  LOP3.LUT R148, R148, 0x3fc, RZ, 0xc0, !PT ;  /* 0x000003fc94947812 */ /* 0x000fe400078ec0ff */
[----:B------:R-:W-:Y:S01]  /*0ef0*/  LOP3.LUT R151, R151, 0x3fc, RZ, 0xc0, !PT ;  /* 0x000003fc97977812 */ /* 0x000fe200078ec0ff */
[----:B------:R-:W-:Y:S01]  /*0f00*/  LDS R140, [R140+UR4] ;  /* 0x000000048c8c7984 */ /* 0x000fe20008000800 */
[----:B------:R-:W-:Y:S02]  /*0f10*/  LOP3.LUT R147, R147, 0x3fc, RZ, 0xc0, !PT ;  /* 0x000003fc93937812 */ /* 0x000fe400078ec0ff */
[----:B------:R-:W-:Y:S01]  /*0f20*/  LOP3.LUT R144, R144, 0x3fc, RZ, 0xc0, !PT ;  /* 0x000003fc90907812 */ /* 0x000fe200078ec0ff */
[----:B------:R-:W0:Y:S01]  /*0f30*/  LDS R141, [R141+UR4+0x400] ;  /* 0x000400048d8d7984 */ /* 0x000e220008000800 */
[----:B------:R-:W-:-:S02]  /*0f40*/  LOP3.LUT R150, R150, 0x3fc, RZ, 0xc0, !PT ;  /* 0x000003fc96967812 */ /* 0x000fc400078ec0ff */
[----:B------:R-:W-:Y:S01]  /*0f50*/  LOP3.LUT R143, R143, 0x3fc, RZ, 0xc0, !PT ;  /* 0x000003fc8f8f7812 */ /* 0x000fe200078ec0ff */
[----:B------:R-:W-:Y:S01]  /*0f60*/  LDS R145, [R145+UR4] ;  /* 0x0000000491917984 */ /* 0x000fe20008000800 */
[----:B------:R-:W-:-:S03]  /*0f70*/  LOP3.LUT R128, R149, 0x3fc, RZ, 0xc0, !PT ;  /* 0x000003fc95807812 */ /* 0x000fc600078ec0ff */
[----:B------:R-:W1:Y:S04]  /*0f80*/  LDS R146, [R146+UR4+0x800] ;  /* 0x0008000492927984 */ /* 0x000e680008000800 */
[----:B------:R-:W-:Y:S04]  /*0f90*/  LDS R148, [R148+UR4+0x800] ;  /* 0x0008000494947984 */ /* 0x000fe80008000800 */
[----:B------:R-:W2:Y:S04]  /*0fa0*/  LDS R142, [R147+UR4+0x400] ;  /* 0x00040004938e7984 */ /* 0x000ea80008000800 */
[----:B------:R-:W-:Y:S04]  /*0fb0*/  LDS R149, [R150+UR4+0x400] ;  /* 0x0004000496957984 */ /* 0x000fe80008000800 */
[----:B------:R-:W-:Y:S04]  /*0fc0*/  LDS R151, [R151+UR4+0x800] ;  /* 0x0008000497977984 */ /* 0x000fe80008000800 */
[----:B------:R-:W3:Y:S04]  /*0fd0*/  LDS R144, [R144+UR4] ;  /* 0x0000000490907984 */ /* 0x000ee80008000800 */
[----:B------:R-:W4:Y:S04]  /*0fe0*/  LDS R143, [R143+UR4+0xc00] ;  /* 0x000c00048f8f7984 */ /* 0x000f280008000800 */
[----:B------:R-:W5:Y:S04]  /*0ff0*/  LDS R127, [R127+UR4+0xc00] ;  /* 0x000c00047f7f7984 */ /* 0x000f680008000800 */
[----:B------:R-:W5:Y:S01]  /*1000*/  LDS R128, [R128+UR4+0xc00] ;  /* 0x000c000480807984 */ /* 0x000f620008000800 */
[----:B0-----:R-:W-:-:S02]  /*1010*/  LOP3.LUT R129, R129, R141, R140, 0x96, !PT ;  /* 0x0000008d81817212 */ /* 0x001fc400078e968c */
[----:B-1----:R-:W-:Y:S02]  /*1020*/  LOP3.LUT R130, R146, R130, R145, 0x96, !PT ;  /* 0x0000008292827212 */ /* 0x002fe400078e9691 */
[----:B--2---:R-:W-:Y:S02]  /*1030*/  LOP3.LUT R131, R148, R142, R131, 0x96, !PT ;  /* 0x0000008e94837212 */ /* 0x004fe400078e9683 */
[----:B---3--:R-:W-:Y:S02]  /*1040*/  LOP3.LUT R140, R151, R149, R144, 0x96, !PT ;  /* 0x00000095978c7212 */ /* 0x008fe400078e9690 */
[----:B----4-:R-:W-:Y:S02]  /*1050*/  LOP3.LUT R129, R96, R129, R143, 0x96, !PT ;  /* 0x0000008160817212 */ /* 0x010fe400078e968f */
[----:B------:R-:W-:Y:S02]  /*1060*/  LOP3.LUT R140, R99, R140, R126, 0x96, !PT ;  /* 0x0000008c638c7212 */ /* 0x000fe400078e967e */
[----:B-----5:R-:W-:Y:S01]  /*1070*/  LOP3.LUT R130, R97, R130, R127, 0x96, !PT ;  /* 0x0000008261827212 */ /* 0x020fe200078e967f */
[----:B------:R-:W-:Y:S01]  /*1080*/  IMAD.SHL.U32 R127, R129, 0x4, RZ ;  /* 0x00000004817f7824 */ /* 0x000fe200078e00ff */
[----:B------:R-:W-:-:S02]  /*1090*/  SHF.R.U32.HI R144, RZ, 0xe, R140 ;  /* 0x0000000eff907819 */ /* 0x000fc4000001168c */
[----:B------:R-:W-:Y:S01]  /*10a0*/  LOP3.LUT R131, R98, R131, R128, 0x96, !PT ;  /* 0x0000008362837212 */ /* 0x000fe200078e9680 */
[----:B------:R-:W-:Y:S01]  /*10b0*/  IMAD.SHL.U32 R142, R130, 0x4, RZ ;  /* 0x00000004828e7824 */ /* 0x000fe200078e00ff */
[----:B------:R-:W-:Y:S02]  /*10c0*/  SHF.R.U32.HI R128, RZ, 0x6, R130 ;  /* 0x00000006ff807819 */ /* 0x000fe40000011682 */
[--C-:B------:R-:W-:Y:S01]  /*10d0*/  SHF.R.U32.HI R141, RZ, 0xe, R131.reuse ;  /* 0x0000000eff8d7819 */ /* 0x100fe20000011683 */
[----:B------:R-:W-:Y:S01]  /*10e0*/  IMAD.SHL.U32 R145, R131, 0x4, RZ ;  /* 0x0000000483917824 */ /* 0x000fe200078e00ff */
[--C-:B------:R-:W-:Y:S02]  /*10f0*/  SHF.R.U32.HI R143, RZ, 0x6, R131.reuse ;  /* 0x00000006ff8f7819 */ /* 0x100fe40000011683 */
[----:B------:R-:W-:Y:S02]  /*1100*/  SHF.R.U32.HI R151, RZ, 0x16, R131 ;  /* 0x00000016ff977819 */ /* 0x000fe40000011683 */
[----:B------:R-:W-:-:S02]  /*1110*/  SHF.R.U32.HI R147, RZ, 0xe, R129 ;  /* 0x0000000eff937819 */ /* 0x000fc40000011681 */
[--C-:B------:R-:W-:Y:S02]  /*1120*/  SHF.R.U32.HI R126, RZ, 0x16, R129.reuse ;  /* 0x00000016ff7e7819 */ /* 0x100fe40000011681 */
[----:B------:R-:W-:Y:S02]  /*1130*/  SHF.R.U32.HI R149, RZ, 0x6, R129 ;  /* 0x00000006ff957819 */ /* 0x000fe40000011681 */
[--C-:B------:R-:W-:Y:S02]  /*1140*/  SHF.R.U32.HI R148, RZ, 0x16, R130.reuse ;  /* 0x00000016ff947819 */ /* 0x100fe40000011682 */
[----:B------:R-:W-:Y:S02]  /*1150*/  SHF.R.U32.HI R150, RZ, 0xe, R130 ;  /* 0x0000000eff967819 */ /* 0x000fe40000011682 */
[--C-:B------:R-:W-:Y:S02]  /*1160*/  SHF.R.U32.HI R146, RZ, 0x6, R140.reuse ;  /* 0x00000006ff927819 */ /* 0x100fe4000001168c */
[----:B------:R-:W-:Y:S01]  /*1170*/  SHF.R.U32.HI R131, RZ, 0x16, R140 ;  /* 0x00000016ff837819 */ /* 0x000fe2000001168c */
[----:B------:R-:W-:Y:S01]  /*1180*/  IMAD.SHL.U32 R140, R140, 0x4, RZ ;  /* 0x000000048c8c7824 */ /* 0x000fe200078e00ff */
[----:B------:R-:W-:-:S02]  /*1190*/  LOP3.LUT R129, R127, 0x3fc, RZ, 0xc0, !PT ;  /* 0x000003fc7f817812 */ /* 0x000fc400078ec0ff */
[----:B------:R-:W-:Y:S02]  /*11a0*/  LOP3.LUT R130, R128, 0x3fc, RZ, 0xc0, !PT ;  /* 0x000003fc80827812 */ /* 0x000fe400078ec0ff */
[----:B------:R-:W-:Y:S02]  /*11b0*/  LOP3.LUT R141, R141, 0x3fc, RZ, 0xc0, !PT ;  /* 0x000003fc8d8d7812 */ /* 0x000fe400078ec0ff */
[----:B------:R-:W-:Y:S01]  /*11c0*/  LOP3.LUT R142, R142, 0x3fc, RZ, 0xc0, !PT ;  /* 0x000003fc8e8e7812 */ /* 0x000fe200078ec0ff */
[----:B------:R-:W-:Y:S01]  /*11d0*/  LDS R129, [R129+UR4] ;  /* 0x0000000481817984 */ /* 0x000fe20008000800 */
[----:B------:R-:W-:Y:S02]  /*11e0*/  LOP3.LUT R143, R143, 0x3fc, RZ, 0xc0, !PT ;  /* 0x000003fc8f8f7812 */ /* 0x000fe400078ec0ff */
[----:B------:R-:W-:Y:S01]  /*11f0*/  LOP3.LUT R144, R144, 0x3fc, RZ, 0xc0, !PT ;  /* 0x000003fc90907812 */ /* 0x000fe200078ec0ff */
[----:B------:R-:W-:Y:S01]  /*1200*/  LDS R130, [R130+UR4+0x400] ;  /* 0x0004000482827984 */ /* 0x000fe20008000800 */
[----:B------:R-:W-:-:S02]  /*1210*/  LOP3.LUT R147, R147, 0x3fc, RZ, 0xc0, !PT ;  /* 0x000003fc93937812 */ /* 0x000fc400078ec0ff */
[----:B------:R-:W-:Y:S01]  /*1220*/  LOP3.LUT R145, R145, 0x3fc, RZ, 0xc0, !PT ;  /* 0x000003fc91917812 */ /* 0x000fe200078ec0ff */
[----:B------:R-:W0:Y:S01]  /*1230*/  LDS R141, [R141+UR4+0x800] ;  /* 0x000800048d8d7984 */ /* 0x000e220008000800 */
        /* <DEDUP_REMOVED lines=8> */
[----:B------:R-:W1:Y:S01]  /*12c0*/  LDS R144, [R144+UR4+0x800] ;  /* 0x0008000490907984 */ /* 0x000e620008000800 */
[----:B------:R-:W-:Y:S02]  /*12d0*/  LOP3.LUT R127, R148, 0x3fc, RZ, 0xc0, !PT ;  /* 0x000003fc947f7812 */ /* 0x000fe400078ec0ff */
[----:B------:R-:W-:Y:S01]  /*12e0*/  LOP3.LUT R128, R151, 0x3fc, RZ, 0xc0, !PT ;  /* 0x000003fc97807812 */ /* 0x000fe200078ec0ff */
[----:B------:R-:W-:Y:S04]  /*12f0*/  LDS R147, [R147+UR4+0x800] ;  /* 0x0008000493937984 */ /* 0x000fe80008000800 */
[----:B------:R-:W-:Y:S04]  /*1300*/  LDS R145, [R145+UR4] ;  /* 0x0000000491917984 */ /* 0x000fe80008000800 */
[----:B------:R-:W2:Y:S04]  /*1310*/  LDS R146, [R146+UR4+0x400] ;  /* 0x0004000492927984 */ /* 0x000ea80008000800 */
[----:B------:R-:W3:Y:S04]  /*1320*/  LDS R131, [R131+UR4+0xc00] ;  /* 0x000c000483837984 */ /* 0x000ee80008000800 */
[----:B------:R-:W-:Y:S04]  /*1330*/  LDS R149, [R149+UR4+0x400] ;  /* 0x0004000495957984 */ /* 0x000fe80008000800 */
[----:B------:R-:W-:Y:S04]  /*1340*/  LDS R150, [R150+UR4+0x800] ;  /* 0x0008000496967984 */ /* 0x000fe80008000800 */
[----:B------:R-:W4:Y:S01]  /*1350*/  LDS R140, [R140+UR4] ;  /* 0x000000048c8c7984 */ /* 0x000f220008000800 */
[----:B0-----:R-:W-:-:S03]  /*1360*/  LOP3.LUT R129, R141, R130, R129, 0x96, !PT ;  /* 0x000000828d817212 */ /* 0x001fc600078e9681 */
[----:B------:R-:W0:Y:S04]  /*1370*/  LDS R126, [R126+UR4+0xc00] ;  /* 0x000c00047e7e7984 */ /* 0x000e280008000800 */
[----:B------:R-:W5:Y:S04]  /*1380*/  LDS R127, [R127+UR4+0xc00] ;  /* 0x000c00047f7f7984 */ /* 0x000f680008000800 */
[----:B------:R-:W5:Y:S01]  /*1390*/  LDS R128, [R128+UR4+0xc00] ;  /* 0x000c000480807984 */ /* 0x000f620008000800 */
[----:B-1----:R-:W-:Y:S02]  /*13a0*/  LOP3.LUT R142, R144, R143, R142, 0x96, !PT ;  /* 0x0000008f908e7212 */ /* 0x002fe400078e968e */
[----:B--2---:R-:W-:-:S02]  /*13b0*/  LOP3.LUT R147, R147, R146, R145, 0x96, !PT ;  /* 0x0000009293937212 */ /* 0x004fc400078e9691 */
[----:B---3--:R-:W-:-:S04]  /*13c0*/  LOP3.LUT R129, R92, R129, R131, 0x96, !PT ;  /* 0x000000815c817212 */ /* 0x008fc800078e9683 */
[--C-:B------:R-:W-:Y:S02]  /*13d0*/  SHF.R.U32.HI R141, RZ, 0xe, R129.reuse ;  /* 0x0000000eff8d7819 */ /* 0x100fe40000011681 */
[--C-:B------:R-:W-:Y:S02]  /*13e0*/  SHF.R.U32.HI R130, RZ, 0x16, R129.reuse ;  /* 0x00000016ff827819 */ /* 0x100fe40000011681 */
[----:B------:R-:W-:Y:S02]  /*13f0*/  LOP3.LUT R146, R141, 0x3fc, RZ, 0xc0, !PT ;  /* 0x000003fc8d927812 */ /* 0x000fe400078ec0ff */
[----:B----4-:R-:W-:Y:S02]  /*1400*/  LOP3.LUT R150, R150, R149, R140, 0x96, !PT ;  /* 0x0000009596967212 */ /* 0x010fe400078e968c */
[----:B------:R-:W-:Y:S02]  /*1410*/  SHF.R.U32.HI R149, RZ, 0x6, R129 ;  /* 0x00000006ff957819 */ /* 0x000fe40000011681 */
[----:B------:R-:W-:Y:S01]  /*1420*/  LDS R146, [R146+UR4+0x800] ;  /* 0x0008000492927984 */ /* 0x000fe20008000800 */
[----:B0-----:R-:W-:Y:S01]  /*1430*/  LOP3.LUT R142, R93, R142, R126, 0x96, !PT ;  /* 0x0000008e5d8e7212 */ /* 0x001fe200078e967e */
[----:B------:R-:W-:Y:S01]  /*1440*/  IMAD.SHL.U32 R126, R129, 0x4, RZ ;  /* 0x00000004817e7824 */ /* 0x000fe200078e00ff */
[----:B------:R-:W-:-:S02]  /*1450*/  LOP3.LUT R149, R149, 0x3fc, RZ, 0xc0, !PT ;  /* 0x000003fc95957812 */ /* 0x000fc400078ec0ff */
[----:B-----5:R-:W-:Y:S01]  /*1460*/  LOP3.LUT R147, R94, R147, R127, 0x96, !PT ;  /* 0x000000935e937212 */ /* 0x020fe200078e967f */
[----:B------:R-:W-:Y:S01]  /*1470*/  IMAD.SHL.U32 R131, R142, 0x4, RZ ;  /* 0x000000048e837824 */ /* 0x000fe200078e00ff */
[----:B------:R-:W-:Y:S02]  /*1480*/  SHF.R.U32.HI R127, RZ, 0x6, R142 ;  /* 0x00000006ff7f7819 */ /* 0x000fe4000001168e */
[----:B------:R-:W-:Y:S01]  /*1490*/  LOP3.LUT R150, R95, R150, R128, 0x96, !PT ;  /* 0x000000965f967212 */ /* 0x000fe200078e9680 */
[----:B------:R-:W-:Y:S01]  /*14a0*/  IMAD.SHL.U32 R144, R147, 0x4, RZ ;  /* 0x0000000493907824 */ /* 0x000fe200078e00ff */
[--C-:B------:R-:W-:Y:S01]  /*14b0*/  SHF.R.U32.HI R148, RZ, 0x16, R142.reuse ;  /* 0x00000016ff947819 */ /* 0x100fe2000001168e */
[----:B------:R-:W-:Y:S01]  /*14c0*/  LDS R149, [R149+UR4+0x400] ;  /* 0x0004000495957984 */ /* 0x000fe20008000800 */
[----:B------:R-:W-:Y:S02]  /*14d0*/  SHF.R.U32.HI R151, RZ, 0xe, R142 ;  /* 0x0000000eff977819 */ /* 0x000fe4000001168e */
[----:B------:R-:W-:-:S02]  /*14e0*/  SHF.R.U32.HI R128, RZ, 0xe, R147 ;  /* 0x0000000eff807819 */ /* 0x000fc40000011693 */
[----:B------:R-:W-:Y:S02]  /*14f0*/  SHF.R.U32.HI R142, RZ, 0x6, R147 ;  /* 0x00000006ff8e7819 */ /* 0x000fe40000011693 */
[--C-:B------:R-:W-:Y:S02]  /*1500*/  SHF.R.U32.HI R143, RZ, 0xe, R150.reuse ;  /* 0x0000000eff8f7819 */ /* 0x100fe40000011696 */
[--C-:B------:R-:W-:Y:S02]  /*1510*/  SHF.R.U32.HI R145, RZ, 0x6, R150.reuse ;  /* 0x00000006ff917819 */ /* 0x100fe40000011696 */
[----:B------:R-:W-:Y:S01]  /*1520*/  SHF.R.U32.HI R140, RZ, 0x16, R150 ;  /* 0x00000016ff8c7819 */ /* 0x000fe20000011696 */
[----:B------:R-:W-:Y:S01]  /*1530*/  IMAD.SHL.U32 R150, R150, 0x4, RZ ;  /* 0x0000000496967824 */ /* 0x000fe200078e00ff */
[----:B------:R-:W-:Y:S02]  /*1540*/  LOP3.LUT R129, R126, 0x3fc, RZ, 0xc0, !PT ;  /* 0x000003fc7e817812 */ /* 0x000fe400078ec0ff */
[----:B------:R-:W-:-:S02]  /*1550*/  LOP3.LUT R126, R130, 0x3fc, RZ, 0xc0, !PT ;  /* 0x000003fc827e7812 */ /* 0x000fc400078ec0ff */
[----:B------:R-:W-:Y:S02]  /*1560*/  LOP3.LUT R141, R131, 0x3fc, RZ, 0xc0, !PT ;  /* 0x000003fc838d7812 */ /* 0x000fe400078ec0ff */
[----:B------:R-:W-:Y:S01]  /*1570*/  LOP3.LUT R130, R127, 0x3fc, RZ, 0xc0, !PT ;  /* 0x000003fc7f827812 */ /* 0x000fe200078ec0ff */
[----:B------:R-:W-:Y:S01]  /*1580*/  LDS R129, [R129+UR4] ;  /* 0x0000000481817984 */ /* 0x000fe20008000800 */
[----:B------:R-:W-:Y:S02]  /*1590*/  LOP3.LUT R131, R128, 0x3fc, RZ, 0xc0, !PT ;  /* 0x000003fc80837812 */ /* 0x000fe400078ec0ff */
[----:B------:R-:W-:Y:S01]  /*15a0*/  LOP3.LUT R142, R142, 0x3fc, RZ, 0xc0, !PT ;  /* 0x000003fc8e8e7812 */ /* 0x000fe200078ec0ff */
[----:B------:R-:W-:Y:S01]  /*15b0*/  LDS R141, [R141+UR4] ;  /* 0x000000048d8d7984 */ /* 0x000fe20008000800 */
[----:B------:R-:W-:Y:S02]  /*15c0*/  LOP3.LUT R144, R144, 0x3fc, RZ, 0xc0, !PT ;  /* 0x000003fc90907812 */ /* 0x000fe400078ec0ff */
[----:B------:R-:W-:Y:S01]  /*15d0*/  LOP3.LUT R143, R143, 0x3fc, RZ, 0xc0, !PT ;  /* 0x000003fc8f8f7812 */ /* 0x000fe200078ec0ff */
[----:B------:R-:W-:Y:S01]  /*15e0*/  LDS R130, [R130+UR4+0x400] ;  /* 0x0004000482827984 */ /* 0x000fe20008000800 */
[----:B------:R-:W-:-:S02]  /*15f0*/  LOP3.LUT R145, R145, 0x3fc, RZ, 0xc0, !PT ;  /* 0x000003fc91917812 */ /* 0x000fc400078ec0ff */
[----:B------:R-:W-:Y:S01]  /*1600*/  SHF.R.U32.HI R147, RZ, 0x16, R147 ;  /* 0x00000016ff937819 */ /* 0x000fe20000011693 */
[----:B------:R-:W0:Y:S01]  /*1610*/  LDS R131, [R131+UR4+0x800] ;  /* 0x0008000483837984 */ /* 0x000e220008000800 */
[----:B------:R-:W-:Y:S02]  /*1620*/  LOP3.LUT R151, R151, 0x3fc, RZ, 0xc0, !PT ;  /* 0x000003fc97977812 */ /* 0x000fe400078ec0ff */
[----:B------:R-:W-:Y:S01]  /*1630*/  LOP3.LUT R150, R150, 0x3fc, RZ, 0xc0, !PT ;  /* 0x000003fc96967812 */ /* 0x000fe200078ec0ff */
[----:B------:R-:W-:Y:S01]  /*1640*/  LDS R142, [R142+UR4+0x400] ;  /* 0x000400048e8e7984 */ /* 0x000fe20008000800 */
[----:B------:R-:W-:Y:S02]  /*1650*/  LOP3.LUT R140, R140, 0x3fc, RZ, 0xc0, !PT ;  /* 0x000003fc8c8c7812 */ /* 0x000fe400078ec0ff */
[----:B------:R-:W-:Y:S01]  /*1660*/  LOP3.LUT R127, R148, 0x3fc, RZ, 0xc0, !PT ;  /* 0x000003fc947f7812 */ /* 0x000fe200078ec0ff */
[----:B------:R-:W-:Y:S01]  /*1670*/  LDS R144, [R144+UR4] ;  /* 0x0000000490907984 */ /* 0x000fe20008000800 */
[----:B------:R-:W-:-:S03]  /*1680*/  LOP3.LUT R128, R147, 0x3fc, RZ, 0xc0, !PT ;  /* 0x000003fc93807812 */ /* 0x000fc600078ec0ff */
[----:B------:R-:W1:Y:S04]  /*1690*/  LDS R143, [R143+UR4+0x800] ;  /* 0x000800048f8f7984 */ /* 0x000e680008000800 */
[----:B------:R-:W2:Y:S04]  /*16a0*/  LDS R145, [R145+UR4+0x400] ;  /* 0x0004000491917984 */ /* 0x000ea80008000800 */
[----:B------:R-:W-:Y:S04]  /*16b0*/  LDS R151, [R151+UR4+0x800] ;  /* 0x0008000497977984 */ /* 0x000fe80008000800 */
[----:B------:R-:W3:Y:S04]  /*16c0*/  LDS R150, [R150+UR4] ;  /* 0x0000000496967984 */ /* 0x000ee80008000800 */
[----:B------:R-:W4:Y:S04]  /*16d0*/  LDS R140, [R140+UR4+0xc00] ;  /* 0x000c00048c8c7984 */ /* 0x000f280008000800 */
[----:B------:R-:W5:Y:S04]  /*16e0*/  LDS R126, [R126+UR4+0xc00] ;  /* 0x000c00047e7e7984 */ /* 0x000f680008000800 */
[----:B------:R-:W5:Y:S04]  /*16f0*/  LDS R127, [R127+UR4+0xc00] ;  /* 0x000c00047f7f7984 */ /* 0x000f680008000800 */
[----:B------:R-:W5:Y:S01]  /*1700*/  LDS R128, [R128+UR4+0xc00] ;  /* 0x000c000480807984 */ /* 0x000f620008000800 */
[----:B0-----:R-:W-:-:S02]  /*1710*/  LOP3.LUT R129, R131, R130, R129, 0x96, !PT ;  /* 0x0000008283817212 */ /* 0x001fc400078e9681 */
[----:B-1----:R-:W-:Y:S02]  /*1720*/  LOP3.LUT R130, R143, R142, R141, 0x96, !PT ;  /* 0x0000008e8f827212 */ /* 0x002fe400078e968d */
[----:B--2---:R-:W-:Y:S02]  /*1730*/  LOP3.LUT R131, R146, R145, R144, 0x96, !PT ;  /* 0x0000009192837212 */ /* 0x004fe400078e9690 */
[----:B---3--:R-:W-:Y:S02]  /*1740*/  LOP3.LUT R142, R151, R149, R150, 0x96, !PT ;  /* 0x00000095978e7212 */ /* 0x008fe400078e9696 */
[----:B----4-:R-:W-:Y:S02]  /*1750*/  LOP3.LUT R129, R88, R129, R140, 0x96, !PT ;  /* 0x0000008158817212 */ /* 0x010fe400078e968c */
[----:B-----5:R-:W-:-:S03]  /*1760*/  LOP3.LUT R130, R89, R130, R126, 0x96, !PT ;  /* 0x0000008259827212 */ /* 0x020fc600078e967e */
[----:B------:R-:W-:Y:S01]  /*1770*/  IMAD.SHL.U32 R126, R129, 0x4, RZ ;  /* 0x00000004817e7824 */ /* 0x000fe200078e00ff */
[----:B------:R-:W-:Y:S02]  /*1780*/  SHF.R.U32.HI R148, RZ, 0xe, R129 ;  /* 0x0000000eff947819 */ /* 0x000fe40000011681 */
[----:B------:R-:W-:Y:S01]  /*1790*/  LOP3.LUT R131, R90, R131, R127, 0x96, !PT ;  /* 0x000000835a837212 */ /* 0x000fe200078e967f */
[----:B------:R-:W-:Y:S01]  /*17a0*/  IMAD.SHL.U32 R141, R130, 0x4, RZ ;  /* 0x00000004828d7824 */ /* 0x000fe200078e00ff */
[----:B------:R-:W-:Y:S02]  /*17b0*/  SHF.R.U32.HI R127, RZ, 0x6, R130 ;  /* 0x00000006ff7f7819 */ /* 0x000fe40000011682 */
[----:B------:R-:W-:Y:S01]  /*17c0*/  LOP3.LUT R142, R91, R142, R128, 0x96, !PT ;  /* 0x0000008e5b8e7212 */ /* 0x000fe200078e9680 */
[----:B------:R-:W-:Y:S01]  /*17d0*/  IMAD.SHL.U32 R146, R131, 0x4, RZ ;  /* 0x0000000483927824 */ /* 0x000fe200078e00ff */
[----:B------:R-:W-:Y:S02]  /*17e0*/  SHF.R.U32.HI R128, RZ, 0xe, R131 ;  /* 0x0000000eff807819 */ /* 0x000fe40000011683 */
[----:B------:R-:W-:-:S02]  /*17f0*/  SHF.R.U32.HI R144, RZ, 0xe, R142 ;  /* 0x0000000eff907819 */ /* 0x000fc4000001168e */
[--C-:B------:R-:W-:Y:S02]  /*1800*/  SHF.R.U32.HI R147, RZ, 0x6, R142.reuse ;  /* 0x00000006ff937819 */ /* 0x100fe4000001168e */
[----:B------:R-:W-:Y:S01]  /*1810*/  SHF.R.U32.HI R140, RZ, 0x16, R142 ;  /* 0x00000016ff8c7819 */ /* 0x000fe2000001168e */
[----:B------:R-:W-:Y:S01]  /*1820*/  IMAD.SHL.U32 R142, R142, 0x4, RZ ;  /* 0x000000048e8e7824 */ /* 0x000fe200078e00ff */
[----:B------:R-:W-:Y:S02]  /*1830*/  SHF.R.U32.HI R145, RZ, 0x16, R129 ;  /* 0x00000016ff917819 */ /* 0x000fe40000011681 */
[----:B------:R-:W-:Y:S02]  /*1840*/  SHF.R.U32.HI R143, RZ, 0x6, R131 ;  /* 0x00000006ff8f7819 */ /* 0x000fe40000011683 */
[----:B------:R-:W-:Y:S02]  /*1850*/  SHF.R.U32.HI R150, RZ, 0x6, R129 ;  /* 0x00000006ff967819 */ /* 0x000fe40000011681 */
[----:B------:R-:W-:-:S02]  /*1860*/  SHF.R.U32.HI R149, RZ, 0x16, R130 ;  /* 0x00000016ff957819 */ /* 0x000fc40000011682 */
[----:B------:R-:W-:Y:S02]  /*1870*/  SHF.R.U32.HI R151, RZ, 0xe, R130 ;  /* 0x0000000eff977819 */ /* 0x000fe40000011682 */
[----:B------:R-:W-:Y:S02]  /*1880*/  SHF.R.U32.HI R152, RZ, 0x16, R131 ;  /* 0x00000016ff987819 */ /* 0x000fe40000011683 */
[----:B------:R-:W-:Y:S02]  /*1890*/  LOP3.LUT R129, R126, 0x3fc, RZ, 0xc0, !PT ;  /* 0x000003fc7e817812 */ /* 0x000fe400078ec0ff */
[----:B------:R-:W-:Y:S02]  /*18a0*/  LOP3.LUT R130, R127, 0x3fc, RZ, 0xc0, !PT ;  /* 0x000003fc7f827812 */ /* 0x000fe400078ec0ff */
[----:B------:R-:W-:Y:S02]  /*18b0*/  LOP3.LUT R131, R128, 0x3fc, RZ, 0xc0, !PT ;  /* 0x000003fc80837812 */ /* 0x000fe400078ec0ff */
[----:B------:R-:W-:Y:S01]  /*18c0*/  LOP3.LUT R148, R148, 0x3fc, RZ, 0xc0, !PT ;  /* 0x000003fc94947812 */ /* 0x000fe200078ec0ff */
[----:B------:R-:W-:Y:S01]  /*18d0*/  LDS R129, [R129+UR4] ;  /* 0x0000000481817984 */ /* 0x000fe20008000800 */
[----:B------:R-:W-:-:S02]  /*18e0*/  LOP3.LUT R141, R141, 0x3fc, RZ, 0xc0, !PT ;  /* 0x000003fc8d8d7812 */ /* 0x000fc400078ec0ff */
[----:B------:R-:W-:Y:S01]  /*18f0*/  LOP3.LUT R146, R146, 0x3fc, RZ, 0xc0, !PT ;  /* 0x000003fc92927812 */ /* 0x000fe200078ec0ff */
[----:B------:R-:W-:Y:S01]  /*1900*/  LDS R130, [R130+UR4+0x400] ;  /* 0x0004000482827984 */ /* 0x000fe20008000800 */
[----:B------:R-:W-:Y:S02]  /*1910*/  LOP3.LUT R144, R144, 0x3fc, RZ, 0xc0, !PT ;  /* 0x000003fc90907812 */ /* 0x000fe400078ec0ff */
[----:B------:R-:W-:Y:S01]  /*1920*/  LOP3.LUT R147, R147, 0x3fc, RZ, 0xc0, !PT ;  /* 0x000003fc93937812 */ /* 0x000fe200078ec0ff */
[----:B------:R-:W0:Y:S01]  /*1930*/  LDS R131, [R131+UR4+0x800] ;  /* 0x0008000483837984 */ /* 0x000e220008000800 */
[----:B------:R-:W-:Y:S02]  /*1940*/  LOP3.LUT R126, R145, 0x3fc, RZ, 0xc0, !PT ;  /* 0x000003fc917e7812 */ /* 0x000fe400078ec0ff */
[----:B------:R-:W-:Y:S01]  /*1950*/  LOP3.LUT R143, R143, 0x3fc, RZ, 0xc0, !PT ;  /* 0x000003fc8f8f7812 */ /* 0x000fe200078ec0ff */
[----:B------:R-:W-:Y:S01]  /*1960*/  LDS R148, [R148+UR4+0x800] ;  /* 0x0008000494947984 */ /* 0x000fe20008000800 */
[----:B------:R-:W-:-:S02]  /*1970*/  LOP3.LUT R150, R150, 0x3fc, RZ, 0xc0, !PT ;  /* 0x000003fc96967812 */ /* 0x000fc400078ec0ff */
[----:B------:R-:W-:Y:S01]  /*1980*/  LOP3.LUT R151, R151, 0x3fc, RZ, 0xc0, !PT ;  /* 0x000003fc97977812 */ /* 0x000fe200078ec0ff */
[----:B------:R-:W-:Y:S01]  /*1990*/  LDS R141, [R141+UR4] ;  /* 0x000000048d8d7984 */ /* 0x000fe20008000800 */
[----:B------:R-:W-:Y:S02]  /*19a0*/  LOP3.LUT R145, R142, 0x3fc, RZ, 0xc0, !PT ;  /* 0x000003fc8e917812 */ /* 0x000fe400078ec0ff */
[----:B------:R-:W-:Y:S01]  /*19b0*/  LOP3.LUT R140, R140, 0x3fc, RZ, 0xc0, !PT ;  /* 0x000003fc8c8c7812 */ /* 0x000fe200078ec0ff */
[----:B------:R-:W-:Y:S01]  /*19c0*/  LDS R142, [R143+UR4+0x400] ;  /* 0x000400048f8e7984 */ /* 0x000fe20008000800 */
[----:B------:R-:W-:Y:S02]  /*19d0*/  LOP3.LUT R127, R149, 0x3fc, RZ, 0xc0, !PT ;  /* 0x000003fc957f7812 */ /* 0x000fe400078ec0ff */
[----:B------:R-:W-:Y:S01]  /*19e0*/  LOP3.LUT R128, R152, 0x3fc, RZ, 0xc0, !PT ;  /* 0x000003fc98807812 */ /* 0x000fe200078ec0ff */
[----:B------:R-:W-:Y:S04]  /*19f0*/  LDS R146, [R146+UR4] ;  /* 0x0000000492927984 */ /* 0x000fe80008000800 */
[----:B------:R-:W1:Y:S04]  /*1a00*/  LDS R144, [R144+UR4+0x800] ;  /* 0x0008000490907984 */ /* 0x000e680008000800 */
[----:B------:R-:W2:Y:S04]  /*1a10*/  LDS R147, [R147+UR4+0x400] ;  /* 0x0004000493937984 */ /* 0x000ea80008000800 */
[----:B------:R-:W-:Y:S04]  /*1a20*/  LDS R150, [R150+UR4+0x400] ;  /* 0x0004000496967984 */ /* 0x000fe80008000800 */
[----:B------:R-:W-:Y:S04]  /*1a30*/  LDS R151, [R151+UR4+0x800] ;  /* 0x0008000497977984 */ /* 0x000fe80008000800 */
[----:B------:R-:W3:Y:S04]  /*1a40*/  LDS R145, [R145+UR4] ;  /* 0x0000000491917984 */ /* 0x000ee80008000800 */
[----:B------:R-:W4:Y:S01]  /*1a50*/  LDS R140, [R140+UR4+0xc00] ;  /* 0x000c00048c8c7984 */ /* 0x000f220008000800 */
[----:B0-----:R-:W-:-:S03]  /*1a60*/  LOP3.LUT R129, R131, R130, R129, 0x96, !PT ;  /* 0x0000008283817212 */ /* 0x001fc600078e9681 */
[----:B------:R-:W0:Y:S04]  /*1a70*/  LDS R126, [R126+UR4+0xc00] ;  /* 0x000c00047e7e7984 */ /* 0x000e280008000800 */
[----:B------:R-:W5:Y:S04]  /*1a80*/  LDS R127, [R127+UR4+0xc00] ;  /* 0x000c00047f7f7984 */ /* 0x000f680008000800 */
[----:B------:R-:W5:Y:S01]  /*1a90*/  LDS R128, [R128+UR4+0xc00] ;  /* 0x000c000480807984 */ /* 0x000f620008000800 */
[----:B-1----:R-:W-:Y:S02]  /*1aa0*/  LOP3.LUT R142, R144, R142, R141, 0x96, !PT ;  /* 0x0000008e908e7212 */ /* 0x002fe400078e968d */
[----:B--2---:R-:W-:-:S02]  /*1ab0*/  LOP3.LUT R131, R148, R147, R146, 0x96, !PT ;  /* 0x0000009394837212 */ /* 0x004fc400078e9692 */
[----:B---3--:R-:W-:Y:S02]  /*1ac0*/  LOP3.LUT R150, R151, R150, R145, 0x96, !PT ;  /* 0x0000009697967212 */ /* 0x008fe400078e9691 */
[----:B----4-:R-:W-:Y:S02]  /*1ad0*/  LOP3.LUT R129, R84, R129, R140, 0x96, !PT ;  /* 0x0000008154817212 */ /* 0x010fe400078e968c */
[----:B0-----:R-:W-:-:S03]  /*1ae0*/  LOP3.LUT R142, R85, R142, R126, 0x96, !PT ;  /* 0x0000008e558e7212 */ /* 0x001fc600078e967e */
[----:B------:R-:W-:Y:S01]  /*1af0*/  IMAD.SHL.U32 R126, R129, 0x4, RZ ;  /* 0x00000004817e7824 */ /* 0x000fe200078e00ff */
[----:B------:R-:W-:Y:S02]  /*1b00*/  SHF.R.U32.HI R146, RZ, 0xe, R129 ;  /* 0x0000000eff927819 */ /* 0x000fe40000011681 */
[----:B-----5:R-:W-:Y:S01]  /*1b10*/  LOP3.LUT R131, R86, R131, R127, 0x96, !PT ;  /* 0x0000008356837212 */ /* 0x020fe200078e967f */
[----:B------:R-:W-:Y:S01]  /*1b20*/  IMAD.SHL.U32 R140, R142, 0x4, RZ ;  /* 0x000000048e8c7824 */ /* 0x000fe200078e00ff */
[--C-:B------:R-:W-:Y:S02]  /*1b30*/  SHF.R.U32.HI R143, RZ, 0x16, R129.reuse ;  /* 0x00000016ff8f7819 */ /* 0x100fe40000011681 */
[----:B------:R-:W-:Y:S01]  /*1b40*/  LOP3.LUT R150, R87, R150, R128, 0x96, !PT ;  /* 0x0000009657967212 */ /* 0x000fe200078e9680 */
[----:B------:R-:W-:Y:S01]  /*1b50*/  IMAD.SHL.U32 R145, R131, 0x4, RZ ;  /* 0x0000000483917824 */ /* 0x000fe200078e00ff */
[----:B------:R-:W-:Y:S02]  /*1b60*/  SHF.R.U32.HI R151, RZ, 0x6, R129 ;  /* 0x00000006ff977819 */ /* 0x000fe40000011681 */
[----:B------:R-:W-:-:S02]  /*1b70*/  SHF.R.U32.HI R144, RZ, 0xe, R150 ;  /* 0x0000000eff907819 */ /* 0x000fc40000011696 */
[--C-:B------:R-:W-:Y:S02]  /*1b80*/  SHF.R.U32.HI R147, RZ, 0x6, R150.reuse ;  /* 0x00000006ff937819 */ /* 0x100fe40000011696 */
[----:B------:R-:W-:Y:S01]  /*1b90*/  SHF.R.U32.HI R129, RZ, 0x16, R150 ;  /* 0x00000016ff817819 */ /* 0x000fe20000011696 */
[----:B------:R-:W-:Y:S01]  /*1ba0*/  IMAD.SHL.U32 R150, R150, 0x4, RZ ;  /* 0x0000000496967824 */ /* 0x000fe200078e00ff */
[--C-:B------:R-:W-:Y:S02]  /*1bb0*/  SHF.R.U32.HI R127, RZ, 0x6, R142.reuse ;  /* 0x00000006ff7f7819 */ /* 0x100fe4000001168e */
[--C-:B------:R-:W-:Y:S02]  /*1bc0*/  SHF.R.U32.HI R128, RZ, 0xe, R131.reuse ;  /* 0x0000000eff807819 */ /* 0x100fe40000011683 */
[----:B------:R-:W-:Y:S02]  /*1bd0*/  SHF.R.U32.HI R141, RZ, 0x6, R131 ;  /* 0x00000006ff8d7819 */ /* 0x000fe40000011683 */
[----:B------:R-:W-:-:S02]  /*1be0*/  SHF.R.U32.HI R152, RZ, 0xe, R142 ;  /* 0x0000000eff987819 */ /* 0x000fc4000001168e */
[----:B------:R-:W-:Y:S02]  /*1bf0*/  SHF.R.U32.HI R149, RZ, 0x16, R142 ;  /* 0x00000016ff957819 */ /* 0x000fe4000001168e */
[----:B------:R-:W-:Y:S02]  /*1c00*/  LOP3.LUT R130, R126, 0x3fc, RZ, 0xc0, !PT ;  /* 0x000003fc7e827812 */ /* 0x000fe400078ec0ff */
[----:B------:R-:W-:Y:S02]  /*1c10*/  LOP3.LUT R148, R146, 0x3fc, RZ, 0xc0, !PT ;  /* 0x000003fc92947812 */ /* 0x000fe400078ec0ff */
[----:B------:R-:W-:Y:S02]  /*1c20*/  SHF.R.U32.HI R153, RZ, 0x16, R131 ;  /* 0x00000016ff997819 */ /* 0x000fe40000011683 */
[----:B------:R-:W-:Y:S01]  /*1c30*/  LOP3.LUT R126, R143, 0x3fc, RZ, 0xc0, !PT ;  /* 0x000003fc8f7e7812 */ /* 0x000fe200078ec0ff */
[----:B------:R-:W-:Y:S01]  /*1c40*/  LDS R130, [R130+UR4] ;  /* 0x0000000482827984 */ /* 0x000fe20008000800 */
        /* <DEDUP_REMOVED lines=14> */
[----:B------:R-:W-:Y:S01]  /*1d30*/  LDS R143, [R143+UR4+0x400] ;  /* 0x000400048f8f7984 */ /* 0x000fe20008000800 */
[----:B------:R-:W-:Y:S02]  /*1d40*/  LOP3.LUT R128, R153, 0x3fc, RZ, 0xc0, !PT ;  /* 0x000003fc99807812 */ /* 0x000fe400078ec0ff */
[----:B------:R-:W-:Y:S01]  /*1d50*/  LOP3.LUT R127, R149, 0x3fc, RZ, 0xc0, !PT ;  /* 0x000003fc957f7812 */ /* 0x000fe200078ec0ff */
[----:B------:R-:W1:Y:S01]  /*1d60*/  LDS R145, [R145+UR4+0x800] ;  /* 0x0008000491917984 */ /* 0x000e620008000800 */
[----:B------:R-:W-:-:S03]  /*1d70*/  LOP3.LUT R141, R129, 0x3fc, RZ, 0xc0, !PT ;  /* 0x000003fc818d7812 */ /* 0x000fc600078ec0ff */
[----:B------:R-:W-:Y:S04]  /*1d80*/  LDS R129, [R151+UR4+0x400] ;  /* 0x0004000497817984 */ /* 0x000fe80008000800 */
[----:B------:R-:W-:Y:S04]  /*1d90*/  LDS R152, [R152+UR4+0x800] ;  /* 0x0008000498987984 */ /* 0x000fe80008000800 */
[----:B------:R-:W2:Y:S04]  /*1da0*/  LDS R150, [R150+UR4] ;  /* 0x0000000496967984 */ /* 0x000ea80008000800 */
[----:B------:R-:W-:Y:S04]  /*1db0*/  LDS R146, [R146+UR4] ;  /* 0x0000000492927984 */ /* 0x000fe80008000800 */
[----:B------:R-:W3:Y:S04]  /*1dc0*/  LDS R147, [R147+UR4+0x400] ;  /* 0x0004000493937984 */ /* 0x000ee80008000800 */
[----:B------:R-:W4:Y:S04]  /*1dd0*/  LDS R126, [R126+UR4+0xc00] ;  /* 0x000c00047e7e7984 */ /* 0x000f280008000800 */
[----:B------:R-:W5:Y:S04]  /*1de0*/  LDS R128, [R128+UR4+0xc00] ;  /* 0x000c000480807984 */ /* 0x000f680008000800 */
[----:B------:R-:W5:Y:S01]  /*1df0*/  LDS R141, [R141+UR4+0xc00] ;  /* 0x000c00048d8d7984 */ /* 0x000f620008000800 */
[----:B0-----:R-:W-:-:S02]  /*1e00*/  LOP3.LUT R131, R140, R131, R130, 0x96, !PT ;  /* 0x000000838c837212 */ /* 0x001fc400078e9682 */
[----:B------:R-:W-:Y:S01]  /*1e10*/  SHF.R.U32.HI R130, RZ, 0x6, R124 ;  /* 0x00000006ff827819 */ /* 0x000fe2000001167c */
[----:B------:R-:W0:Y:S01]  /*1e20*/  LDS R127, [R127+UR4+0xc00] ;  /* 0x000c00047f7f7984 */ /* 0x000e220008000800 */
[----:B-1----:R-:W-:Y:S02]  /*1e30*/  LOP3.LUT R142, R145, R143, R142, 0x96, !PT ;  /* 0x0000008f918e7212 */ /* 0x002fe400078e968e */
[----:B--2---:R-:W-:Y:S02]  /*1e40*/  LOP3.LUT R140, R152, R129, R150, 0x96, !PT ;  /* 0x00000081988c7212 */ /* 0x004fe400078e9696 */
[----:B------:R-:W-:-:S04]  /*1e50*/  SHF.R.U32.HI R129, RZ, 0xe, R124 ;  /* 0x0000000eff817819 */ /* 0x000fc8000001167c */
[----:B------:R-:W-:Y:S02]  /*1e60*/  LOP3.LUT R129, R129, 0x3fc, RZ, 0xc0, !PT ;  /* 0x000003fc81817812 */ /* 0x000fe400078ec0ff */
[----:B---3--:R-:W-:Y:S02]  /*1e70*/  LOP3.LUT R143, R148, R147, R146, 0x96, !PT ;  /* 0x00000093948f7212 */ /* 0x008fe400078e9692 */
[----:B----4-:R-:W-:Y:S02]  /*1e80*/  LOP3.LUT R149, R81, R142, R126, 0x96, !PT ;  /* 0x0000008e51957212 */ /* 0x010fe400078e967e */
[----:B------:R-:W-:Y:S01]  /*1e90*/  LDS R129, [R129+UR4+0x800] ;  /* 0x0008000481817984 */ /* 0x000fe20008000800 */
[--C-:B------:R-:W-:Y:S02]  /*1ea0*/  SHF.R.U32.HI R126, RZ, 0xe, R125.reuse ;  /* 0x0000000eff7e7819 */ /* 0x100fe4000001167d */
[----:B-----5:R-:W-:Y:S02]  /*1eb0*/  LOP3.LUT R140, R83, R140, R128, 0x96, !PT ;  /* 0x0000008c538c7212 */ /* 0x020fe400078e9680 */
[----:B------:R-:W-:-:S02]  /*1ec0*/  SHF.R.U32.HI R128, RZ, 0x6, R125 ;  /* 0x00000006ff807819 */ /* 0x000fc4000001167d */
[----:B------:R-:W-:Y:S01]  /*1ed0*/  LOP3.LUT R144, R80, R131, R141, 0x96, !PT ;  /* 0x0000008350907212 */ /* 0x000fe200078e968d */
[----:B------:R-:W-:Y:S01]  /*1ee0*/  IMAD.SHL.U32 R141, R124, 0x4, RZ ;  /* 0x000000047c8d7824 */ /* 0x000fe200078e00ff */
[----:B------:R-:W-:Y:S01]  /*1ef0*/  SHF.R.U32.HI R142, RZ, 0x16, R125 ;  /* 0x00000016ff8e7819 */ /* 0x000fe2000001167d */
[----:B------:R-:W-:Y:S01]  /*1f00*/  IMAD.SHL.U32 R131, R125, 0x4, RZ ;  /* 0x000000047d837824 */ /* 0x000fe200078e00ff */
[----:B0-----:R-:W-:Y:S01]  /*1f10*/  LOP3.LUT R148, R82, R143, R127, 0x96, !PT ;  /* 0x0000008f52947212 */ /* 0x001fe200078e967f */
[----:B------:R-:W-:Y:S01]  /*1f20*/  IMAD.SHL.U32 R143, R149, 0x4, RZ ;  /* 0x00000004958f7824 */ /* 0x000fe200078e00ff */
[----:B------:R-:W-:Y:S02]  /*1f30*/  SHF.R.U32.HI R127, RZ, 0x16, R124 ;  /* 0x00000016ff7f7819 */ /* 0x000fe4000001167c */
[----:B------:R-:W-:Y:S01]  /*1f40*/  LOP3.LUT R125, R126, 0x3fc, RZ, 0xc0, !PT ;  /* 0x000003fc7e7d7812 */ /* 0x000fe200078ec0ff */
[----:B------:R-:W-:Y:S01]  /*1f50*/  IMAD.SHL.U32 R160, R148, 0x4, RZ ;  /* 0x0000000494a07824 */ /* 0x000fe200078e00ff */
[----:B------:R-:W-:-:S02]  /*1f60*/  LOP3.LUT R126, R128, 0x3fc, RZ, 0xc0, !PT ;  /* 0x000003fc807e7812 */ /* 0x000fc400078ec0ff */
[----:B------:R-:W-:Y:S02]  /*1f70*/  LOP3.LUT R124, R127, 0x3fc, RZ, 0xc0, !PT ;  /* 0x000003fc7f7c7812 */ /* 0x000fe400078ec0ff */
[----:B------:R-:W-:Y:S01]  /*1f80*/  LOP3.LUT R128, R130, 0x3fc, RZ, 0xc0, !PT ;  /* 0x000003fc82807812 */ /* 0x000fe200078ec0ff */
[----:B------:R-:W-:Y:S01]  /*1f90*/  IMAD.SHL.U32 R130, R144, 0x4, RZ ;  /* 0x0000000490827824 */ /* 0x000fe200078e00ff */
[----:B------:R-:W-:Y:S01]  /*1fa0*/  LOP3.LUT R127, R142, 0x3fc, RZ, 0xc0, !PT ;  /* 0x000003fc8e7f7812 */ /* 0x000fe200078ec0ff */
[----:B------:R-:W0:Y:S01]  /*1fb0*/  LDS R125, [R125+UR4+0x800] ;  /* 0x000800047d7d7984 */ /* 0x000e220008000800 */
[----:B------:R-:W-:Y:S02]  /*1fc0*/  LOP3.LUT R150, R141, 0x3fc, RZ, 0xc0, !PT ;  /* 0x000003fc8d967812 */ /* 0x000fe400078ec0ff */
[----:B------:R-:W-:Y:S01]  /*1fd0*/  SHF.R.U32.HI R141, RZ, 0x6, R149 ;  /* 0x00000006ff8d7819 */ /* 0x000fe20000011695 */
[----:B------:R-:W1:Y:S01]  /*1fe0*/  LDS R126, [R126+UR4+0x400] ;  /* 0x000400047e7e7984 */ /* 0x000e620008000800 */
[----:B------:R-:W-:-:S02]  /*1ff0*/  SHF.R.U32.HI R142, RZ, 0xe, R148 ;  /* 0x0000000eff8e7819 */ /* 0x000fc40000011694 */
[----:B------:R-:W-:Y:S01]  /*2000*/  LOP3.LUT R130, R130, 0x3fc, RZ, 0xc0, !PT ;  /* 0x000003fc82827812 */ /* 0x000fe200078ec0ff */
[----:B------:R-:W-:Y:S01]  /*2010*/  LDS R150, [R150+UR4] ;  /* 0x0000000496967984 */ /* 0x000fe20008000800 */
[----:B------:R-:W-:Y:S02]  /*2020*/  LOP3.LUT R141, R141, 0x3fc, RZ, 0xc0, !PT ;  /* 0x000003fc8d8d7812 */ /* 0x000fe400078ec0ff */
[----:B------:R-:W-:Y:S01]  /*2030*/  LOP3.LUT R142, R142, 0x3fc, RZ, 0xc0, !PT ;  /* 0x000003fc8e8e7812 */ /* 0x000fe200078ec0ff */
[----:B------:R-:W-:Y:S01]  /*2040*/  LDS R128, [R128+UR4+0x400] ;  /* 0x0004000480807984 */ /* 0x000fe20008000800 */
[----:B------:R-:W-:Y:S02]  /*2050*/  LOP3.LUT R131, R131, 0x3fc, RZ, 0xc0, !PT ;  /* 0x000003fc83837812 */ /* 0x000fe400078ec0ff */
[----:B------:R-:W-:Y:S01]  /*2060*/  SHF.R.U32.HI R145, RZ, 0x6, R148 ;  /* 0x00000006ff917819 */ /* 0x000fe20000011694 */
[----:B------:R-:W-:Y:S01]  /*2070*/  LDS R130, [R130+UR4] ;  /* 0x0000000482827984 */ /* 0x000fe20008000800 */
[----:B------:R-:W-:-:S02]  /*2080*/  SHF.R.U32.HI R147, RZ, 0xe, R140 ;  /* 0x0000000eff937819 */ /* 0x000fc4000001168c */
[----:B------:R-:W-:Y:S01]  /*2090*/  LOP3.LUT R143, R143, 0x3fc, RZ, 0xc0, !PT ;  /* 0x000003fc8f8f7812 */ /* 0x000fe200078ec0ff */
[----:B------:R-:W-:Y:S01]  /*20a0*/  LDS R141, [R141+UR4+0x400] ;  /* 0x000400048d8d7984 */ /* 0x000fe20008000800 */
[----:B------:R-:W-:Y:S02]  /*20b0*/  LOP3.LUT R146, R145, 0x3fc, RZ, 0xc0, !PT ;  /* 0x000003fc91927812 */ /* 0x000fe400078ec0ff */
[----:B------:R-:W-:Y:S01]  /*20c0*/  LOP3.LUT R147, R147, 0x3fc, RZ, 0xc0, !PT ;  /* 0x000003fc93937812 */ /* 0x000fe200078ec0ff */
[----:B------:R-:W2:Y:S01]  /*20d0*/  LDS R142, [R142+UR4+0x800] ;  /* 0x000800048e8e7984 */ /* 0x000ea20008000800 */
[----:B------:R-:W-:Y:S02]  /*20e0*/  SHF.R.U32.HI R155, RZ, 0x16, R140 ;  /* 0x00000016ff9b7819 */ /* 0x000fe4000001168c */
[----:B------:R-:W-:Y:S01]  /*20f0*/  SHF.R.U32.HI R156, RZ, 0x16, R148 ;  /* 0x00000016ff9c7819 */ /* 0x000fe20000011694 */
[----:B------:R-:W3:Y:S01]  /*2100*/  LDS R131, [R131+UR4] ;  /* 0x0000000483837984 */ /* 0x000ee20008000800 */
[----:B------:R-:W-:-:S02]  /*2110*/  LOP3.LUT R160, R160, 0x3fc, RZ, 0xc0, !PT ;  /* 0x000003fca0a07812 */ /* 0x000fc400078ec0ff */
[----:B------:R-:W-:Y:S01]  /*2120*/  LOP3.LUT R156, R156, 0x3fc, RZ, 0xc0, !PT ;  /* 0x000003fc9c9c7812 */ /* 0x000fe200078ec0ff */
[----:B------:R-:W4:Y:S01]  /*2130*/  LDS R124, [R124+UR4+0xc00] ;  /* 0x000c00047c7c7984 */ /* 0x000f220008000800 */
[----:B------:R-:W-:-:S03]  /*2140*/  LOP3.LUT R155, R155, 0x3fc, RZ, 0xc0, !PT ;  /* 0x000003fc9b9b7812 */ /* 0x000fc600078ec0ff */
[----:B------:R-:W5:Y:S04]  /*2150*/  LDS R127, [R127+UR4+0xc00] ;  /* 0x000c00047f7f7984 */ /* 0x000f680008000800 */
[----:B------:R-:W-:Y:S01]  /*2160*/  LDS R143, [R143+UR4] ;  /* 0x000000048f8f7984 */ /* 0x000fe20008000800 */
[----:B0-----:R-:W-:-:S03]  /*2170*/  LOP3.LUT R125, R125, R132, R113, 0x96, !PT ;  /* 0x000000847d7d7212 */ /* 0x001fc600078e9671 */
[----:B------:R-:W-:Y:S01]  /*2180*/  LDS R146, [R146+UR4+0x400] ;  /* 0x0004000492927984 */ /* 0x000fe20008000800 */
[----:B-1----:R-:W-:-:S03]  /*2190*/  LOP3.LUT R126, R129, R126, R133, 0x96, !PT ;  /* 0x0000007e817e7212 */ /* 0x002fc600078e9685 */
[----:B------:R-:W0:Y:S01]  /*21a0*/  LDS R147, [R147+UR4+0x800] ;  /* 0x0008000493937984 */ /* 0x000e220008000800 */
[----:B------:R-:W-:-:S03]  /*21b0*/  LOP3.LUT R126, R126, R134, R121, 0x96, !PT ;  /* 0x000000867e7e7212 */ /* 0x000fc600078e9679 */
[----:B------:R-:W-:Y:S01]  /*21c0*/  LDS R156, [R156+UR4+0xc00] ;  /* 0x000c00049c9c7984 */ /* 0x000fe20008000800 */
[--C-:B------:R-:W-:Y:S02]  /*21d0*/  SHF.R.U32.HI R151, RZ, 0x16, R126.reuse ;  /* 0x00000016ff977819 */ /* 0x100fe4000001167e */
[----:B------:R-:W-:Y:S01]  /*21e0*/  SHF.R.U32.HI R154, RZ, 0xe, R126 ;  /* 0x0000000eff9a7819 */ /* 0x000fe2000001167e */
[----:B------:R-:W1:Y:S01]  /*21f0*/  LDS R155, [R155+UR4+0xc00] ;  /* 0x000c00049b9b7984 */ /* 0x000e620008000800 */
[----:B--2---:R-:W-:Y:S02]  /*2200*/  LOP3.LUT R145, R142, R141, R130, 0x96, !PT ;  /* 0x0000008d8e917212 */ /* 0x004fe400078e9682 */
[----:B------:R-:W-:Y:S02]  /*2210*/  LOP3.LUT R142, R150, R135, R136, 0x96, !PT ;  /* 0x00000087968e7212 */ /* 0x000fe400078e9688 */
[----:B---3--:R-:W-:Y:S02]  /*2220*/  LOP3.LUT R129, R122, R128, R131, 0x96, !PT ;  /* 0x000000807a817212 */ /* 0x008fe400078e9683 */
[----:B----4-:R-:W-:-:S03]  /*2230*/  LOP3.LUT R125, R120, R125, R124, 0x96, !PT ;  /* 0x0000007d787d7212 */ /* 0x010fc600078e967c */
[----:B------:R-:W-:Y:S01]  /*2240*/  IMAD.SHL.U32 R131, R129, 0x4, RZ ;  /* 0x0000000481837824 */ /* 0x000fe200078e00ff */
[----:B------:R-:W-:Y:S02]  /*2250*/  SHF.R.U32.HI R124, RZ, 0xe, R129 ;  /* 0x0000000eff7c7819 */ /* 0x000fe40000011681 */
[----:B-----5:R-:W-:Y:S02]  /*2260*/  LOP3.LUT R142, R123, R142, R127, 0x96, !PT ;  /* 0x0000008e7b8e7212 */ /* 0x020fe400078e967f */
[----:B------:R-:W-:Y:S02]  /*2270*/  SHF.R.U32.HI R128, RZ, 0x16, R125 ;  /* 0x00000016ff807819 */ /* 0x000fe4000001167d */
[--C-:B------:R-:W-:Y:S01]  /*2280*/  SHF.R.U32.HI R127, RZ, 0x6, R129.reuse ;  /* 0x00000006ff7f7819 */ /* 0x100fe20000011681 */
[----:B------:R-:W-:Y:S01]  /*2290*/  IMAD.SHL.U32 R158, R142, 0x4, RZ ;  /* 0x000000048e9e7824 */ /* 0x000fe200078e00ff */
[----:B------:R-:W-:Y:S01]  /*22a0*/  SHF.R.U32.HI R141, RZ, 0x16, R129 ;  /* 0x00000016ff8d7819 */ /* 0x000fe20000011681 */
[----:B------:R-:W-:Y:S01]  /*22b0*/  IMAD.SHL.U32 R129, R126, 0x4, RZ ;  /* 0x000000047e817824 */ /* 0x000fe200078e00ff */
[----:B------:R-:W-:-:S02]  /*22c0*/  SHF.R.U32.HI R150, RZ, 0xe, R125 ;  /* 0x0000000eff967819 */ /* 0x000fc4000001167d */
[----:B------:R-:W-:Y:S02]  /*22d0*/  SHF.R.U32.HI R153, RZ, 0x6, R125 ;  /* 0x00000006ff997819 */ /* 0x000fe4000001167d */
[----:B0-----:R-:W-:Y:S01]  /*22e0*/  LOP3.LUT R130, R147, R146, R143, 0x96, !PT ;  /* 0x0000009293827212 */ /* 0x001fe200078e968f */
[----:B------:R-:W-:Y:S01]  /*22f0*/  IMAD.SHL.U32 R143, R125, 0x4, RZ ;  /* 0x000000047d8f7824 */ /* 0x000fe200078e00ff */
[----:B------:R-:W-:Y:S02]  /*2300*/  SHF.R.U32.HI R147, RZ, 0x6, R126 ;  /* 0x00000006ff937819 */ /* 0x000fe4000001167e */
[--C-:B------:R-:W-:Y:S02]  /*2310*/  SHF.R.U32.HI R157, RZ, 0xe, R142.reuse ;  /* 0x0000000eff9d7819 */ /* 0x100fe4000001168e */
[--C-:B------:R-:W-:Y:S02]  /*2320*/  SHF.R.U32.HI R159, RZ, 0x6, R142.reuse ;  /* 0x00000006ff9f7819 */ /* 0x100fe4000001168e */
[----:B------:R-:W-:-:S02]  /*2330*/  SHF.R.U32.HI R152, RZ, 0x16, R142 ;  /* 0x00000016ff987819 */ /* 0x000fc4000001168e */
[----:B------:R-:W-:Y:S02]  /*2340*/  LOP3.LUT R125, R131, 0x3fc, RZ, 0xc0, !PT ;  /* 0x000003fc837d7812 */ /* 0x000fe400078ec0ff */
        /* <DEDUP_REMOVED lines=8> */
[--C-:B------:R-:W-:Y:S01]  /*23d0*/  SHF.R.U32.HI R151, RZ, 0xe, R144.reuse ;  /* 0x0000000eff977819 */ /* 0x100fe20000011690 */
[----:B------:R-:W-:Y:S01]  /*23e0*/  LDS R126, [R126+UR4+0x800] ;  /* 0x000800047e7e7984 */ /* 0x000fe20008000800 */
[--C-:B------:R-:W-:Y:S02]  /*23f0*/  SHF.R.U32.HI R154, RZ, 0x16, R144.reuse ;  /* 0x00000016ff9a7819 */ /* 0x100fe40000011690 */
[----:B------:R-:W-:Y:S01]  /*2400*/  SHF.R.U32.HI R150, RZ, 0x6, R144 ;  /* 0x00000006ff967819 */ /* 0x000fe20000011690 */
[----:B------:R-:W-:Y:S01]  /*2410*/  LDS R124, [R124+UR4+0x400] ;  /* 0x000400047c7c7984 */ /* 0x000fe20008000800 */
[----:B------:R-:W-:Y:S02]  /*2420*/  LOP3.LUT R143, R143, 0x3fc, RZ, 0xc0, !PT ;  /* 0x000003fc8f8f7812 */ /* 0x000fe400078ec0ff */
[----:B------:R-:W-:Y:S01]  /*2430*/  LOP3.LUT R127, R153, 0x3fc, RZ, 0xc0, !PT ;  /* 0x000003fc997f7812 */ /* 0x000fe200078ec0ff */
[----:B------:R-:W-:Y:S01]  /*2440*/  LDS R128, [R128+UR4+0x800] ;  /* 0x0008000480807984 */ /* 0x000fe20008000800 */
[----:B------:R-:W-:-:S02]  /*2450*/  LOP3.LUT R147, R147, 0x3fc, RZ, 0xc0, !PT ;  /* 0x000003fc93937812 */ /* 0x000fc400078ec0ff */
[----:B------:R-:W-:Y:S01]  /*2460*/  LOP3.LUT R129, R129, 0x3fc, RZ, 0xc0, !PT ;  /* 0x000003fc81817812 */ /* 0x000fe200078ec0ff */
[----:B------:R-:W-:Y:S01]  /*2470*/  LDS R143, [R143+UR4] ;  /* 0x000000048f8f7984 */ /* 0x000fe20008000800 */
[----:B------:R-:W-:Y:S02]  /*2480*/  LOP3.LUT R157, R157, 0x3fc, RZ, 0xc0, !PT ;  /* 0x000003fc9d9d7812 */ /* 0x000fe400078ec0ff */
[----:B------:R-:W-:Y:S01]  /*2490*/  SHF.R.U32.HI R144, RZ, 0x6, R140 ;  /* 0x00000006ff907819 */ /* 0x000fe2000001168c */
[----:B------:R-:W-:Y:S01]  /*24a0*/  IMAD.SHL.U32 R140, R140, 0x4, RZ ;  /* 0x000000048c8c7824 */ /* 0x000fe200078e00ff */
[--C-:B------:R-:W-:Y:S01]  /*24b0*/  SHF.R.U32.HI R153, RZ, 0x16, R149.reuse ;  /* 0x00000016ff997819 */ /* 0x100fe20000011695 */
[----:B------:R-:W0:Y:S01]  /*24c0*/  LDS R147, [R147+UR4+0x400] ;  /* 0x0004000493937984 */ /* 0x000e220008000800 */
[----:B------:R-:W-:Y:S02]  /*24d0*/  SHF.R.U32.HI R149, RZ, 0xe, R149 ;  /* 0x0000000eff957819 */ /* 0x000fe40000011695 */
[----:B------:R-:W-:Y:S01]  /*24e0*/  LOP3.LUT R159, R159, 0x3fc, RZ, 0xc0, !PT ;  /* 0x000003fc9f9f7812 */ /* 0x000fe200078ec0ff */
[----:B------:R-:W-:Y:S01]  /*24f0*/  LDS R129, [R129+UR4] ;  /* 0x0000000481817984 */ /* 0x000fe20008000800 */
[----:B------:R-:W-:-:S02]  /*2500*/  LOP3.LUT R158, R158, 0x3fc, RZ, 0xc0, !PT ;  /* 0x000003fc9e9e7812 */ /* 0x000fc400078ec0ff */
[----:B------:R-:W-:Y:S01]  /*2510*/  LOP3.LUT R148, R150, 0x3fc, RZ, 0xc0, !PT ;  /* 0x000003fc96947812 */ /* 0x000fe200078ec0ff */
[----:B------:R-:W2:Y:S01]  /*2520*/  LDS R157, [R157+UR4+0x800] ;  /* 0x000800049d9d7984 */ /* 0x000ea20008000800 */
[----:B------:R-:W-:Y:S02]  /*2530*/  LOP3.LUT R152, R152, 0x3fc, RZ, 0xc0, !PT ;  /* 0x000003fc98987812 */ /* 0x000fe400078ec0ff */
[----:B------:R-:W-:Y:S01]  /*2540*/  LOP3.LUT R151, R151, 0x3fc, RZ, 0xc0, !PT ;  /* 0x000003fc97977812 */ /* 0x000fe200078ec0ff */
[----:B------:R-:W3:Y:S01]  /*2550*/  LDS R159, [R159+UR4+0x400] ;  /* 0x000400049f9f7984 */ /* 0x000ee20008000800 */
[----:B------:R-:W-:Y:S02]  /*2560*/  LOP3.LUT R150, R144, 0x3fc, RZ, 0xc0, !PT ;  /* 0x000003fc90967812 */ /* 0x000fe400078ec0ff */
[----:B------:R-:W-:Y:S01]  /*2570*/  LOP3.LUT R149, R149, 0x3fc, RZ, 0xc0, !PT ;  /* 0x000003fc95957812 */ /* 0x000fe200078ec0ff */
[----:B------:R-:W-:Y:S01]  /*2580*/  LDS R127, [R127+UR4+0x400] ;  /* 0x000400047f7f7984 */ /* 0x000fe20008000800 */
[----:B------:R-:W-:-:S02]  /*2590*/  LOP3.LUT R144, R140, 0x3fc, RZ, 0xc0, !PT ;  /* 0x000003fc8c907812 */ /* 0x000fc400078ec0ff */
[----:B------:R-:W-:Y:S01]  /*25a0*/  LOP3.LUT R154, R154, 0x3fc, RZ, 0xc0, !PT ;  /* 0x000003fc9a9a7812 */ /* 0x000fe200078ec0ff */
[----:B------:R-:W4:Y:S01]  /*25b0*/  LDS R158, [R158+UR4] ;  /* 0x000000049e9e7984 */ /* 0x000f220008000800 */
[----:B------:R-:W-:Y:S02]  /*25c0*/  LOP3.LUT R141, R141, 0x3fc, RZ, 0xc0, !PT ;  /* 0x000003fc8d8d7812 */ /* 0x000fe400078ec0ff */
[----:B------:R-:W-:Y:S01]  /*25d0*/  LOP3.LUT R153, R153, 0x3fc, RZ, 0xc0, !PT ;  /* 0x000003fc99997812 */ /* 0x000fe200078ec0ff */
[----:B------:R-:W5:Y:S01]  /*25e0*/  LDS R161, [R152+UR4+0xc00] ;  /* 0x000c000498a17984 */ /* 0x000f620008000800 */
[----:B-1----:R-:W-:-:S03]  /*25f0*/  LOP3.LUT R145, R76, R145, R155, 0x96, !PT ;  /* 0x000000914c917212 */ /* 0x002fc600078e969b */
[----:B------:R-:W1:Y:S04]  /*2600*/  LDS R142, [R142+UR4+0xc00] ;  /* 0x000c00048e8e7984 */ /* 0x000e680008000800 */
[----:B------:R-:W-:Y:S04]  /*2610*/  LDS R151, [R151+UR4+0x800] ;  /* 0x0008000497977984 */ /* 0x000fe80008000800 */
[----:B------:R-:W-:Y:S04]  /*2620*/  LDS R140, [R160+UR4] ;  /* 0x00000004a08c7984 */ /* 0x000fe80008000800 */
[----:B------:R-:W1:Y:S01]  /*2630*/  LDS R150, [R150+UR4+0x400] ;  /* 0x0004000496967984 */ /* 0x000e620008000800 */
[----:B0-----:R-:W-:-:S03]  /*2640*/  LOP3.LUT R143, R146, R147, R143, 0x96, !PT ;  /* 0x00000093928f7212 */ /* 0x001fc600078e968f */
[----:B------:R-:W-:Y:S04]  /*2650*/  LDS R148, [R148+UR4+0x400] ;  /* 0x0004000494947984 */ /* 0x000fe80008000800 */
[----:B------:R-:W-:Y:S01]  /*2660*/  LDS R149, [R149+UR4+0x800] ;  /* 0x0008000495957984 */ /* 0x000fe20008000800 */
[----:B--2---:R-:W-:-:S03]  /*2670*/  LOP3.LUT R124, R157, R124, R129, 0x96, !PT ;  /* 0x0000007c9d7c7212 */ /* 0x004fc600078e9681 */
[----:B------:R-:W0:Y:S01]  /*2680*/  LDS R144, [R144+UR4] ;  /* 0x0000000490907984 */ /* 0x000e220008000800 */
[----:B---3--:R-:W-:-:S03]  /*2690*/  LOP3.LUT R125, R126, R159, R125, 0x96, !PT ;  /* 0x0000009f7e7d7212 */ /* 0x008fc600078e967d */
[----:B------:R-:W2:Y:S04]  /*26a0*/  LDS R131, [R131+UR4+0xc00] ;  /* 0x000c000483837984 */ /* 0x000ea80008000800 */
[----:B------:R-:W3:Y:S01]  /*26b0*/  LDS R154, [R154+UR4+0xc00] ;  /* 0x000c00049a9a7984 */ /* 0x000ee20008000800 */
[----:B----4-:R-:W-:-:S03]  /*26c0*/  LOP3.LUT R127, R128, R127, R158, 0x96, !PT ;  /* 0x0000007f807f7212 */ /* 0x010fc600078e969e */
[----:B------:R4:W3:Y:S01]  /*26d0*/  LDS R160, [R141+UR4+0xc00] ;  /* 0x000c00048da07984 */ /* 0x0008e20008000800 */
[----:B-----5:R-:W-:Y:S02]  /*26e0*/  LOP3.LUT R143, R48, R143, R161, 0x96, !PT ;  /* 0x0000008f308f7212 */ /* 0x020fe400078e96a1 */
[----:B------:R-:W-:Y:S01]  /*26f0*/  SHF.R.U32.HI R161, RZ, 0x6, R145 ;  /* 0x00000006ffa17819 */ /* 0x000fe20000011691 */
[----:B------:R-:W5:Y:S01]  /*2700*/  LDS R153, [R153+UR4+0xc00] ;  /* 0x000c000499997984 */ /* 0x000f620008000800 */
[----:B-1----:R-:W-:Y:S01]  /*2710*/  LOP3.LUT R124, R49, R124, R142, 0x96, !PT ;  /* 0x0000007c317c7212 */ /* 0x002fe200078e968e */
[----:B------:R-:W-:Y:S01]  /*2720*/  IMAD.SHL.U32 R126, R143, 0x4, RZ ;  /* 0x000000048f7e7824 */ /* 0x000fe200078e00ff */
[----:B----4-:R-:W-:Y:S02]  /*2730*/  SHF.R.U32.HI R141, RZ, 0x16, R143 ;  /* 0x00000016ff8d7819 */ /* 0x010fe4000001168f */
[--C-:B------:R-:W-:Y:S02]  /*2740*/  SHF.R.U32.HI R128, RZ, 0x6, R124.reuse ;  /* 0x00000006ff807819 */ /* 0x100fe4000001167c */
[----:B------:R-:W-:-:S02]  /*2750*/  SHF.R.U32.HI R142, RZ, 0x16, R124 ;  /* 0x00000016ff8e7819 */ /* 0x000fc4000001167c */
[----:B------:R-:W-:Y:S02]  /*2760*/  LOP3.LUT R140, R151, R150, R140, 0x96, !PT ;  /* 0x00000096978c7212 */ /* 0x000fe400078e968c */
[----:B0-----:R-:W-:Y:S02]  /*2770*/  LOP3.LUT R144, R149, R148, R144, 0x96, !PT ;  /* 0x0000009495907212 */ /* 0x001fe400078e9690 */
[----:B--2---:R-:W-:Y:S02]  /*2780*/  LOP3.LUT R125, R50, R125, R131, 0x96, !PT ;  /* 0x0000007d327d7212 */ /* 0x004fe400078e9683 */
[----:B------:R-:W-:Y:S02]  /*2790*/  LOP3.LUT R156, R79, R144, R156, 0x96, !PT ;  /* 0x000000904f9c7212 */ /* 0x000fe400078e969c */
[----:B---3--:R-:W-:Y:S01]  /*27a0*/  LOP3.LUT R154, R77, R130, R154, 0x96, !PT ;  /* 0x000000824d9a7212 */ /* 0x008fe200078e969a */
[----:B------:R-:W-:Y:S01]  /*27b0*/  IMAD.SHL.U32 R130, R124, 0x4, RZ ;  /* 0x000000047c827824 */ /* 0x000fe200078e00ff */
[----:B------:R-:W-:Y:S01]  /*27c0*/  SHF.R.U32.HI R144, RZ, 0xe, R124 ;  /* 0x0000000eff907819 */ /* 0x000fe2000001167c */
[----:B------:R-:W-:Y:S01]  /*27d0*/  IMAD.SHL.U32 R147, R125, 0x4, RZ ;  /* 0x000000047d937824 */ /* 0x000fe200078e00ff */
[----:B------:R-:W-:Y:S01]  /*27e0*/  LOP3.LUT R127, R51, R127, R160, 0x96, !PT ;  /* 0x0000007f337f7212 */ /* 0x000fe200078e96a0 */
[----:B------:R-:W-:Y:S01]  /*27f0*/  IMAD.SHL.U32 R149, R154, 0x4, RZ ;  /* 0x000000049a957824 */ /* 0x000fe200078e00ff */
[----:B------:R-:W-:-:S02]  /*2800*/  SHF.R.U32.HI R146, RZ, 0x16, R125 ;  /* 0x00000016ff927819 */ /* 0x000fc4000001167d */
[----:B-----5:R-:W-:Y:S01]  /*2810*/  LOP3.LUT R153, R78, R140, R153, 0x96, !PT ;  /* 0x0000008c4e997212 */ /* 0x020fe200078e9699 */
[----:B------:R-:W-:Y:S01]  /*2820*/  IMAD.SHL.U32 R152, R127, 0x4, RZ ;  /* 0x000000047f987824 */ /* 0x000fe200078e00ff */
[--C-:B------:R-:W-:Y:S02]  /*2830*/  SHF.R.U32.HI R140, RZ, 0xe, R143.reuse ;  /* 0x0000000eff8c7819 */ /* 0x100fe4000001168f */
[----:B------:R-:W-:Y:S01]  /*2840*/  SHF.R.U32.HI R143, RZ, 0x6, R143 ;  /* 0x00000006ff8f7819 */ /* 0x000fe2000001168f */
[----:B------:R-:W-:Y:S01]  /*2850*/  IMAD.SHL.U32 R160, R153, 0x4, RZ ;  /* 0x0000000499a07824 */ /* 0x000fe200078e00ff */
[--C-:B------:R-:W-:Y:S02]  /*2860*/  SHF.R.U32.HI R129, RZ, 0xe, R125.reuse ;  /* 0x0000000eff817819 */ /* 0x100fe4000001167d */
[----:B------:R-:W-:Y:S02]  /*2870*/  SHF.R.U32.HI R131, RZ, 0x6, R125 ;  /* 0x00000006ff837819 */ /* 0x000fe4000001167d */
[----:B------:R-:W-:-:S02]  /*2880*/  SHF.R.U32.HI R151, RZ, 0xe, R127 ;  /* 0x0000000eff977819 */ /* 0x000fc4000001167f */
[--C-:B------:R-:W-:Y:S02]  /*2890*/  SHF.R.U32.HI R150, RZ, 0x6, R127.reuse ;  /* 0x00000006ff967819 */ /* 0x100fe4000001167f */
        /* <DEDUP_REMOVED lines=8> */
[----:B------:R-:W-:Y:S01]  /*2920*/  IMAD.SHL.U32 R128, R145, 0x4, RZ ;  /* 0x0000000491807824 */ /* 0x000fe200078e00ff */
[----:B------:R-:W-:Y:S01]  /*2930*/  LOP3.LUT R125, R142, 0x3fc, RZ, 0xc0, !PT ;  /* 0x000003fc8e7d7812 */ /* 0x000fe200078ec0ff */
[----:B------:R-:W-:Y:S01]  /*2940*/  LDS R130, [R130+UR4+0x800] ;  /* 0x0008000482827984 */ /* 0x000fe20008000800 */
[----:B------:R-:W-:Y:S02]  /*2950*/  LOP3.LUT R144, R129, 0x3fc, RZ, 0xc0, !PT ;  /* 0x000003fc81907812 */ /* 0x000fe400078ec0ff */
[----:B------:R-:W-:Y:S01]  /*2960*/  SHF.R.U32.HI R146, RZ, 0x6, R154 ;  /* 0x00000006ff927819 */ /* 0x000fe2000001169a */
[----:B------:R-:W-:Y:S01]  /*2970*/  LDS R143, [R143+UR4+0x400] ;  /* 0x000400048f8f7984 */ /* 0x000fe20008000800 */
[----:B------:R-:W-:Y:S02]  /*2980*/  LOP3.LUT R142, R131, 0x3fc, RZ, 0xc0, !PT ;  /* 0x000003fc838e7812 */ /* 0x000fe400078ec0ff */
[----:B------:R-:W-:Y:S01]  /*2990*/  LOP3.LUT R151, R151, 0x3fc, RZ, 0xc0, !PT ;  /* 0x000003fc97977812 */ /* 0x000fe200078ec0ff */
[----:B------:R-:W0:Y:S01]  /*29a0*/  LDS R144, [R144+UR4+0x800] ;  /* 0x0008000490907984 */ /* 0x000e220008000800 */
[----:B------:R-:W-:-:S02]  /*29b0*/  LOP3.LUT R140, R140, 0x3fc, RZ, 0xc0, !PT ;  /* 0x000003fc8c8c7812 */ /* 0x000fc400078ec0ff */
[----:B------:R-:W-:Y:S01]  /*29c0*/  LOP3.LUT R147, R147, 0x3fc, RZ, 0xc0, !PT ;  /* 0x000003fc93937812 */ /* 0x000fe200078ec0ff */
[----:B------:R1:W-:Y:S01]  /*29d0*/  LDS R129, [R155+UR4] ;  /* 0x000000049b817984 */ /* 0x0003e20008000800 */
[----:B------:R-:W-:Y:S02]  /*29e0*/  LOP3.LUT R150, R150, 0x3fc, RZ, 0xc0, !PT ;  /* 0x000003fc96967812 */ /* 0x000fe400078ec0ff */
[----:B------:R-:W-:Y:S01]  /*29f0*/  LOP3.LUT R152, R152, 0x3fc, RZ, 0xc0, !PT ;  /* 0x000003fc98987812 */ /* 0x000fe200078ec0ff */
[----:B------:R-:W-:Y:S01]  /*2a00*/  LDS R142, [R142+UR4+0x400] ;  /* 0x000400048e8e7984 */ /* 0x000fe20008000800 */
[----:B------:R-:W-:Y:S02]  /*2a10*/  LOP3.LUT R158, R146, 0x3fc, RZ, 0xc0, !PT ;  /* 0x000003fc929e7812 */ /* 0x000fe400078ec0ff */
[----:B------:R-:W-:Y:S01]  /*2a20*/  LOP3.LUT R159, R149, 0x3fc, RZ, 0xc0, !PT ;  /* 0x000003fc959f7812 */ /* 0x000fe200078ec0ff */
[----:B------:R-:W2:Y:S01]  /*2a30*/  LDS R151, [R151+UR4+0x800] ;  /* 0x0008000497977984 */ /* 0x000ea20008000800 */
[----:B------:R-:W-:-:S02]  /*2a40*/  LOP3.LUT R124, R141, 0x3fc, RZ, 0xc0, !PT ;  /* 0x000003fc8d7c7812 */ /* 0x000fc400078ec0ff */
[----:B------:R-:W-:Y:S01]  /*2a50*/  LOP3.LUT R148, R148, 0x3fc, RZ, 0xc0, !PT ;  /* 0x000003fc94947812 */ /* 0x000fe200078ec0ff */
[----:B------:R-:W-:Y:S01]  /*2a60*/  LDS R140, [R140+UR4+0x800] ;  /* 0x000800048c8c7984 */ /* 0x000fe20008000800 */
[--C-:B------:R-:W-:Y:S02]  /*2a70*/  SHF.R.U32.HI R146, RZ, 0x6, R153.reuse ;  /* 0x00000006ff927819 */ /* 0x100fe40000011699 */
[----:B------:R-:W-:Y:S01]  /*2a80*/  SHF.R.U32.HI R149, RZ, 0xe, R156 ;  /* 0x0000000eff957819 */ /* 0x000fe2000001169c */
[----:B------:R-:W-:Y:S01]  /*2a90*/  LDS R147, [R147+UR4] ;  /* 0x0000000493937984 */ /* 0x000fe20008000800 */
[----:B------:R-:W-:Y:S02]  /*2aa0*/  LOP3.LUT R141, R128, 0x3fc, RZ, 0xc0, !PT ;  /* 0x000003fc808d7812 */ /* 0x000fe400078ec0ff */
[----:B------:R-:W-:Y:S01]  /*2ab0*/  SHF.R.U32.HI R128, RZ, 0xe, R153 ;  /* 0x0000000eff807819 */ /* 0x000fe20000011699 */
[----:B------:R-:W3:Y:S01]  /*2ac0*/  LDS R150, [R150+UR4+0x400] ;  /* 0x0004000496967984 */ /* 0x000ee20008000800 */
[----:B------:R-:W-:-:S02]  /*2ad0*/  LOP3.LUT R146, R146, 0x3fc, RZ, 0xc0, !PT ;  /* 0x000003fc92927812 */ /* 0x000fc400078ec0ff */
[----:B------:R-:W-:Y:S01]  /*2ae0*/  LOP3.LUT R149, R149, 0x3fc, RZ, 0xc0, !PT ;  /* 0x000003fc95957812 */ /* 0x000fe200078ec0ff */
[----:B------:R-:W-:Y:S01]  /*2af0*/  LDS R131, [R157+UR4+0x400] ;  /* 0x000400049d837984 */ /* 0x000fe20008000800 */
[----:B-1----:R-:W-:Y:S02]  /*2b00*/  LOP3.LUT R155, R128, 0x3fc, RZ, 0xc0, !PT ;  /* 0x000003fc809b7812 */ /* 0x002fe400078ec0ff */
[----:B------:R-:W-:Y:S01]  /*2b10*/  SHF.R.U32.HI R162, RZ, 0xe, R154 ;  /* 0x0000000effa27819 */ /* 0x000fe2000001169a */
[----:B------:R-:W1:Y:S01]  /*2b20*/  LDS R152, [R152+UR4] ;  /* 0x0000000498987984 */ /* 0x000e620008000800 */
[----:B------:R-:W-:-:S03]  /*2b30*/  LOP3.LUT R160, R160, 0x3fc, RZ, 0xc0, !PT ;  /* 0x000003fca0a07812 */ /* 0x000fc600078ec0ff */
[----:B------:R-:W4:Y:S04]  /*2b40*/  LDS R157, [R148+UR4+0xc00] ;  /* 0x000c0004949d7984 */ /* 0x000f280008000800 */
[----:B------:R-:W5:Y:S01]  /*2b50*/  LDS R124, [R124+UR4+0xc00] ;  /* 0x000c00047c7c7984 */ /* 0x000f620008000800 */
[----:B0-----:R-:W-:-:S03]  /*2b60*/  LOP3.LUT R127, R144, R143, R127, 0x96, !PT ;  /* 0x0000008f907f7212 */ /* 0x001fc600078e967f */
[----:B------:R-:W0:Y:S04]  /*2b70*/  LDS R125, [R125+UR4+0xc00] ;  /* 0x000c00047d7d7984 */ /* 0x000e280008000800 */
[----:B------:R-:W0:Y:S04]  /*2b80*/  LDS R126, [R126+UR4+0xc00] ;  /* 0x000c00047e7e7984 */ /* 0x000e280008000800 */
[----:B------:R3:W-:Y:S01]  /*2b90*/  LDS R128, [R159+UR4] ;  /* 0x000000049f807984 */ /* 0x0007e20008000800 */
[----:B--2---:R-:W-:-:S03]  /*2ba0*/  LOP3.LUT R129, R151, R142, R129, 0x96, !PT ;  /* 0x0000008e97817212 */ /* 0x004fc600078e9681 */
[----:B------:R-:W-:Y:S04]  /*2bb0*/  LDS R146, [R146+UR4+0x400] ;  /* 0x0004000492927984 */ /* 0x000fe80008000800 */
[----:B------:R-:W2:Y:S01]  /*2bc0*/  LDS R149, [R149+UR4+0x800] ;  /* 0x0008000495957984 */ /* 0x000ea20008000800 */
[----:B---3--:R-:W-:-:S03]  /*2bd0*/  SHF.R.U32.HI R159, RZ, 0x16, R156 ;  /* 0x00000016ff9f7819 */ /* 0x008fc6000001169c */
[----:B------:R-:W-:Y:S01]  /*2be0*/  LDS R141, [R141+UR4] ;  /* 0x000000048d8d7984 */ /* 0x000fe20008000800 */
[----:B------:R-:W-:Y:S02]  /*2bf0*/  LOP3.LUT R140, R140, R150, R147, 0x96, !PT ;  /* 0x000000968c8c7212 */ /* 0x000fe400078e9693 */
[----:B------:R-:W-:Y:S01]  /*2c00*/  LOP3.LUT R159, R159, 0x3fc, RZ, 0xc0, !PT ;  /* 0x000003fc9f9f7812 */ /* 0x000fe200078ec0ff */
[----:B------:R-:W-:Y:S04]  /*2c10*/  LDS R158, [R158+UR4+0x400] ;  /* 0x000400049e9e7984 */ /* 0x000fe80008000800 */
[----:B------:R-:W3:Y:S01]  /*2c20*/  LDS R155, [R155+UR4+0x800] ;  /* 0x000800049b9b7984 */ /* 0x000ee20008000800 */
[----:B-1----:R-:W-:Y:S02]  /*2c30*/  LOP3.LUT R130, R130, R131, R152, 0x96, !PT ;  /* 0x0000008382827212 */ /* 0x002fe400078e9698 */
[----:B----4-:R-:W-:Y:S01]  /*2c40*/  LOP3.LUT R127, R44, R127, R157, 0x96, !PT ;  /* 0x0000007f2c7f7212 */ /* 0x010fe200078e969d */
[----:B------:R-:W-:Y:S01]  /*2c50*/  LDS R159, [R159+UR4+0xc00] ;  /* 0x000c00049f9f7984 */ /* 0x000fe20008000800 */
[----:B------:R-:W-:-:S02]  /*2c60*/  SHF.R.U32.HI R157, RZ, 0x16, R154 ;  /* 0x00000016ff9d7819 */ /* 0x000fc4000001169a */
[----:B-----5:R-:W-:Y:S01]  /*2c70*/  LOP3.LUT R129, R45, R129, R124, 0x96, !PT ;  /* 0x000000812d817212 */ /* 0x020fe200078e967c */
[----:B------:R-:W-:Y:S01]  /*2c80*/  IMAD.SHL.U32 R144, R127, 0x4, RZ ;  /* 0x000000047f907824 */ /* 0x000fe200078e00ff */
[----:B------:R-:W-:Y:S02]  /*2c90*/  SHF.R.U32.HI R131, RZ, 0x16, R127 ;  /* 0x00000016ff837819 */ /* 0x000fe4000001167f */
[----:B0-----:R-:W-:Y:S01]  /*2ca0*/  LOP3.LUT R140, R46, R140, R125, 0x96, !PT ;  /* 0x0000008c2e8c7212 */ /* 0x001fe200078e967d */
[----:B------:R-:W-:Y:S01]  /*2cb0*/  IMAD.SHL.U32 R124, R129, 0x4, RZ ;  /* 0x00000004817c7824 */ /* 0x000fe200078e00ff */
[--C-:B------:R-:W-:Y:S02]  /*2cc0*/  SHF.R.U32.HI R147, RZ, 0x6, R129.reuse ;  /* 0x00000006ff937819 */ /* 0x100fe40000011681 */
[----:B------:R-:W-:Y:S01]  /*2cd0*/  LOP3.LUT R130, R47, R130, R126, 0x96, !PT ;  /* 0x000000822f827212 */ /* 0x000fe200078e967e */
[----:B------:R-:W-:Y:S01]  /*2ce0*/  IMAD.SHL.U32 R150, R140, 0x4, RZ ;  /* 0x000000048c967824 */ /* 0x000fe200078e00ff */
[----:B------:R-:W-:-:S02]  /*2cf0*/  SHF.R.U32.HI R151, RZ, 0x16, R129 ;  /* 0x00000016ff977819 */ /* 0x000fc40000011681 */
[----:B------:R-:W-:Y:S01]  /*2d00*/  SHF.R.U32.HI R152, RZ, 0xe, R129 ;  /* 0x0000000eff987819 */ /* 0x000fe20000011681 */
[----:B------:R-:W-:Y:S01]  /*2d10*/  IMAD.SHL.U32 R143, R130, 0x4, RZ ;  /* 0x00000004828f7824 */ /* 0x000fe200078e00ff */
[----:B------:R-:W-:Y:S02]  /*2d20*/  SHF.R.U32.HI R125, RZ, 0xe, R127 ;  /* 0x0000000eff7d7819 */ /* 0x000fe4000001167f */
[----:B------:R-:W-:Y:S02]  /*2d30*/  SHF.R.U32.HI R129, RZ, 0x6, R140 ;  /* 0x00000006ff817819 */ /* 0x000fe4000001168c */
[----:B------:R-:W-:Y:S02]  /*2d40*/  SHF.R.U32.HI R148, RZ, 0x6, R130 ;  /* 0x00000006ff947819 */ /* 0x000fe40000011682 */
[----:B--2---:R-:W-:Y:S02]  /*2d50*/  LOP3.LUT R128, R149, R146, R128, 0x96, !PT ;  /* 0x0000009295807212 */ /* 0x004fe400078e9680 */
[----:B------:R-:W-:-:S02]  /*2d60*/  SHF.R.U32.HI R146, RZ, 0xe, R140 ;  /* 0x0000000eff927819 */ /* 0x000fc4000001168c */
[--C-:B------:R-:W-:Y:S02]  /*2d70*/  SHF.R.U32.HI R149, RZ, 0xe, R130.reuse ;  /* 0x0000000eff957819 */ /* 0x100fe40000011682 */
[----:B------:R-:W-:Y:S02]  /*2d80*/  SHF.R.U32.HI R126, RZ, 0x6, R127 ;  /* 0x00000006ff7e7819 */ /* 0x000fe4000001167f */
[----:B------:R-:W-:Y:S02]  /*2d90*/  LOP3.LUT R144, R144, 0x3fc, RZ, 0xc0, !PT ;  /* 0x000003fc90907812 */ /* 0x000fe400078ec0ff */
[----:B------:R-:W-:Y:S02]  /*2da0*/  LOP3.LUT R147, R147, 0x3fc, RZ, 0xc0, !PT ;  /* 0x000003fc93937812 */ /* 0x000fe400078ec0ff */
[----:B------:R-:W-:Y:S02]  /*2db0*/  LOP3.LUT R146, R146, 0x3fc, RZ, 0xc0, !PT ;  /* 0x000003fc92927812 */ /* 0x000fe400078ec0ff */
[----:B------:R-:W-:Y:S01]  /*2dc0*/  SHF.R.U32.HI R142, RZ, 0x16, R130 ;  /* 0x00000016ff8e7819 */ /* 0x000fe20000011682 */
[----:B------:R-:W-:Y:S01]  /*2dd0*/  LDS R144, [R144+UR4] ;  /* 0x0000000490907984 */ /* 0x000fe20008000800 */
[----:B------:R-:W-:-:S02]  /*2de0*/  LOP3.LUT R127, R125, 0x3fc, RZ, 0xc0, !PT ;  /* 0x000003fc7d7f7812 */ /* 0x000fc400078ec0ff */
[----:B------:R-:W-:Y:S01]  /*2df0*/  LOP3.LUT R124, R124, 0x3fc, RZ, 0xc0, !PT ;  /* 0x000003fc7c7c7812 */ /* 0x000fe200078ec0ff */
[----:B------:R-:W-:Y:S01]  /*2e00*/  LDS R147, [R147+UR4+0x400] ;  /* 0x0004000493937984 */ /* 0x000fe20008000800 */
[----:B------:R-:W-:Y:S02]  /*2e10*/  LOP3.LUT R129, R129, 0x3fc, RZ, 0xc0, !PT ;  /* 0x000003fc81817812 */ /* 0x000fe400078ec0ff */
[----:B------:R-:W-:Y:S01]  /*2e20*/  LOP3.LUT R149, R149, 0x3fc, RZ, 0xc0, !PT ;  /* 0x000003fc95957812 */ /* 0x000fe200078ec0ff */
[----:B------:R-:W0:Y:S01]  /*2e30*/  LDS R146, [R146+UR4+0x800] ;  /* 0x0008000492927984 */ /* 0x000e220008000800 */
[----:B---3--:R-:W-:Y:S02]  /*2e40*/  LOP3.LUT R141, R155, R158, R141, 0x96, !PT ;  /* 0x0000009e9b8d7212 */ /* 0x008fe400078e968d */
[----:B------:R-:W-:Y:S01]  /*2e50*/  LOP3.LUT R125, R152, 0x3fc, RZ, 0xc0, !PT ;  /* 0x000003fc987d7812 */ /* 0x000fe200078ec0ff */
[----:B------:R-:W-:Y:S01]  /*2e60*/  LDS R124, [R124+UR4] ;  /* 0x000000047c7c7984 */ /* 0x000fe20008000800 */
[----:B------:R-:W-:-:S02]  /*2e70*/  LOP3.LUT R130, R151, 0x3fc, RZ, 0xc0, !PT ;  /* 0x000003fc97827812 */ /* 0x000fc400078ec0ff */
[----:B------:R-:W-:Y:S01]  /*2e80*/  LOP3.LUT R150, R150, 0x3fc, RZ, 0xc0, !PT ;  /* 0x000003fc96967812 */ /* 0x000fe200078ec0ff */
[----:B------:R-:W-:Y:S01]  /*2e90*/  LDS R129, [R129+UR4+0x400] ;  /* 0x0004000481817984 */ /* 0x000fe20008000800 */
[----:B------:R-:W-:Y:S02]  /*2ea0*/  LOP3.LUT R148, R148, 0x3fc, RZ, 0xc0, !PT ;  /* 0x000003fc94947812 */ /* 0x000fe400078ec0ff */
[--C-:B------:R-:W-:Y:S01]  /*2eb0*/  SHF.R.U32.HI R152, RZ, 0xe, R145.reuse ;  /* 0x0000000eff987819 */ /* 0x100fe20000011691 */
[----:B------:R-:W1:Y:S01]  /*2ec0*/  LDS R149, [R149+UR4+0x800] ;  /* 0x0008000495957984 */ /* 0x000e620008000800 */
[----:B------:R-:W-:Y:S01]  /*2ed0*/  SHF.R.U32.HI R158, RZ, 0x16, R145 ;  /* 0x00000016ff9e7819 */ /* 0x000fe20000011691 */
[----:B------:R-:W-:Y:S01]  /*2ee0*/  IMAD.SHL.U32 R145, R156, 0x4, RZ ;  /* 0x000000049c917824 */ /* 0x000fe200078e00ff */
[----:B------:R-:W-:Y:S01]  /*2ef0*/  SHF.R.U32.HI R155, RZ, 0x16, R153 ;  /* 0x00000016ff9b7819 */ /* 0x000fe20000011699 */
[----:B------:R-:W-:Y:S01]  /*2f00*/  LDS R127, [R127+UR4+0x800] ;  /* 0x000800047f7f7984 */ /* 0x000fe20008000800 */
[----:B------:R-:W-:-:S02]  /*2f10*/  SHF.R.U32.HI R151, RZ, 0x6, R156 ;  /* 0x00000006ff977819 */ /* 0x000fc4000001169c */
[----:B------:R-:W-:Y:S01]  /*2f20*/  LOP3.LUT R142, R142, 0x3fc, RZ, 0xc0, !PT ;  /* 0x000003fc8e8e7812 */ /* 0x000fe200078ec0ff */
[----:B------:R-:W-:Y:S01]  /*2f30*/  LDS R150, [R150+UR4] ;  /* 0x0000000496967984 */ /* 0x000fe20008000800 */
[----:B------:R-:W-:Y:S02]  /*2f40*/  SHF.R.U32.HI R140, RZ, 0x16, R140 ;  /* 0x00000016ff8c7819 */ /* 0x000fe4000001168c */
[----:B------:R-:W-:Y:S01]  /*2f50*/  LOP3.LUT R131, R131, 0x3fc, RZ, 0xc0, !PT ;  /* 0x000003fc83837812 */ /* 0x000fe200078ec0ff */
[----:B------:R-:W2:Y:S01]  /*2f60*/  LDS R148, [R148+UR4+0x400] ;  /* 0x0004000494947984 */ /* 0x000ea20008000800 */
        /* <DEDUP_REMOVED lines=8> */
[----:B------:R-:W3:Y:S01]  /*2ff0*/  LDS R143, [R143+UR4] ;  /* 0x000000048f8f7984 */ /* 0x000ee20008000800 */
[----:B------:R-:W-:Y:S02]  /*3000*/  LOP3.LUT R152, R162, 0x3fc, RZ, 0xc0, !PT ;  /* 0x000003fca2987812 */ /* 0x000fe400078ec0ff */
[----:B------:R-:W-:Y:S01]  /*3010*/  LOP3.LUT R151, R145, 0x3fc, RZ, 0xc0, !PT ;  /* 0x000003fc91977812 */ /* 0x000fe200078ec0ff */
[----:B------:R-:W4:Y:S01]  /*3020*/  LDS R161, [R142+UR4+0xc00] ;  /* 0x000c00048ea17984 */ /* 0x000f220008000800 */
[----:B------:R-:W-:-:S02]  /*3030*/  LOP3.LUT R140, R140, 0x3fc, RZ, 0xc0, !PT ;  /* 0x000003fc8c8c7812 */ /* 0x000fc400078ec0ff */
[----:B------:R-:W-:Y:S01]  /*3040*/  LOP3.LUT R158, R158, 0x3fc, RZ, 0xc0, !PT ;  /* 0x000003fc9e9e7812 */ /* 0x000fe200078ec0ff */
[----:B------:R-:W-:Y:S01]  /*3050*/  LDS R145, [R160+UR4] ;  /* 0x00000004a0917984 */ /* 0x000fe20008000800 */
[----:B------:R-:W-:Y:S02]  /*3060*/  LOP3.LUT R157, R157, 0x3fc, RZ, 0xc0, !PT ;  /* 0x000003fc9d9d7812 */ /* 0x000fe400078ec0ff */
[----:B0-----:R-:W-:Y:S01]  /*3070*/  LOP3.LUT R144, R146, R147, R144, 0x96, !PT ;  /* 0x0000009392907212 */ /* 0x001fe200078e9690 */
[----:B------:R-:W0:Y:S01]  /*3080*/  LDS R160, [R131+UR4+0xc00] ;  /* 0x000c000483a07984 */ /* 0x000e220008000800 */
[----:B------:R-:W-:-:S03]  /*3090*/  LOP3.LUT R141, R72, R141, R159, 0x96, !PT ;  /* 0x0000008d488d7212 */ /* 0x000fc600078e969f */
[----:B------:R-:W5:Y:S01]  /*30a0*/  LDS R163, [R130+UR4+0xc00] ;  /* 0x000c000482a37984 */ /* 0x000f620008000800 */
[----:B-1----:R-:W-:-:S03]  /*30b0*/  LOP3.LUT R124, R149, R129, R124, 0x96, !PT ;  /* 0x00000081957c7212 */ /* 0x002fc600078e967c */
[----:B------:R-:W-:Y:S04]  /*30c0*/  LDS R153, [R153+UR4+0x400] ;  /* 0x0004000499997984 */ /* 0x000fe80008000800 */
[----:B------:R-:W-:Y:S04]  /*30d0*/  LDS R152, [R152+UR4+0x800] ;  /* 0x0008000498987984 */ /* 0x000fe80008000800 */
[----:B------:R-:W1:Y:S01]  /*30e0*/  LDS R151, [R151+UR4] ;  /* 0x0000000497977984 */ /* 0x000e620008000800 */
[----:B--2---:R-:W-:-:S03]  /*30f0*/  LOP3.LUT R127, R127, R148, R150, 0x96, !PT ;  /* 0x000000947f7f7212 */ /* 0x004fc600078e9696 */
[----:B------:R-:W2:Y:S04]  /*3100*/  LDS R140, [R140+UR4+0xc00] ;  /* 0x000c00048c8c7984 */ /* 0x000ea80008000800 */
[----:B------:R-:W2:Y:S04]  /*3110*/  LDS R158, [R158+UR4+0xc00] ;  /* 0x000c00049e9e7984 */ /* 0x000ea80008000800 */
[----:B------:R-:W-:Y:S01]  /*3120*/  LDS R154, [R154+UR4+0x800] ;  /* 0x000800049a9a7984 */ /* 0x000fe20008000800 */
[----:B---3--:R-:W-:-:S03]  /*3130*/  LOP3.LUT R125, R125, R126, R143, 0x96, !PT ;  /* 0x0000007e7d7d7212 */ /* 0x008fc600078e968f */
[----:B------:R-:W3:Y:S01]  /*3140*/  LDS R155, [R155+UR4+0x400] ;  /* 0x000400049b9b7984 */ /* 0x000ee20008000800 */
[----:B----4-:R-:W-:-:S03]  /*3150*/  LOP3.LUT R144, R40, R144, R161, 0x96, !PT ;  /* 0x0000009028907212 */ /* 0x010fc600078e96a1 */
[----:B------:R-:W4:Y:S01]  /*3160*/  LDS R156, [R156+UR4+0xc00] ;  /* 0x000c00049c9c7984 */ /* 0x000f220008000800 */
[----:B------:R-:W-:Y:S01]  /*3170*/  SHF.R.U32.HI R142, RZ, 0x16, R144 ;  /* 0x00000016ff8e7819 */ /* 0x000fe20000011690 */
[----:B------:R-:W-:Y:S02]  /*3180*/  IMAD.SHL.U32 R126, R144, 0x4, RZ ;  /* 0x00000004907e7824 */ /* 0x000fe400078e00ff */
[----:B------:R-:W4:Y:S01]  /*3190*/  LDS R157, [R157+UR4+0xc00] ;  /* 0x000c00049d9d7984 */ /* 0x000f220008000800 */
[----:B0-----:R-:W-:Y:S02]  /*31a0*/  LOP3.LUT R124, R41, R124, R160, 0x96, !PT ;  /* 0x0000007c297c7212 */ /* 0x001fe400078e96a0 */
[----:B-----5:R-:W-:-:S03]  /*31b0*/  LOP3.LUT R127, R42, R127, R163, 0x96, !PT ;  /* 0x0000007f2a7f7212 */ /* 0x020fc600078e96a3 */
[----:B------:R-:W-:Y:S01]  /*31c0*/  IMAD.SHL.U32 R130, R124, 0x4, RZ ;  /* 0x000000047c827824 */ /* 0x000fe200078e00ff */
[----:B------:R-:W-:Y:S02]  /*31d0*/  SHF.R.U32.HI R146, RZ, 0xe, R124 ;  /* 0x0000000eff927819 */ /* 0x000fe4000001167c */
[--C-:B------:R-:W-:Y:S01]  /*31e0*/  SHF.R.U32.HI R149, RZ, 0x16, R127.reuse ;  /* 0x00000016ff957819 */ /* 0x100fe2000001167f */
[----:B------:R-:W-:Y:S01]  /*31f0*/  IMAD.SHL.U32 R147, R127, 0x4, RZ ;  /* 0x000000047f937824 */ /* 0x000fe200078e00ff */
[--C-:B------:R-:W-:Y:S02]  /*3200*/  SHF.R.U32.HI R129, RZ, 0xe, R127.reuse ;  /* 0x0000000eff817819 */ /* 0x100fe4000001167f */
[----:B------:R-:W-:Y:S02]  /*3210*/  SHF.R.U32.HI R131, RZ, 0x6, R127 ;  /* 0x00000006ff837819 */ /* 0x000fe4000001167f */
[----:B------:R-:W-:Y:S02]  /*3220*/  LOP3.LUT R127, R126, 0x3fc, RZ, 0xc0, !PT ;  /* 0x000003fc7e7f7812 */ /* 0x000fe400078ec0ff */
[----:B-1----:R-:W-:-:S02]  /*3230*/  LOP3.LUT R151, R152, R153, R151, 0x96, !PT ;  /* 0x0000009998977212 */ /* 0x002fc400078e9697 */
[----:B------:R-:W-:Y:S02]  /*3240*/  LOP3.LUT R153, R130, 0x3fc, RZ, 0xc0, !PT ;  /* 0x000003fc82997812 */ /* 0x000fe400078ec0ff */
[----:B--2---:R-:W-:Y:S01]  /*3250*/  LOP3.LUT R125, R43, R125, R140, 0x96, !PT ;  /* 0x0000007d2b7d7212 */ /* 0x004fe200078e968c */
[----:B------:R-:W-:Y:S01]  /*3260*/  LDS R127, [R127+UR4] ;  /* 0x000000047f7f7984 */ /* 0x000fe20008000800 */
[----:B------:R-:W-:Y:S02]  /*3270*/  SHF.R.U32.HI R140, RZ, 0xe, R144 ;  /* 0x0000000eff8c7819 */ /* 0x000fe40000011690 */
[----:B------:R-:W-:Y:S01]  /*3280*/  LOP3.LUT R158, R73, R128, R158, 0x96, !PT ;  /* 0x00000080499e7212 */ /* 0x000fe200078e969e */
[----:B------:R-:W-:Y:S01]  /*3290*/  IMAD.SHL.U32 R152, R125, 0x4, RZ ;  /* 0x000000047d987824 */ /* 0x000fe200078e00ff */
[----:B------:R-:W-:Y:S02]  /*32a0*/  SHF.R.U32.HI R144, RZ, 0x6, R144 ;  /* 0x00000006ff907819 */ /* 0x000fe40000011690 */
[----:B------:R-:W-:-:S02]  /*32b0*/  SHF.R.U32.HI R128, RZ, 0x6, R124 ;  /* 0x00000006ff807819 */ /* 0x000fc4000001167c */
[----:B------:R-:W-:Y:S02]  /*32c0*/  SHF.R.U32.HI R150, RZ, 0x6, R125 ;  /* 0x00000006ff967819 */ /* 0x000fe4000001167d */
[----:B---3--:R-:W-:Y:S02]  /*32d0*/  LOP3.LUT R145, R154, R155, R145, 0x96, !PT ;  /* 0x0000009b9a917212 */ /* 0x008fe400078e9691 */
[----:B------:R-:W-:Y:S01]  /*32e0*/  LOP3.LUT R126, R149, 0x3fc, RZ, 0xc0, !PT ;  /* 0x000003fc957e7812 */ /* 0x000fe200078ec0ff */
[----:B------:R-:W-:Y:S01]  /*32f0*/  IMAD.SHL.U32 R149, R158, 0x4, RZ ;  /* 0x000000049e957824 */ /* 0x000fe200078e00ff */
[----:B----4-:R-:W-:Y:S02]  /*3300*/  LOP3.LUT R156, R75, R151, R156, 0x96, !PT ;  /* 0x000000974b9c7212 */ /* 0x010fe400078e969c */
[----:B------:R-:W-:Y:S02]  /*3310*/  SHF.R.U32.HI R151, RZ, 0xe, R125 ;  /* 0x0000000eff977819 */ /* 0x000fe4000001167d */
[----:B------:R-:W-:Y:S01]  /*3320*/  LOP3.LUT R157, R74, R145, R157, 0x96, !PT ;  /* 0x000000914a9d7212 */ /* 0x000fe200078e969d */
[----:B------:R-:W-:Y:S01]  /*3330*/  LDS R126, [R126+UR4+0xc00] ;  /* 0x000c00047e7e7984 */ /* 0x000fe20008000800 */
[----:B------:R-:W-:-:S02]  /*3340*/  SHF.R.U32.HI R143, RZ, 0x16, R124 ;  /* 0x00000016ff8f7819 */ /* 0x000fc4000001167c */
[----:B------:R-:W-:Y:S01]  /*3350*/  LOP3.LUT R155, R144, 0x3fc, RZ, 0xc0, !PT ;  /* 0x000003fc909b7812 */ /* 0x000fe200078ec0ff */
[----:B------:R-:W-:Y:S01]  /*3360*/  IMAD.SHL.U32 R160, R157, 0x4, RZ ;  /* 0x000000049da07824 */ /* 0x000fe200078e00ff */
[----:B------:R-:W-:Y:S02]  /*3370*/  LOP3.LUT R130, R146, 0x3fc, RZ, 0xc0, !PT ;  /* 0x000003fc92827812 */ /* 0x000fe400078ec0ff */
[----:B------:R-:W-:Y:S02]  /*3380*/  LOP3.LUT R124, R142, 0x3fc, RZ, 0xc0, !PT ;  /* 0x000003fc8e7c7812 */ /* 0x000fe400078ec0ff */
[----:B------:R-:W-:Y:S01]  /*3390*/  LOP3.LUT R145, R128, 0x3fc, RZ, 0xc0, !PT ;  /* 0x000003fc80917812 */ /* 0x000fe200078ec0ff */
[----:B------:R-:W-:Y:S01]  /*33a0*/  IMAD.SHL.U32 R128, R141, 0x4, RZ ;  /* 0x000000048d807824 */ /* 0x000fe200078e00ff */
[----:B------:R-:W-:Y:S01]  /*33b0*/  LOP3.LUT R144, R129, 0x3fc, RZ, 0xc0, !PT ;  /* 0x000003fc81907812 */ /* 0x000fe200078ec0ff */
[----:B------:R-:W-:Y:S01]  /*33c0*/  LDS R130, [R130+UR4+0x800] ;  /* 0x0008000482827984 */ /* 0x000fe20008000800 */
[----:B------:R-:W-:-:S02]  /*33d0*/  SHF.R.U32.HI R146, RZ, 0x6, R158 ;  /* 0x00000006ff927819 */ /* 0x000fc4000001169e */
[----:B------:R-:W-:Y:S01]  /*33e0*/  SHF.R.U32.HI R148, RZ, 0x16, R125 ;  /* 0x00000016ff947819 */ /* 0x000fe2000001167d */
[----:B------:R-:W-:Y:S01]  /*33f0*/  LDS R145, [R145+UR4+0x400] ;  /* 0x0004000491917984 */ /* 0x000fe20008000800 */
[----:B------:R-:W-:Y:S02]  /*3400*/  LOP3.LUT R142, R131, 0x3fc, RZ, 0xc0, !PT ;  /* 0x000003fc838e7812 */ /* 0x000fe400078ec0ff */
[----:B------:R-:W-:Y:S01]  /*3410*/  LOP3.LUT R151, R151, 0x3fc, RZ, 0xc0, !PT ;  /* 0x000003fc97977812 */ /* 0x000fe200078ec0ff */
[----:B------:R-:W0:Y:S01]  /*3420*/  LDS R144, [R144+UR4+0x800] ;  /* 0x0008000490907984 */ /* 0x000e220008000800 */
[----:B------:R-:W-:Y:S02]  /*3430*/  LOP3.LUT R140, R140, 0x3fc, RZ, 0xc0, !PT ;  /* 0x000003fc8c8c7812 */ /* 0x000fe400078ec0ff */
[----:B------:R-:W-:Y:S01]  /*3440*/  LOP3.LUT R147, R147, 0x3fc, RZ, 0xc0, !PT ;  /* 0x000003fc93937812 */ /* 0x000fe200078ec0ff */
[----:B------:R1:W-:Y:S01]  /*3450*/  LDS R129, [R153+UR4] ;  /* 0x0000000499817984 */ /* 0x0003e20008000800 */
[----:B------:R-:W-:-:S02]  /*3460*/  LOP3.LUT R150, R150, 0x3fc, RZ, 0xc0, !PT ;  /* 0x000003fc96967812 */ /* 0x000fc400078ec0ff */
[----:B------:R-:W-:Y:S01]  /*3470*/  LOP3.LUT R152, R152, 0x3fc, RZ, 0xc0, !PT ;  /* 0x000003fc98987812 */ /* 0x000fe200078ec0ff */
[----:B------:R-:W-:Y:S01]  /*3480*/  LDS R142, [R142+UR4+0x400] ;  /* 0x000400048e8e7984 */ /* 0x000fe20008000800 */
[----:B------:R-:W-:Y:S02]  /*3490*/  LOP3.LUT R154, R146, 0x3fc, RZ, 0xc0, !PT ;  /* 0x000003fc929a7812 */ /* 0x000fe400078ec0ff */
[----:B------:R-:W-:Y:S01]  /*34a0*/  LOP3.LUT R159, R149, 0x3fc, RZ, 0xc0, !PT ;  /* 0x000003fc959f7812 */ /* 0x000fe200078ec0ff */
[----:B------:R-:W2:Y:S01]  /*34b0*/  LDS R151, [R151+UR4+0x800] ;  /* 0x0008000497977984 */ /* 0x000ea20008000800 */
[----:B------:R-:W-:Y:S02]  /*34c0*/  LOP3.LUT R148, R148, 0x3fc, RZ, 0xc0, !PT ;  /* 0x000003fc94947812 */ /* 0x000fe400078ec0ff */
[----:B------:R-:W-:Y:S01]  /*34d0*/  SHF.R.U32.HI R146, RZ, 0x6, R157 ;  /* 0x00000006ff927819 */ /* 0x000fe2000001169d */
[----:B------:R-:W-:Y:S01]  /*34e0*/  LDS R140, [R140+UR4+0x800] ;  /* 0x000800048c8c7984 */ /* 0x000fe20008000800 */
[----:B------:R-:W-:-:S02]  /*34f0*/  SHF.R.U32.HI R149, RZ, 0xe, R156 ;  /* 0x0000000eff957819 */ /* 0x000fc4000001169c */
[----:B------:R-:W-:Y:S01]  /*3500*/  LOP3.LUT R125, R143, 0x3fc, RZ, 0xc0, !PT ;  /* 0x000003fc8f7d7812 */ /* 0x000fe200078ec0ff */
[----:B------:R-:W-:Y:S01]  /*3510*/  LDS R147, [R147+UR4] ;  /* 0x0000000493937984 */ /* 0x000fe20008000800 */
[----:B------:R-:W-:Y:S02]  /*3520*/  LOP3.LUT R143, R128, 0x3fc, RZ, 0xc0, !PT ;  /* 0x000003fc808f7812 */ /* 0x000fe400078ec0ff */
[----:B------:R-:W-:Y:S01]  /*3530*/  SHF.R.U32.HI R128, RZ, 0xe, R157 ;  /* 0x0000000eff807819 */ /* 0x000fe2000001169d */
[----:B------:R-:W3:Y:S01]  /*3540*/  LDS R150, [R150+UR4+0x400] ;  /* 0x0004000496967984 */ /* 0x000ee20008000800 */
[----:B------:R-:W-:Y:S02]  /*3550*/  LOP3.LUT R146, R146, 0x3fc, RZ, 0xc0, !PT ;  /* 0x000003fc92927812 */ /* 0x000fe400078ec0ff */
[----:B------:R-:W-:Y:S01]  /*3560*/  LOP3.LUT R149, R149, 0x3fc, RZ, 0xc0, !PT ;  /* 0x000003fc95957812 */ /* 0x000fe200078ec0ff */
[----:B------:R-:W-:Y:S01]  /*3570*/  LDS R131, [R155+UR4+0x400] ;  /* 0x000400049b837984 */ /* 0x000fe20008000800 */
[----:B-1----:R-:W-:-:S02]  /*3580*/  LOP3.LUT R153, R128, 0x3fc, RZ, 0xc0, !PT ;  /* 0x000003fc80997812 */ /* 0x002fc400078ec0ff */
[----:B------:R-:W-:Y:S01]  /*3590*/  SHF.R.U32.HI R161, RZ, 0xe, R158 ;  /* 0x0000000effa17819 */ /* 0x000fe2000001169e */
[----:B------:R-:W1:Y:S01]  /*35a0*/  LDS R152, [R152+UR4] ;  /* 0x0000000498987984 */ /* 0x000e620008000800 */
[----:B------:R-:W-:-:S03]  /*35b0*/  LOP3.LUT R160, R160, 0x3fc, RZ, 0xc0, !PT ;  /* 0x000003fca0a07812 */ /* 0x000fc600078ec0ff */
[----:B------:R-:W4:Y:S04]  /*35c0*/  LDS R155, [R148+UR4+0xc00] ;  /* 0x000c0004949b7984 */ /* 0x000f280008000800 */
[----:B------:R-:W5:Y:S01]  /*35d0*/  LDS R124, [R124+UR4+0xc00] ;  /* 0x000c00047c7c7984 */ /* 0x000f620008000800 */
[----:B0-----:R-:W-:-:S03]  /*35e0*/  LOP3.LUT R127, R144, R145, R127, 0x96, !PT ;  /* 0x00000091907f7212 */ /* 0x001fc600078e967f */
[----:B------:R-:W0:Y:S04]  /*35f0*/  LDS R125, [R125+UR4+0xc00] ;  /* 0x000c00047d7d7984 */ /* 0x000e280008000800 */
[----:B------:R2:W-:Y:S04]  /*3600*/  LDS R128, [R159+UR4] ;  /* 0x000000049f807984 */ /* 0x0005e80008000800 */
[----:B------:R-:W-:Y:S01]  /*3610*/  LDS R146, [R146+UR4+0x400] ;  /* 0x0004000492927984 */ /* 0x000fe20008000800 */
[----:B--2---:R-:W-:-:S03]  /*3620*/  LOP3.LUT R129, R151, R142, R129, 0x96, !PT ;  /* 0x0000008e97817212 */ /* 0x004fc600078e9681 */
[----:B------:R-:W2:Y:S01]  /*3630*/  LDS R149, [R149+UR4+0x800] ;  /* 0x0008000495957984 */ /* 0x000ea20008000800 */
[----:B------:R-:W-:-:S03]  /*3640*/  SHF.R.U32.HI R159, RZ, 0x16, R156 ;  /* 0x00000016ff9f7819 */ /* 0x000fc6000001169c */
[----:B------:R-:W-:Y:S01]  /*3650*/  LDS R143, [R143+UR4] ;  /* 0x000000048f8f7984 */ /* 0x000fe20008000800 */
[----:B------:R-:W-:-:S03]  /*3660*/  LOP3.LUT R159, R159, 0x3fc, RZ, 0xc0, !PT ;  /* 0x000003fc9f9f7812 */ /* 0x000fc600078ec0ff */
[----:B------:R-:W-:Y:S01]  /*3670*/  LDS R154, [R154+UR4+0x400] ;  /* 0x000400049a9a7984 */ /* 0x000fe20008000800 */
[----:B---3--:R-:W-:-:S03]  /*3680*/  LOP3.LUT R140, R140, R150, R147, 0x96, !PT ;  /* 0x000000968c8c7212 */ /* 0x008fc600078e9693 */
[----:B------:R-:W3:Y:S01]  /*3690*/  LDS R153, [R153+UR4+0x800] ;  /* 0x0008000499997984 */ /* 0x000ee20008000800 */
[----:B-1----:R-:W-:-:S03]  /*36a0*/  LOP3.LUT R130, R130, R131, R152, 0x96, !PT ;  /* 0x0000008382827212 */ /* 0x002fc600078e9698 */
[----:B------:R-:W-:Y:S01]  /*36b0*/  LDS R159, [R159+UR4+0xc00] ;  /* 0x000c00049f9f7984 */ /* 0x000fe20008000800 */
[----:B----4-:R-:W-:Y:S02]  /*36c0*/  LOP3.LUT R127, R36, R127, R155, 0x96, !PT ;  /* 0x0000007f247f7212 */ /* 0x010fe400078e969b */
[----:B------:R-:W-:Y:S02]  /*36d0*/  LOP3.LUT R130, R39, R130, R126, 0x96, !PT ;  /* 0x0000008227827212 */ /* 0x000fe400078e967e */
[----:B-----5:R-:W-:Y:S01]  /*36e0*/  LOP3.LUT R129, R37, R129, R124, 0x96, !PT ;  /* 0x0000008125817212 */ /* 0x020fe200078e967c */
[----:B------:R-:W-:Y:S01]  /*36f0*/  IMAD.SHL.U32 R145, R127, 0x4, RZ ;  /* 0x000000047f917824 */ /* 0x000fe200078e00ff */
[----:B------:R-:W-:Y:S01]  /*3700*/  SHF.R.U32.HI R131, RZ, 0x16, R127 ;  /* 0x00000016ff837819 */ /* 0x000fe2000001167f */
[----:B------:R-:W-:Y:S01]  /*3710*/  IMAD.SHL.U32 R144, R130, 0x4, RZ ;  /* 0x0000000482907824 */ /* 0x000fe200078e00ff */
[----:B0-----:R-:W-:Y:S01]  /*3720*/  LOP3.LUT R140, R38, R140, R125, 0x96, !PT ;  /* 0x0000008c268c7212 */ /* 0x001fe200078e967d */
[----:B------:R-:W-:Y:S01]  /*3730*/  IMAD.SHL.U32 R124, R129, 0x4, RZ ;  /* 0x00000004817c7824 */ /* 0x000fe200078e00ff */
[----:B------:R-:W-:-:S02]  /*3740*/  SHF.R.U32.HI R125, RZ, 0xe, R127 ;  /* 0x0000000eff7d7819 */ /* 0x000fc4000001167f */
[--C-:B------:R-:W-:Y:S01]  /*3750*/  SHF.R.U32.HI R151, RZ, 0x16, R129.reuse ;  /* 0x00000016ff977819 */ /* 0x100fe20000011681 */
[----:B------:R-:W-:Y:S01]  /*3760*/  IMAD.SHL.U32 R150, R140, 0x4, RZ ;  /* 0x000000048c967824 */ /* 0x000fe200078e00ff */
[----:B------:R-:W-:Y:S02]  /*3770*/  SHF.R.U32.HI R152, RZ, 0xe, R129 ;  /* 0x0000000eff987819 */ /* 0x000fe40000011681 */
[----:B------:R-:W-:Y:S02]  /*3780*/  SHF.R.U32.HI R147, RZ, 0xe, R140 ;  /* 0x0000000eff937819 */ /* 0x000fe4000001168c */
[----:B------:R-:W-:Y:S02]  /*3790*/  SHF.R.U32.HI R126, RZ, 0x6, R127 ;  /* 0x00000006ff7e7819 */ /* 0x000fe4000001167f */
[----:B--2---:R-:W-:Y:S02]  /*37a0*/  LOP3.LUT R128, R149, R146, R128, 0x96, !PT ;  /* 0x0000009295807212 */ /* 0x004fe400078e9680 */
[----:B------:R-:W-:-:S02]  /*37b0*/  SHF.R.U32.HI R146, RZ, 0x6, R129 ;  /* 0x00000006ff927819 */ /* 0x000fc40000011681 */
[----:B------:R-:W-:Y:S02]  /*37c0*/  SHF.R.U32.HI R129, RZ, 0x6, R140 ;  /* 0x00000006ff817819 */ /* 0x000fe4000001168c */
[--C-:B------:R-:W-:Y:S02]  /*37d0*/  SHF.R.U32.HI R149, RZ, 0xe, R130.reuse ;  /* 0x0000000eff957819 */ /* 0x100fe40000011682 */
[--C-:B------:R-:W-:Y:S02]  /*37e0*/  SHF.R.U32.HI R148, RZ, 0x6, R130.reuse ;  /* 0x00000006ff947819 */ /* 0x100fe40000011682 */
[----:B------:R-:W-:Y:S02]  /*37f0*/  SHF.R.U32.HI R142, RZ, 0x16, R130 ;  /* 0x00000016ff8e7819 */ /* 0x000fe40000011682 */
[----:B------:R-:W-:Y:S02]  /*3800*/  LOP3.LUT R145, R145, 0x3fc, RZ, 0xc0, !PT ;  /* 0x000003fc91917812 */ /* 0x000fe400078ec0ff */
[----:B------:R-:W-:-:S02]  /*3810*/  LOP3.LUT R127, R125, 0x3fc, RZ, 0xc0, !PT ;  /* 0x000003fc7d7f7812 */ /* 0x000fc400078ec0ff */
[----:B------:R-:W-:Y:S02]  /*3820*/  LOP3.LUT R146, R146, 0x3fc, RZ, 0xc0, !PT ;  /* 0x000003fc92927812 */ /* 0x000fe400078ec0ff */
[----:B------:R-:W-:Y:S01]  /*3830*/  LOP3.LUT R147, R147, 0x3fc, RZ, 0xc0, !PT ;  /* 0x000003fc93937812 */ /* 0x000fe200078ec0ff */
[----:B------:R-:W-:Y:S01]  /*3840*/  LDS R145, [R145+UR4] ;  /* 0x0000000491917984 */ /* 0x000fe20008000800 */
[----:B---3--:R-:W-:Y:S02]  /*3850*/  LOP3.LUT R143, R153, R154, R143, 0x96, !PT ;  /* 0x0000009a998f7212 */ /* 0x008fe400078e968f */
[----:B------:R-:W-:Y:S01]  /*3860*/  LOP3.LUT R124, R124, 0x3fc, RZ, 0xc0, !PT ;  /* 0x000003fc7c7c7812 */ /* 0x000fe200078ec0ff */
[----:B------:R-:W-:Y:S01]  /*3870*/  LDS R146, [R146+UR4+0x400] ;  /* 0x0004000492927984 */ /* 0x000fe20008000800 */
[----:B------:R-:W-:Y:S02]  /*3880*/  LOP3.LUT R130, R151, 0x3fc, RZ, 0xc0, !PT ;  /* 0x000003fc97827812 */ /* 0x000fe400078ec0ff */
[----:B------:R-:W-:Y:S01]  /*3890*/  LOP3.LUT R125, R152, 0x3fc, RZ, 0xc0, !PT ;  /* 0x000003fc987d7812 */ /* 0x000fe200078ec0ff */
[----:B------:R-:W0:Y:S01]  /*38a0*/  LDS R147, [R147+UR4+0x800] ;  /* 0x0008000493937984 */ /* 0x000e220008000800 */
[----:B------:R-:W-:-:S02]  /*38b0*/  LOP3.LUT R129, R129, 0x3fc, RZ, 0xc0, !PT ;  /* 0x000003fc81817812 */ /* 0x000fc400078ec0ff */
[----:B------:R-:W-:Y:S01]  /*38c0*/  LOP3.LUT R149, R149, 0x3fc, RZ, 0xc0, !PT ;  /* 0x000003fc95957812 */ /* 0x000fe200078ec0ff */
[----:B------:R-:W-:Y:S01]  /*38d0*/  LDS R124, [R124+UR4] ;  /* 0x000000047c7c7984 */ /* 0x000fe20008000800 */
[----:B------:R-:W-:Y:S02]  /*38e0*/  SHF.R.U32.HI R155, RZ, 0x16, R158 ;  /* 0x00000016ff9b7819 */ /* 0x000fe4000001169e */
[--C-:B------:R-:W-:Y:S01]  /*38f0*/  SHF.R.U32.HI R154, RZ, 0xe, R141.reuse ;  /* 0x0000000eff9a7819 */ /* 0x100fe2000001168d */
[----:B------:R-:W-:Y:S01]  /*3900*/  LDS R129, [R129+UR4+0x400] ;  /* 0x0004000481817984 */ /* 0x000fe20008000800 */
[--C-:B------:R-:W-:Y:S02]  /*3910*/  SHF.R.U32.HI R152, RZ, 0x16, R141.reuse ;  /* 0x00000016ff987819 */ /* 0x100fe4000001168d */
[----:B------:R-:W-:Y:S01]  /*3920*/  SHF.R.U32.HI R153, RZ, 0x6, R141 ;  /* 0x00000006ff997819 */ /* 0x000fe2000001168d */
[----:B------:R-:W-:Y:S01]  /*3930*/  IMAD.SHL.U32 R141, R156, 0x4, RZ ;  /* 0x000000049c8d7824 */ /* 0x000fe200078e00ff */
[----:B------:R-:W-:Y:S01]  /*3940*/  SHF.R.U32.HI R151, RZ, 0x6, R156 ;  /* 0x00000006ff977819 */ /* 0x000fe2000001169c */
[----:B------:R-:W1:Y:S01]  /*3950*/  LDS R149, [R149+UR4+0x800] ;  /* 0x0008000495957984 */ /* 0x000e620008000800 */
[----:B------:R-:W-:-:S02]  /*3960*/  LOP3.LUT R150, R150, 0x3fc, RZ, 0xc0, !PT ;  /* 0x000003fc96967812 */ /* 0x000fc400078ec0ff */
[----:B------:R-:W-:Y:S01]  /*3970*/  LOP3.LUT R148, R148, 0x3fc, RZ, 0xc0, !PT ;  /* 0x000003fc94947812 */ /* 0x000fe200078ec0ff */
[----:B------:R-:W-:Y:S01]  /*3980*/  LDS R127, [R127+UR4+0x800] ;  /* 0x000800047f7f7984 */ /* 0x000fe20008000800 */
[----:B------:R-:W-:Y:S02]  /*3990*/  SHF.R.U32.HI R158, RZ, 0x16, R157 ;  /* 0x00000016ff9e7819 */ /* 0x000fe4000001169d */
[----:B------:R-:W-:Y:S01]  /*39a0*/  SHF.R.U32.HI R140, RZ, 0x16, R140 ;  /* 0x00000016ff8c7819 */ /* 0x000fe2000001168c */
[----:B------:R-:W-:Y:S01]  /*39b0*/  LDS R150, [R150+UR4] ;  /* 0x0000000496967984 */ /* 0x000fe20008000800 */
[----:B------:R-:W-:Y:S02]  /*39c0*/  LOP3.LUT R126, R126, 0x3fc, RZ, 0xc0, !PT ;  /* 0x000003fc7e7e7812 */ /* 0x000fe400078ec0ff */
[----:B------:R-:W-:Y:S01]  /*39d0*/  LOP3.LUT R142, R142, 0x3fc, RZ, 0xc0, !PT ;  /* 0x000003fc8e8e7812 */ /* 0x000fe200078ec0ff */
[----:B------:R-:W2:Y:S01]  /*39e0*/  LDS R148, [R148+UR4+0x400] ;  /* 0x0004000494947984 */ /* 0x000ea20008000800 */
[----:B------:R-:W-:-:S02]  /*39f0*/  LOP3.LUT R144, R144, 0x3fc, RZ, 0xc0, !PT ;  /* 0x000003fc90907812 */ /* 0x000fc400078ec0ff */
[----:B------:R-:W-:Y:S01]  /*3a00*/  LOP3.LUT R157, R155, 0x3fc, RZ, 0xc0, !PT ;  /* 0x000003fc9b9d7812 */ /* 0x000fe200078ec0ff */
[----:B------:R-:W-:Y:S01]  /*3a10*/  LDS R126, [R126+UR4+0x400] ;  /* 0x000400047e7e7984 */ /* 0x000fe20008000800 */
[----:B------:R-:W-:Y:S02]  /*3a20*/  LOP3.LUT R131, R131, 0x3fc, RZ, 0xc0, !PT ;  /* 0x000003fc83837812 */ /* 0x000fe400078ec0ff */
[----:B------:R-:W-:Y:S01]  /*3a30*/  LOP3.LUT R154, R154, 0x3fc, RZ, 0xc0, !PT ;  /* 0x000003fc9a9a7812 */ /* 0x000fe200078ec0ff */
[----:B------:R-:W-:Y:S01]  /*3a40*/  LDS R125, [R125+UR4+0x800] ;  /* 0x000800047d7d7984 */ /* 0x000fe20008000800 */
[----:B------:R-:W-:Y:S02]  /*3a50*/  LOP3.LUT R155, R151, 0x3fc, RZ, 0xc0, !PT ;  /* 0x000003fc979b7812 */ /* 0x000fe400078ec0ff */
[----:B------:R-:W-:Y:S01]  /*3a60*/  LOP3.LUT R156, R152, 0x3fc, RZ, 0xc0, !PT ;  /* 0x000003fc989c7812 */ /* 0x000fe200078ec0ff */
[----:B------:R-:W3:Y:S01]  /*3a70*/  LDS R144, [R144+UR4] ;  /* 0x0000000490907984 */ /* 0x000ee20008000800 */
[----:B------:R-:W-:-:S02]  /*3a80*/  LOP3.LUT R153, R153, 0x3fc, RZ, 0xc0, !PT ;  /* 0x000003fc99997812 */ /* 0x000fc400078ec0ff */
[----:B------:R-:W-:Y:S01]  /*3a90*/  LOP3.LUT R152, R161, 0x3fc, RZ, 0xc0, !PT ;  /* 0x000003fca1987812 */ /* 0x000fe200078ec0ff */
[----:B------:R-:W-:Y:S01]  /*3aa0*/  LDS R154, [R154+UR4+0x800] ;  /* 0x000800049a9a7984 */ /* 0x000fe20008000800 */
[----:B------:R-:W-:Y:S02]  /*3ab0*/  LOP3.LUT R151, R141, 0x3fc, RZ, 0xc0, !PT ;  /* 0x000003fc8d977812 */ /* 0x000fe400078ec0ff */
[----:B------:R-:W-:Y:S01]  /*3ac0*/  LOP3.LUT R140, R140, 0x3fc, RZ, 0xc0, !PT ;  /* 0x000003fc8c8c7812 */ /* 0x000fe200078ec0ff */
[----:B------:R-:W-:Y:S01]  /*3ad0*/  LDS R141, [R160+UR4] ;  /* 0x00000004a08d7984 */ /* 0x000fe20008000800 */
[----:B------:R-:W-:Y:S02]  /*3ae0*/  LOP3.LUT R158, R158, 0x3fc, RZ, 0xc0, !PT ;  /* 0x000003fc9e9e7812 */ /* 0x000fe400078ec0ff */
[----:B0-----:R-:W-:Y:S01]  /*3af0*/  LOP3.LUT R145, R147, R146, R145, 0x96, !PT ;  /* 0x0000009293917212 */ /* 0x001fe200078e9691 */
[----:B------:R-:W0:Y:S01]  /*3b00*/  LDS R161, [R142+UR4+0xc00] ;  /* 0x000c00048ea17984 */ /* 0x000e220008000800 */
[----:B------:R-:W-:-:S03]  /*3b10*/  LOP3.LUT R143, R68, R143, R159, 0x96, !PT ;  /* 0x0000008f448f7212 */ /* 0x000fc600078e969f */
[----:B------:R-:W4:Y:S01]  /*3b20*/  LDS R160, [R131+UR4+0xc00] ;  /* 0x000c000483a07984 */ /* 0x000f220008000800 */
[----:B-1----:R-:W-:-:S03]  /*3b30*/  LOP3.LUT R124, R149, R129, R124, 0x96, !PT ;  /* 0x00000081957c7212 */ /* 0x002fc600078e967c */
[----:B------:R-:W1:Y:S04]  /*3b40*/  LDS R155, [R155+UR4+0x400] ;  /* 0x000400049b9b7984 */ /* 0x000e680008000800 */
[----:B------:R5:W5:Y:S04]  /*3b50*/  LDS R163, [R130+UR4+0xc00] ;  /* 0x000c000482a37984 */ /* 0x000b680008000800 */
[----:B------:R-:W-:Y:S01]  /*3b60*/  LDS R153, [R153+UR4+0x400] ;  /* 0x0004000499997984 */ /* 0x000fe20008000800 */
[----:B--2---:R-:W-:-:S03]  /*3b70*/  LOP3.LUT R127, R127, R148, R150, 0x96, !PT ;  /* 0x000000947f7f7212 */ /* 0x004fc600078e9696 */
[----:B------:R-:W-:Y:S04]  /*3b80*/  LDS R152, [R152+UR4+0x800] ;  /* 0x0008000498987984 */ /* 0x000fe80008000800 */
[----:B------:R-:W2:Y:S04]  /*3b90*/  LDS R151, [R151+UR4] ;  /* 0x0000000497977984 */ /* 0x000ea80008000800 */
[----:B------:R-:W2:Y:S01]  /*3ba0*/  LDS R140, [R140+UR4+0xc00] ;  /* 0x000c00048c8c7984 */ /* 0x000ea20008000800 */
[----:B---3--:R-:W-:-:S03]  /*3bb0*/  LOP3.LUT R125, R125, R126, R144, 0x96, !PT ;  /* 0x0000007e7d7d7212 */ /* 0x008fc600078e9690 */
[----:B------:R-:W3:Y:S04]  /*3bc0*/  LDS R156, [R156+UR4+0xc00] ;  /* 0x000c00049c9c7984 */ /* 0x000ee80008000800 */
[----:B------:R-:W3:Y:S04]  /*3bd0*/  LDS R157, [R157+UR4+0xc00] ;  /* 0x000c00049d9d7984 */ /* 0x000ee80008000800 */
[----:B------:R-:W3:Y:S01]  /*3be0*/  LDS R158, [R158+UR4+0xc00] ;  /* 0x000c00049e9e7984 */ /* 0x000ee20008000800 */
[----:B0-----:R-:W-:Y:S02]  /*3bf0*/  LOP3.LUT R145, R32, R145, R161, 0x96, !PT ;  /* 0x0000009120917212 */ /* 0x001fe400078e96a1 */
[----:B----4-:R-:W-:-:S03]  /*3c00*/  LOP3.LUT R124, R33, R124, R160, 0x96, !PT ;  /* 0x0000007c217c7212 */ /* 0x010fc600078e96a0 */
[----:B------:R-:W-:Y:S01]  /*3c10*/  IMAD.SHL.U32 R126, R145, 0x4, RZ ;  /* 0x00000004917e7824 */ /* 0x000fe200078e00ff */
[----:B-1----:R-:W-:Y:S01]  /*3c20*/  LOP3.LUT R141, R154, R155, R141, 0x96, !PT ;  /* 0x0000009b9a8d7212 */ /* 0x002fe200078e968d */
[----:B-----5:R-:W-:Y:S01]  /*3c30*/  IMAD.SHL.U32 R130, R124, 0x4, RZ ;  /* 0x000000047c827824 */ /* 0x020fe200078e00ff */
[--C-:B------:R-:W-:Y:S02]  /*3c40*/  SHF.R.U32.HI R142, RZ, 0x16, R124.reuse ;  /* 0x00000016ff8e7819 */ /* 0x100fe4000001167c */
[----:B------:R-:W-:Y:S02]  /*3c50*/  LOP3.LUT R127, R34, R127, R163, 0x96, !PT ;  /* 0x0000007f227f7212 */ /* 0x000fe400078e96a3 */
[----:B------:R-:W-:Y:S02]  /*3c60*/  SHF.R.U32.HI R144, RZ, 0xe, R124 ;  /* 0x0000000eff907819 */ /* 0x000fe4000001167c */
[--C-:B------:R-:W-:Y:S01]  /*3c70*/  SHF.R.U32.HI R146, RZ, 0x16, R127.reuse ;  /* 0x00000016ff927819 */ /* 0x100fe2000001167f */
[----:B------:R-:W-:Y:S01]  /*3c80*/  IMAD.SHL.U32 R147, R127, 0x4, RZ ;  /* 0x000000047f937824 */ /* 0x000fe200078e00ff */
[----:B------:R-:W-:-:S02]  /*3c90*/  SHF.R.U32.HI R129, RZ, 0xe, R127 ;  /* 0x0000000eff817819 */ /* 0x000fc4000001167f */
[----:B------:R-:W-:Y:S02]  /*3ca0*/  SHF.R.U32.HI R131, RZ, 0x6, R127 ;  /* 0x00000006ff837819 */ /* 0x000fe4000001167f */
[----:B------:R-:W-:Y:S02]  /*3cb0*/  LOP3.LUT R127, R126, 0x3fc, RZ, 0xc0, !PT ;  /* 0x000003fc7e7f7812 */ /* 0x000fe400078ec0ff */
[----:B--2---:R-:W-:Y:S02]  /*3cc0*/  LOP3.LUT R151, R152, R153, R151, 0x96, !PT ;  /* 0x0000009998977212 */ /* 0x004fe400078e9697 */
[----:B------:R-:W-:Y:S02]  /*3cd0*/  LOP3.LUT R153, R130, 0x3fc, RZ, 0xc0, !PT ;  /* 0x000003fc82997812 */ /* 0x000fe400078ec0ff */
[----:B------:R-:W-:Y:S01]  /*3ce0*/  LOP3.LUT R125, R35, R125, R140, 0x96, !PT ;  /* 0x0000007d237d7212 */ /* 0x000fe200078e968c */
[----:B------:R-:W-:Y:S01]  /*3cf0*/  LDS R127, [R127+UR4] ;  /* 0x000000047f7f7984 */ /* 0x000fe20008000800 */
[----:B------:R-:W-:-:S02]  /*3d00*/  SHF.R.U32.HI R140, RZ, 0xe, R145 ;  /* 0x0000000eff8c7819 */ /* 0x000fc40000011691 */
[----:B---3--:R-:W-:Y:S01]  /*3d10*/  LOP3.LUT R156, R69, R128, R156, 0x96, !PT ;  /* 0x00000080459c7212 */ /* 0x008fe200078e969c */
[----:B------:R-:W-:Y:S01]  /*3d20*/  IMAD.SHL.U32 R152, R125, 0x4, RZ ;  /* 0x000000047d987824 */ /* 0x000fe200078e00ff */
[----:B------:R-:W-:Y:S02]  /*3d30*/  SHF.R.U32.HI R128, RZ, 0x6, R124 ;  /* 0x00000006ff807819 */ /* 0x000fe4000001167c */
[----:B------:R-:W-:Y:S01]  /*3d40*/  LOP3.LUT R157, R70, R141, R157, 0x96, !PT ;  /* 0x0000008d469d7212 */ /* 0x000fe200078e969d */
[----:B------:R-:W-:Y:S01]  /*3d50*/  IMAD.SHL.U32 R149, R156, 0x4, RZ ;  /* 0x000000049c957824 */ /* 0x000fe200078e00ff */
[--C-:B------:R-:W-:Y:S02]  /*3d60*/  SHF.R.U32.HI R141, RZ, 0x16, R145.reuse ;  /* 0x00000016ff8d7819 */ /* 0x100fe40000011691 */
[----:B------:R-:W-:Y:S01]  /*3d70*/  LOP3.LUT R158, R71, R151, R158, 0x96, !PT ;  /* 0x00000097479e7212 */ /* 0x000fe200078e969e */
[----:B------:R-:W-:Y:S01]  /*3d80*/  IMAD.SHL.U32 R160, R157, 0x4, RZ ;  /* 0x000000049da07824 */ /* 0x000fe200078e00ff */
[----:B------:R-:W-:-:S02]  /*3d90*/  SHF.R.U32.HI R145, RZ, 0x6, R145 ;  /* 0x00000006ff917819 */ /* 0x000fc40000011691 */
[--C-:B------:R-:W-:Y:S02]  /*3da0*/  SHF.R.U32.HI R151, RZ, 0xe, R125.reuse ;  /* 0x0000000eff977819 */ /* 0x100fe4000001167d */
[--C-:B------:R-:W-:Y:S02]  /*3db0*/  SHF.R.U32.HI R150, RZ, 0x6, R125.reuse ;  /* 0x00000006ff967819 */ /* 0x100fe4000001167d */
[----:B------:R-:W-:Y:S02]  /*3dc0*/  SHF.R.U32.HI R148, RZ, 0x16, R125 ;  /* 0x00000016ff947819 */ /* 0x000fe4000001167d */
[----:B------:R-:W-:Y:S02]  /*3dd0*/  LOP3.LUT R126, R146, 0x3fc, RZ, 0xc0, !PT ;  /* 0x000003fc927e7812 */ /* 0x000fe400078ec0ff */
[----:B------:R-:W-:Y:S02]  /*3de0*/  LOP3.LUT R155, R145, 0x3fc, RZ, 0xc0, !PT ;  /* 0x000003fc919b7812 */ /* 0x000fe400078ec0ff */
[----:B------:R-:W-:-:S02]  /*3df0*/  LOP3.LUT R125, R142, 0x3fc, RZ, 0xc0, !PT ;  /* 0x000003fc8e7d7812 */ /* 0x000fc400078ec0ff */
[----:B------:R-:W-:Y:S01]  /*3e00*/  LOP3.LUT R130, R144, 0x3fc, RZ, 0xc0, !PT ;  /* 0x000003fc90827812 */ /* 0x000fe200078ec0ff */
[----:B------:R-:W-:Y:S01]  /*3e10*/  LDS R126, [R126+UR4+0xc00] ;  /* 0x000c00047e7e7984 */ /* 0x000fe20008000800 */
[----:B------:R-:W-:Y:S02]  /*3e20*/  SHF.R.U32.HI R146, RZ, 0x6, R156 ;  /* 0x00000006ff927819 */ /* 0x000fe4000001169c */
[----:B------:R-:W-:Y:S01]  /*3e30*/  LOP3.LUT R145, R128, 0x3fc, RZ, 0xc0, !PT ;  /* 0x000003fc80917812 */ /* 0x000fe200078ec0ff */
[----:B------:R-:W-:Y:S01]  /*3e40*/  IMAD.SHL.U32 R128, R143, 0x4, RZ ;  /* 0x000000048f807824 */ /* 0x000fe200078e00ff */
[----:B------:R-:W-:Y:S01]  /*3e50*/  LOP3.LUT R144, R129, 0x3fc, RZ, 0xc0, !PT ;  /* 0x000003fc81907812 */ /* 0x000fe200078ec0ff */
[----:B------:R-:W-:Y:S01]  /*3e60*/  LDS R130, [R130+UR4+0x800] ;  /* 0x0008000482827984 */ /* 0x000fe20008000800 */
[----:B------:R-:W-:Y:S02]  /*3e70*/  LOP3.LUT R142, R131, 0x3fc, RZ, 0xc0, !PT ;  /* 0x000003fc838e7812 */ /* 0x000fe400078ec0ff */
[----:B------:R-:W-:Y:S01]  /*3e80*/  LOP3.LUT R151, R151, 0x3fc, RZ, 0xc0, !PT ;  /* 0x000003fc97977812 */ /* 0x000fe200078ec0ff */
[----:B------:R-:W-:Y:S01]  /*3e90*/  LDS R145, [R145+UR4+0x400] ;  /* 0x0004000491917984 */ /* 0x000fe20008000800 */
[----:B------:R-:W-:-:S02]  /*3ea0*/  LOP3.LUT R140, R140, 0x3fc, RZ, 0xc0, !PT ;  /* 0x000003fc8c8c7812 */ /* 0x000fc400078ec0ff */
[----:B------:R-:W-:Y:S01]  /*3eb0*/  LOP3.LUT R147, R147, 0x3fc, RZ, 0xc0, !PT ;  /* 0x000003fc93937812 */ /* 0x000fe200078ec0ff */
[----:B------:R0:W-:Y:S01]  /*3ec0*/  LDS R129, [R153+UR4] ;  /* 0x0000000499817984 */ /* 0x0001e20008000800 */
[----:B------:R-:W-:Y:S02]  /*3ed0*/  LOP3.LUT R150, R150, 0x3fc, RZ, 0xc0, !PT ;  /* 0x000003fc96967812 */ /* 0x000fe400078ec0ff */
[----:B------:R-:W-:Y:S01]  /*3ee0*/  LOP3.LUT R152, R152, 0x3fc, RZ, 0xc0, !PT ;  /* 0x000003fc98987812 */ /* 0x000fe200078ec0ff */
[----:B------:R-:W1:Y:S01]  /*3ef0*/  LDS R144, [R144+UR4+0x800] ;  /* 0x0008000490907984 */ /* 0x000e620008000800 */
[----:B------:R-:W-:Y:S02]  /*3f00*/  LOP3.LUT R154, R146, 0x3fc, RZ, 0xc0, !PT ;  /* 0x000003fc929a7812 */ /* 0x000fe400078ec0ff */
[----:B------:R-:W-:Y:S01]  /*3f10*/  LOP3.LUT R159, R149, 0x3fc, RZ, 0xc0, !PT ;  /* 0x000003fc959f7812 */ /* 0x000fe200078ec0ff */
[----:B------:R-:W-:Y:S01]  /*3f20*/  LDS R142, [R142+UR4+0x400] ;  /* 0x000400048e8e7984 */ /* 0x000fe20008000800 */
[----:B------:R-:W-:-:S02]  /*3f30*/  LOP3.LUT R124, R141, 0x3fc, RZ, 0xc0, !PT ;  /* 0x000003fc8d7c7812 */ /* 0x000fc400078ec0ff */
[--C-:B------:R-:W-:Y:S01]  /*3f40*/  SHF.R.U32.HI R146, RZ, 0x6, R157.reuse ;  /* 0x00000006ff927819 */ /* 0x100fe2000001169d */
[----:B------:R-:W2:Y:S01]  /*3f50*/  LDS R151, [R151+UR4+0x800] ;  /* 0x0008000497977984 */ /* 0x000ea20008000800 */
[----:B------:R-:W-:Y:S02]  /*3f60*/  SHF.R.U32.HI R149, RZ, 0xe, R158 ;  /* 0x0000000eff957819 */ /* 0x000fe4000001169e */
[----:B------:R-:W-:Y:S01]  /*3f70*/  LOP3.LUT R148, R148, 0x3fc, RZ, 0xc0, !PT ;  /* 0x000003fc94947812 */ /* 0x000fe200078ec0ff */
[----:B------:R-:W-:Y:S01]  /*3f80*/  LDS R140, [R140+UR4+0x800] ;  /* 0x000800048c8c7984 */ /* 0x000fe20008000800 */
[----:B------:R-:W-:Y:S02]  /*3f90*/  LOP3.LUT R141, R128, 0x3fc, RZ, 0xc0, !PT ;  /* 0x000003fc808d7812 */ /* 0x000fe400078ec0ff */
[----:B------:R-:W-:Y:S01]  /*3fa0*/  SHF.R.U32.HI R128, RZ, 0xe, R157 ;  /* 0x0000000eff807819 */ /* 0x000fe2000001169d */
[----:B------:R-:W-:Y:S01]  /*3fb0*/  LDS R131, [R155+UR4+0x400] ;  /* 0x000400049b837984 */ /* 0x000fe20008000800 */
[----:B------:R-:W-:-:S02]  /*3fc0*/  LOP3.LUT R146, R146, 0x3fc, RZ, 0xc0, !PT ;  /* 0x000003fc92927812 */ /* 0x000fc400078ec0ff */
[----:B------:R-:W-:Y:S01]  /*3fd0*/  LOP3.LUT R149, R149, 0x3fc, RZ, 0xc0, !PT ;  /* 0x000003fc95957812 */ /* 0x000fe200078ec0ff */
[----:B------:R-:W-:Y:S01]  /*3fe0*/  LDS R147, [R147+UR4] ;  /* 0x0000000493937984 */ /* 0x000fe20008000800 */
[----:B0-----:R-:W-:Y:S02]  /*3ff0*/  LOP3.LUT R153, R128, 0x3fc, RZ, 0xc0, !PT ;  /* 0x000003fc80997812 */ /* 0x001fe400078ec0ff */
[--C-:B------:R-:W-:Y:S01]  /*4000*/  SHF.R.U32.HI R161, RZ, 0x16, R156.reuse ;  /* 0x00000016ffa17819 */ /* 0x100fe2000001169c */
[----:B------:R-:W0:Y:S01]  /*4010*/  LDS R150, [R150+UR4+0x400] ;  /* 0x0004000496967984 */ /* 0x000e220008000800 */
[----:B------:R-:W-:Y:S02]  /*4020*/  SHF.R.U32.HI R162, RZ, 0xe, R156 ;  /* 0x0000000effa27819 */ /* 0x000fe4000001169c */
[----:B------:R-:W-:Y:S01]  /*4030*/  LOP3.LUT R160, R160, 0x3fc, RZ, 0xc0, !PT ;  /* 0x000003fca0a07812 */ /* 0x000fe200078ec0ff */
[----:B------:R-:W3:Y:S04]  /*4040*/  LDS R152, [R152+UR4] ;  /* 0x0000000498987984 */ /* 0x000ee80008000800 */
[----:B------:R-:W4:Y:S04]  /*4050*/  LDS R155, [R148+UR4+0xc00] ;  /* 0x000c0004949b7984 */ /* 0x000f280008000800 */
[----:B------:R-:W5:Y:S04]  /*4060*/  LDS R124, [R124+UR4+0xc00] ;  /* 0x000c00047c7c7984 */ /* 0x000f680008000800 */
[----:B------:R-:W5:Y:S01]  /*4070*/  LDS R125, [R125+UR4+0xc00] ;  /* 0x000c00047d7d7984 */ /* 0x000f620008000800 */
[----:B-1----:R-:W-:-:S03]  /*4080*/  LOP3.LUT R127, R144, R145, R127, 0x96, !PT ;  /* 0x00000091907f7212 */ /* 0x002fc600078e967f */
[----:B------:R1:W-:Y:S04]  /*4090*/  LDS R128, [R159+UR4] ;  /* 0x000000049f807984 */ /* 0x0003e80008000800 */
[----:B------:R-:W-:Y:S01]  /*40a0*/  LDS R146, [R146+UR4+0x400] ;  /* 0x0004000492927984 */ /* 0x000fe20008000800 */
[----:B--2---:R-:W-:-:S03]  /*40b0*/  LOP3.LUT R129, R151, R142, R129, 0x96, !PT ;  /* 0x0000008e97817212 */ /* 0x004fc600078e9681 */
[----:B------:R-:W2:Y:S01]  /*40c0*/  LDS R149, [R149+UR4+0x800] ;  /* 0x0008000495957984 */ /* 0x000ea20008000800 */
[----:B-1----:R-:W-:-:S03]  /*40d0*/  SHF.R.U32.HI R159, RZ, 0x16, R158 ;  /* 0x00000016ff9f7819 */ /* 0x002fc6000001169e */
[----:B------:R-:W-:Y:S01]  /*40e0*/  LDS R141, [R141+UR4] ;  /* 0x000000048d8d7984 */ /* 0x000fe20008000800 */
[----:B------:R-:W-:-:S03]  /*40f0*/  LOP3.LUT R159, R159, 0x3fc, RZ, 0xc0, !PT ;  /* 0x000003fc9f9f7812 */ /* 0x000fc600078ec0ff */
[----:B------:R-:W-:Y:S04]  /*4100*/  LDS R154, [R154+UR4+0x400] ;  /* 0x000400049a9a7984 */ /* 0x000fe80008000800 */
[----:B------:R-:W1:Y:S01]  /*4110*/  LDS R153, [R153+UR4+0x800] ;  /* 0x0008000499997984 */ /* 0x000e620008000800 */
[----:B0-----:R-:W-:Y:S02]  /*4120*/  LOP3.LUT R140, R140, R150, R147, 0x96, !PT ;  /* 0x000000968c8c7212 */ /* 0x001fe400078e9693 */
[----:B---3--:R-:W-:Y:S01]  /*4130*/  LOP3.LUT R130, R130, R131, R152, 0x96, !PT ;  /* 0x0000008382827212 */ /* 0x008fe200078e9698 */
[----:B------:R-:W-:Y:S01]  /*4140*/  LDS R159, [R159+UR4+0xc00] ;  /* 0x000c00049f9f7984 */ /* 0x000fe20008000800 */
[----:B----4-:R-:W-:Y:S02]  /*4150*/  LOP3.LUT R127, R28, R127, R155, 0x96, !PT ;  /* 0x0000007f1c7f7212 */ /* 0x010fe400078e969b */
[----:B------:R-:W-:-:S02]  /*4160*/  LOP3.LUT R130, R31, R130, R126, 0x96, !PT ;  /* 0x000000821f827212 */ /* 0x000fc400078e967e */
[----:B-----5:R-:W-:Y:S01]  /*4170*/  LOP3.LUT R129, R29, R129, R124, 0x96, !PT ;  /* 0x000000811d817212 */ /* 0x020fe200078e967c */
[----:B------:R-:W-:Y:S01]  /*4180*/  IMAD.SHL.U32 R145, R127, 0x4, RZ ;  /* 0x000000047f917824 */ /* 0x000fe200078e00ff */
[----:B------:R-:W-:Y:S01]  /*4190*/  SHF.R.U32.HI R131, RZ, 0x16, R127 ;  /* 0x00000016ff837819 */ /* 0x000fe2000001167f */
[----:B------:R-:W-:Y:S01]  /*41a0*/  IMAD.SHL.U32 R144, R130, 0x4, RZ ;  /* 0x0000000482907824 */ /* 0x000fe200078e00ff */
[----:B------:R-:W-:Y:S01]  /*41b0*/  LOP3.LUT R140, R30, R140, R125, 0x96, !PT ;  /* 0x0000008c1e8c7212 */ /* 0x000fe200078e967d */
[----:B------:R-:W-:Y:S01]  /*41c0*/  IMAD.SHL.U32 R124, R129, 0x4, RZ ;  /* 0x00000004817c7824 */ /* 0x000fe200078e00ff */
[--C-:B------:R-:W-:Y:S02]  /*41d0*/  SHF.R.U32.HI R151, RZ, 0x16, R129.reuse ;  /* 0x00000016ff977819 */ /* 0x100fe40000011681 */
[----:B------:R-:W-:Y:S01]  /*41e0*/  SHF.R.U32.HI R152, RZ, 0xe, R129 ;  /* 0x0000000eff987819 */ /* 0x000fe20000011681 */
[----:B------:R-:W-:Y:S01]  /*41f0*/  IMAD.SHL.U32 R150, R140, 0x4, RZ ;  /* 0x000000048c967824 */ /* 0x000fe200078e00ff */
[----:B------:R-:W-:-:S02]  /*4200*/  SHF.R.U32.HI R125, RZ, 0xe, R127 ;  /* 0x0000000eff7d7819 */ /* 0x000fc4000001167f */
[----:B------:R-:W-:Y:S02]  /*4210*/  SHF.R.U32.HI R147, RZ, 0xe, R140 ;  /* 0x0000000eff937819 */ /* 0x000fe4000001168c */
[----:B------:R-:W-:Y:S02]  /*4220*/  SHF.R.U32.HI R126, RZ, 0x6, R127 ;  /* 0x00000006ff7e7819 */ /* 0x000fe4000001167f */
[----:B--2---:R-:W-:Y:S02]  /*4230*/  LOP3.LUT R128, R149, R146, R128, 0x96, !PT ;  /* 0x0000009295807212 */ /* 0x004fe400078e9680 */
[----:B------:R-:W-:Y:S02]  /*4240*/  SHF.R.U32.HI R146, RZ, 0x6, R129 ;  /* 0x00000006ff927819 */ /* 0x000fe40000011681 */
[----:B------:R-:W-:Y:S02]  /*4250*/  SHF.R.U32.HI R129, RZ, 0x6, R140 ;  /* 0x00000006ff817819 */ /* 0x000fe4000001168c */
[----:B------:R-:W-:-:S02]  /*4260*/  SHF.R.U32.HI R149, RZ, 0xe, R130 ;  /* 0x0000000eff957819 */ /* 0x000fc40000011682 */
        /* <DEDUP_REMOVED lines=10> */
[----:B-1----:R-:W-:Y:S01]  /*4310*/  LOP3.LUT R141, R153, R154, R141, 0x96, !PT ;  /* 0x0000009a998d7212 */ /* 0x002fe200078e968d */
[----:B------:R-:W-:Y:S01]  /*4320*/  LDS R124, [R124+UR4] ;  /* 0x000000047c7c7984 */ /* 0x000fe20008000800 */
[----:B------:R-:W-:Y:S02]  /*4330*/  SHF.R.U32.HI R142, RZ, 0x16, R130 ;  /* 0x00000016ff8e7819 */ /* 0x000fe40000011682 */
[----:B------:R-:W-:Y:S01]  /*4340*/  LOP3.LUT R125, R152, 0x3fc, RZ, 0xc0, !PT ;  /* 0x000003fc987d7812 */ /* 0x000fe200078ec0ff */
[----:B------:R-:W0:Y:S01]  /*4350*/  LDS R147, [R147+UR4+0x800] ;  /* 0x0008000493937984 */ /* 0x000e220008000800 */
[----:B------:R-:W-:-:S02]  /*4360*/  LOP3.LUT R130, R151, 0x3fc, RZ, 0xc0, !PT ;  /* 0x000003fc97827812 */ /* 0x000fc400078ec0ff */
[--C-:B------:R-:W-:Y:S01]  /*4370*/  SHF.R.U32.HI R154, RZ, 0xe, R143.reuse ;  /* 0x0000000eff9a7819 */ /* 0x100fe2000001168f */
[----:B------:R-:W-:Y:S01]  /*4380*/  LDS R129, [R129+UR4+0x400] ;  /* 0x0004000481817984 */ /* 0x000fe20008000800 */
[--C-:B------:R-:W-:Y:S02]  /*4390*/  SHF.R.U32.HI R152, RZ, 0x16, R143.reuse ;  /* 0x00000016ff987819 */ /* 0x100fe4000001168f */
[----:B------:R-:W-:Y:S01]  /*43a0*/  SHF.R.U32.HI R153, RZ, 0x6, R143 ;  /* 0x00000006ff997819 */ /* 0x000fe2000001168f */
[----:B------:R-:W-:Y:S01]  /*43b0*/  IMAD.SHL.U32 R143, R158, 0x4, RZ ;  /* 0x000000049e8f7824 */ /* 0x000fe200078e00ff */
[----:B------:R-:W-:Y:S01]  /*43c0*/  SHF.R.U32.HI R155, RZ, 0x16, R157 ;  /* 0x00000016ff9b7819 */ /* 0x000fe2000001169d */
[----:B------:R-:W1:Y:S01]  /*43d0*/  LDS R149, [R149+UR4+0x800] ;  /* 0x0008000495957984 */ /* 0x000e620008000800 */
[----:B------:R-:W-:Y:S02]  /*43e0*/  LOP3.LUT R150, R150, 0x3fc, RZ, 0xc0, !PT ;  /* 0x000003fc96967812 */ /* 0x000fe400078ec0ff */
[----:B------:R-:W-:Y:S01]  /*43f0*/  LOP3.LUT R148, R148, 0x3fc, RZ, 0xc0, !PT ;  /* 0x000003fc94947812 */ /* 0x000fe200078ec0ff */
[----:B------:R-:W-:Y:S01]  /*4400*/  LDS R127, [R127+UR4+0x800] ;  /* 0x000800047f7f7984 */ /* 0x000fe20008000800 */
[----:B------:R-:W-:-:S02]  /*4410*/  SHF.R.U32.HI R151, RZ, 0x6, R158 ;  /* 0x00000006ff977819 */ /* 0x000fc4000001169e */
[----:B------:R-:W-:Y:S01]  /*4420*/  SHF.R.U32.HI R140, RZ, 0x16, R140 ;  /* 0x00000016ff8c7819 */ /* 0x000fe2000001168c */
[----:B------:R-:W-:Y:S01]  /*4430*/  LDS R150, [R150+UR4] ;  /* 0x0000000496967984 */ /* 0x000fe20008000800 */
[----:B------:R-:W-:Y:S02]  /*4440*/  LOP3.LUT R131, R131, 0x3fc, RZ, 0xc0, !PT ;  /* 0x000003fc83837812 */ /* 0x000fe400078ec0ff */
        /* <DEDUP_REMOVED lines=21> */
[----:B------:R5:W5:Y:S01]  /*45a0*/  LDS R160, [R131+UR4+0xc00] ;  /* 0x000c000483a07984 */ /* 0x000b620008000800 */
[----:B-1----:R-:W-:-:S03]  /*45b0*/  LOP3.LUT R124, R149, R129, R124, 0x96, !PT ;  /* 0x00000081957c7212 */ /* 0x002fc600078e967c */
[----:B------:R-:W-:Y:S04]  /*45c0*/  LDS R153, [R153+UR4+0x400] ;  /* 0x0004000499997984 */ /* 0x000fe80008000800 */
[----:B------:R-:W-:Y:S04]  /*45d0*/  LDS R152, [R152+UR4+0x800] ;  /* 0x0008000498987984 */ /* 0x000fe80008000800 */
[----:B------:R-:W1:Y:S01]  /*45e0*/  LDS R151, [R151+UR4] ;  /* 0x0000000497977984 */ /* 0x000e620008000800 */
[----:B--2---:R-:W-:-:S03]  /*45f0*/  LOP3.LUT R127, R127, R148, R150, 0x96, !PT ;  /* 0x000000947f7f7212 */ /* 0x004fc600078e9696 */
[----:B------:R-:W2:Y:S04]  /*4600*/  LDS R140, [R140+UR4+0xc00] ;  /* 0x000c00048c8c7984 */ /* 0x000ea80008000800 */
[----:B------:R-:W-:Y:S04]  /*4610*/  LDS R154, [R154+UR4+0x800] ;  /* 0x000800049a9a7984 */ /* 0x000fe80008000800 */
[----:B------:R-:W2:Y:S01]  /*4620*/  LDS R155, [R155+UR4+0x400] ;  /* 0x000400049b9b7984 */ /* 0x000ea20008000800 */
[----:B---3--:R-:W-:-:S03]  /*4630*/  LOP3.LUT R125, R125, R126, R144, 0x96, !PT ;  /* 0x0000007e7d7d7212 */ /* 0x008fc600078e9690 */
[----:B------:R-:W3:Y:S01]  /*4640*/  LDS R156, [R156+UR4+0xc00] ;  /* 0x000c00049c9c7984 */ /* 0x000ee20008000800 */
[----:B----4-:R-:W-:-:S03]  /*4650*/  LOP3.LUT R127, R26, R127, R163, 0x96, !PT ;  /* 0x0000007f1a7f7212 */ /* 0x010fc600078e96a3 */
[----:B------:R-:W4:Y:S01]  /*4660*/  LDS R158, [R158+UR4+0xc00] ;  /* 0x000c00049e9e7984 */ /* 0x000f220008000800 */
[--C-:B------:R-:W-:Y:S01]  /*4670*/  SHF.R.U32.HI R146, RZ, 0x16, R127.reuse ;  /* 0x00000016ff927819 */ /* 0x100fe2000001167f */
[----:B------:R-:W-:Y:S01]  /*4680*/  IMAD.SHL.U32 R147, R127, 0x4, RZ ;  /* 0x000000047f937824 */ /* 0x000fe200078e00ff */
[----:B------:R-:W-:Y:S01]  /*4690*/  SHF.R.U32.HI R129, RZ, 0xe, R127 ;  /* 0x0000000eff817819 */ /* 0x000fe2000001167f */
[----:B------:R-:W4:Y:S01]  /*46a0*/  LDS R157, [R157+UR4+0xc00] ;  /* 0x000c00049d9d7984 */ /* 0x000f220008000800 */
[----:B0-----:R-:W-:Y:S02]  /*46b0*/  LOP3.LUT R145, R24, R145, R161, 0x96, !PT ;  /* 0x0000009118917212 */ /* 0x001fe400078e96a1 */
[----:B-----5:R-:W-:Y:S02]  /*46c0*/  SHF.R.U32.HI R131, RZ, 0x6, R127 ;  /* 0x00000006ff837819 */ /* 0x020fe4000001167f */
[----:B------:R-:W-:Y:S01]  /*46d0*/  LOP3.LUT R124, R25, R124, R160, 0x96, !PT ;  /* 0x0000007c197c7212 */ /* 0x000fe200078e96a0 */
[----:B------:R-:W-:Y:S01]  /*46e0*/  IMAD.SHL.U32 R126, R145, 0x4, RZ ;  /* 0x00000004917e7824 */ /* 0x000fe200078e00ff */
[----:B------:R-:W-:-:S02]  /*46f0*/  SHF.R.U32.HI R142, RZ, 0x16, R145 ;  /* 0x00000016ff8e7819 */ /* 0x000fc40000011691 */
[----:B------:R-:W-:Y:S01]  /*4700*/  SHF.R.U32.HI R144, RZ, 0xe, R124 ;  /* 0x0000000eff907819 */ /* 0x000fe2000001167c */
[----:B------:R-:W-:Y:S01]  /*4710*/  IMAD.SHL.U32 R130, R124, 0x4, RZ ;  /* 0x000000047c827824 */ /* 0x000fe200078e00ff */
[----:B------:R-:W-:Y:S02]  /*4720*/  LOP3.LUT R127, R126, 0x3fc, RZ, 0xc0, !PT ;  /* 0x000003fc7e7f7812 */ /* 0x000fe400078ec0ff */
[----:B------:R-:W-:Y:S02]  /*4730*/  LOP3.LUT R126, R146, 0x3fc, RZ, 0xc0, !PT ;  /* 0x000003fc927e7812 */ /* 0x000fe400078ec0ff */
[----:B------:R-:W-:Y:S02]  /*4740*/  LOP3.LUT R147, R147, 0x3fc, RZ, 0xc0, !PT ;  /* 0x000003fc93937812 */ /* 0x000fe400078ec0ff */
[----:B-1----:R-:W-:Y:S01]  /*4750*/  LOP3.LUT R151, R152, R153, R151, 0x96, !PT ;  /* 0x0000009998977212 */ /* 0x002fe200078e9697 */
[----:B------:R-:W-:Y:S01]  /*4760*/  LDS R127, [R127+UR4] ;  /* 0x000000047f7f7984 */ /* 0x000fe20008000800 */
[----:B------:R-:W-:-:S02]  /*4770*/  LOP3.LUT R153, R130, 0x3fc, RZ, 0xc0, !PT ;  /* 0x000003fc82997812 */ /* 0x000fc400078ec0ff */
[----:B--2---:R-:W-:Y:S01]  /*4780*/  LOP3.LUT R125, R27, R125, R140, 0x96, !PT ;  /* 0x0000007d1b7d7212 */ /* 0x004fe200078e968c */
[----:B------:R-:W-:Y:S01]  /*4790*/  LDS R147, [R147+UR4] ;  /* 0x0000000493937984 */ /* 0x000fe20008000800 */
[--C-:B------:R-:W-:Y:S02]  /*47a0*/  SHF.R.U32.HI R140, RZ, 0xe, R145.reuse ;  /* 0x0000000eff8c7819 */ /* 0x100fe40000011691 */
[----:B------:R-:W-:Y:S01]  /*47b0*/  SHF.R.U32.HI R145, RZ, 0x6, R145 ;  /* 0x00000006ff917819 */ /* 0x000fe20000011691 */
[----:B------:R-:W-:Y:S01]  /*47c0*/  IMAD.SHL.U32 R152, R125, 0x4, RZ ;  /* 0x000000047d987824 */ /* 0x000fe200078e00ff */
[----:B------:R-:W-:Y:S01]  /*47d0*/  SHF.R.U32.HI R150, RZ, 0x6, R125 ;  /* 0x00000006ff967819 */ /* 0x000fe2000001167d */
[----:B------:R-:W-:Y:S01]  /*47e0*/  LDS R126, [R126+UR4+0xc00] ;  /* 0x000c00047e7e7984 */ /* 0x000fe20008000800 */
[----:B------:R-:W-:Y:S02]  /*47f0*/  LOP3.LUT R143, R154, R155, R143, 0x96, !PT ;  /* 0x0000009b9a8f7212 */ /* 0x000fe400078e968f */
[----:B------:R-:W-:-:S02]  /*4800*/  LOP3.LUT R155, R145, 0x3fc, RZ, 0xc0, !PT ;  /* 0x000003fc919b7812 */ /* 0x000fc400078ec0ff */
[----:B---3--:R-:W-:Y:S02]  /*4810*/  LOP3.LUT R156, R65, R128, R156, 0x96, !PT ;  /* 0x00000080419c7212 */ /* 0x008fe400078e969c */
[----:B------:R-:W-:Y:S02]  /*4820*/  SHF.R.U32.HI R128, RZ, 0x6, R124 ;  /* 0x00000006ff807819 */ /* 0x000fe4000001167c */
[----:B----4-:R-:W-:Y:S01]  /*4830*/  LOP3.LUT R158, R67, R151, R158, 0x96, !PT ;  /* 0x00000097439e7212 */ /* 0x010fe200078e969e */
[----:B------:R-:W-:Y:S01]  /*4840*/  IMAD.SHL.U32 R149, R156, 0x4, RZ ;  /* 0x000000049c957824 */ /* 0x000fe200078e00ff */
[----:B------:R-:W-:Y:S02]  /*4850*/  SHF.R.U32.HI R151, RZ, 0xe, R125 ;  /* 0x0000000eff977819 */ /* 0x000fe4000001167d */
[----:B------:R-:W-:Y:S02]  /*4860*/  LOP3.LUT R157, R66, R143, R157, 0x96, !PT ;  /* 0x0000008f429d7212 */ /* 0x000fe400078e969d */
[----:B------:R-:W-:-:S02]  /*4870*/  SHF.R.U32.HI R143, RZ, 0x16, R124 ;  /* 0x00000016ff8f7819 */ /* 0x000fc4000001167c */
[----:B------:R-:W-:Y:S01]  /*4880*/  LOP3.LUT R130, R144, 0x3fc, RZ, 0xc0, !PT ;  /* 0x000003fc90827812 */ /* 0x000fe200078ec0ff */
[----:B------:R-:W-:Y:S01]  /*4890*/  IMAD.SHL.U32 R160, R157, 0x4, RZ ;  /* 0x000000049da07824 */ /* 0x000fe200078e00ff */
[----:B------:R-:W-:Y:S02]  /*48a0*/  LOP3.LUT R124, R142, 0x3fc, RZ, 0xc0, !PT ;  /* 0x000003fc8e7c7812 */ /* 0x000fe400078ec0ff */
[----:B------:R-:W-:Y:S01]  /*48b0*/  LOP3.LUT R145, R128, 0x3fc, RZ, 0xc0, !PT ;  /* 0x000003fc80917812 */ /* 0x000fe200078ec0ff */
[----:B------:R-:W-:Y:S01]  /*48c0*/  IMAD.SHL.U32 R128, R141, 0x4, RZ ;  /* 0x000000048d807824 */ /* 0x000fe200078e00ff */
[----:B------:R-:W-:Y:S01]  /*48d0*/  LOP3.LUT R144, R129, 0x3fc, RZ, 0xc0, !PT ;  /* 0x000003fc81907812 */ /* 0x000fe200078ec0ff */
[----:B------:R-:W-:Y:S01]  /*48e0*/  LDS R130, [R130+UR4+0x800] ;  /* 0x0008000482827984 */ /* 0x000fe20008000800 */
[----:B------:R-:W-:Y:S02]  /*48f0*/  SHF.R.U32.HI R146, RZ, 0x6, R156 ;  /* 0x00000006ff927819 */ /* 0x000fe4000001169c */
[----:B------:R-:W-:Y:S01]  /*4900*/  SHF.R.U32.HI R148, RZ, 0x16, R125 ;  /* 0x00000016ff947819 */ /* 0x000fe2000001167d */
[----:B------:R-:W-:Y:S01]  /*4910*/  LDS R145, [R145+UR4+0x400] ;  /* 0x0004000491917984 */ /* 0x000fe20008000800 */
[----:B------:R-:W-:-:S02]  /*4920*/  LOP3.LUT R142, R131, 0x3fc, RZ, 0xc0, !PT ;  /* 0x000003fc838e7812 */ /* 0x000fc400078ec0ff */
[----:B------:R-:W-:Y:S01]  /*4930*/  LOP3.LUT R151, R151, 0x3fc, RZ, 0xc0, !PT ;  /* 0x000003fc97977812 */ /* 0x000fe200078ec0ff */
[----:B------:R-:W0:Y:S01]  /*4940*/  LDS R144, [R144+UR4+0x800] ;  /* 0x0008000490907984 */ /* 0x000e220008000800 */
[----:B------:R-:W-:Y:S02]  /*4950*/  LOP3.LUT R140, R140, 0x3fc, RZ, 0xc0, !PT ;  /* 0x000003fc8c8c7812 */ /* 0x000fe400078ec0ff */
[----:B------:R-:W-:Y:S01]  /*4960*/  LOP3.LUT R150, R150, 0x3fc, RZ, 0xc0, !PT ;  /* 0x000003fc96967812 */ /* 0x000fe200078ec0ff */
[----:B------:R1:W-:Y:S01]  /*4970*/  LDS R129, [R153+UR4] ;  /* 0x0000000499817984 */ /* 0x0003e20008000800 */
[----:B------:R-:W-:Y:S02]  /*4980*/  LOP3.LUT R152, R152, 0x3fc, RZ, 0xc0, !PT ;  /* 0x000003fc98987812 */ /* 0x000fe400078ec0ff */
[----:B------:R-:W-:Y:S01]  /*4990*/  LOP3.LUT R154, R146, 0x3fc, RZ, 0xc0, !PT ;  /* 0x000003fc929a7812 */ /* 0x000fe200078ec0ff */
[----:B------:R-:W-:Y:S01]  /*49a0*/  LDS R142, [R142+UR4+0x400] ;  /* 0x000400048e8e7984 */ /* 0x000fe20008000800 */
[----:B------:R-:W-:-:S02]  /*49b0*/  LOP3.LUT R159, R149, 0x3fc, RZ, 0xc0, !PT ;  /* 0x000003fc959f7812 */ /* 0x000fc400078ec0ff */
[----:B------:R-:W-:Y:S01]  /*49c0*/  LOP3.LUT R148, R148, 0x3fc, RZ, 0xc0, !PT ;  /* 0x000003fc94947812 */ /* 0x000fe200078ec0ff */
[----:B------:R-:W2:Y:S01]  /*49d0*/  LDS R151, [R151+UR4+0x800] ;  /* 0x0008000497977984 */ /* 0x000ea20008000800 */
[--C-:B------:R-:W-:Y:S02]  /*49e0*/  SHF.R.U32.HI R146, RZ, 0x6, R157.reuse ;  /* 0x00000006ff927819 */ /* 0x100fe4000001169d */
[----:B------:R-:W-:Y:S01]  /*49f0*/  SHF.R.U32.HI R149, RZ, 0xe, R158 ;  /* 0x0000000eff957819 */ /* 0x000fe2000001169e */
[----:B------:R-:W-:Y:S01]  /*4a00*/  LDS R140, [R140+UR4+0x800] ;  /* 0x000800048c8c7984 */ /* 0x000fe20008000800 */
[----:B------:R-:W-:Y:S02]  /*4a10*/  LOP3.LUT R125, R143, 0x3fc, RZ, 0xc0, !PT ;  /* 0x000003fc8f7d7812 */ /* 0x000fe400078ec0ff */
[----:B------:R-:W-:Y:S01]  /*4a20*/  LOP3.LUT R143, R128, 0x3fc, RZ, 0xc0, !PT ;  /* 0x000003fc808f7812 */ /* 0x000fe200078ec0ff */
[----:B------:R-:W3:Y:S01]  /*4a30*/  LDS R150, [R150+UR4+0x400] ;  /* 0x0004000496967984 */ /* 0x000ee20008000800 */
[----:B------:R-:W-:-:S02]  /*4a40*/  SHF.R.U32.HI R128, RZ, 0xe, R157 ;  /* 0x0000000eff807819 */ /* 0x000fc4000001169d */
[----:B------:R-:W-:Y:S01]  /*4a50*/  LOP3.LUT R146, R146, 0x3fc, RZ, 0xc0, !PT ;  /* 0x000003fc92927812 */ /* 0x000fe200078ec0ff */
[----:B------:R-:W-:Y:S01]  /*4a60*/  LDS R131, [R155+UR4+0x400] ;  /* 0x000400049b837984 */ /* 0x000fe20008000800 */
[----:B------:R-:W-:Y:S02]  /*4a70*/  LOP3.LUT R149, R149, 0x3fc, RZ, 0xc0, !PT ;  /* 0x000003fc95957812 */ /* 0x000fe400078ec0ff */
[----:B-1----:R-:W-:Y:S01]  /*4a80*/  LOP3.LUT R153, R128, 0x3fc, RZ, 0xc0, !PT ;  /* 0x000003fc80997812 */ /* 0x002fe200078ec0ff */
[----:B------:R-:W1:Y:S01]  /*4a90*/  LDS R152, [R152+UR4] ;  /* 0x0000000498987984 */ /* 0x000e620008000800 */
[----:B------:R-:W-:Y:S02]  /*4aa0*/  SHF.R.U32.HI R161, RZ, 0xe, R156 ;  /* 0x0000000effa17819 */ /* 0x000fe4000001169c */
[----:B------:R-:W-:Y:S01]  /*4ab0*/  LOP3.LUT R160, R160, 0x3fc, RZ, 0xc0, !PT ;  /* 0x000003fca0a07812 */ /* 0x000fe200078ec0ff */
[----:B------:R-:W4:Y:S04]  /*4ac0*/  LDS R155, [R148+UR4+0xc00] ;  /* 0x000c0004949b7984 */ /* 0x000f280008000800 */
[----:B------:R-:W5:Y:S04]  /*4ad0*/  LDS R124, [R124+UR4+0xc00] ;  /* 0x000c00047c7c7984 */ /* 0x000f680008000800 */
[----:B------:R-:W5:Y:S01]  /*4ae0*/  LDS R125, [R125+UR4+0xc00] ;  /* 0x000c00047d7d7984 */ /* 0x000f620008000800 */
[----:B0-----:R-:W-:-:S03]  /*4af0*/  LOP3.LUT R127, R144, R145, R127, 0x96, !PT ;  /* 0x00000091907f7212 */ /* 0x001fc600078e967f */
[----:B------:R0:W-:Y:S04]  /*4b00*/  LDS R128, [R159+UR4] ;  /* 0x000000049f807984 */ /* 0x0001e80008000800 */
[----:B------:R-:W-:Y:S04]  /*4b10*/  LDS R146, [R146+UR4+0x400] ;  /* 0x0004000492927984 */ /* 0x000fe80008000800 */
[----:B------:R-:W5:Y:S01]  /*4b20*/  LDS R149, [R149+UR4+0x800] ;  /* 0x0008000495957984 */ /* 0x000f620008000800 */
[----:B--2---:R-:W-:Y:S02]  /*4b30*/  LOP3.LUT R129, R151, R142, R129, 0x96, !PT ;  /* 0x0000008e97817212 */ /* 0x004fe400078e9681 */
[----:B0-----:R-:W-:Y:S01]  /*4b40*/  SHF.R.U32.HI R159, RZ, 0x16, R158 ;  /* 0x00000016ff9f7819 */ /* 0x001fe2000001169e */
[----:B------:R-:W-:Y:S03]  /*4b50*/  LDS R143, [R143+UR4] ;  /* 0x000000048f8f7984 */ /* 0x000fe60008000800 */
[----:B------:R-:W-:Y:S01]  /*4b60*/  LOP3.LUT R159, R159, 0x3fc, RZ, 0xc0, !PT ;  /* 0x000003fc9f9f7812 */ /* 0x000fe200078ec0ff */
[----:B------:R-:W-:Y:S01]  /*4b70*/  LDS R154, [R154+UR4+0x400] ;  /* 0x000400049a9a7984 */ /* 0x000fe20008000800 */
[----:B---3--:R-:W-:-:S03]  /*4b80*/  LOP3.LUT R140, R140, R150, R147, 0x96, !PT ;  /* 0x000000968c8c7212 */ /* 0x008fc600078e9693 */
[----:B------:R-:W0:Y:S01]  /*4b90*/  LDS R153, [R153+UR4+0x800] ;  /* 0x0008000499997984 */ /* 0x000e220008000800 */
        /* <DEDUP_REMOVED lines=16> */
[----:B------:R-:W-:Y:S02]  /*4ca0*/  LOP3.LUT R128, R149, R146, R128, 0x96, !PT ;  /* 0x0000009295807212 */ /* 0x000fe400078e9680 */
[----:B------:R-:W-:-:S02]  /*4cb0*/  SHF.R.U32.HI R146, RZ, 0x6, R129 ;  /* 0x00000006ff927819 */ /* 0x000fc40000011681 */
[----:B------:R-:W-:Y:S02]  /*4cc0*/  SHF.R.U32.HI R129, RZ, 0x6, R140 ;  /* 0x00000006ff817819 */ /* 0x000fe4000001168c */
[----:B------:R-:W-:Y:S02]  /*4cd0*/  SHF.R.U32.HI R149, RZ, 0xe, R130 ;  /* 0x0000000eff957819 */ /* 0x000fe40000011682 */
[--C-:B------:R-:W-:Y:S02]  /*4ce0*/  SHF.R.U32.HI R131, RZ, 0x16, R127.reuse ;  /* 0x00000016ff837819 */ /* 0x100fe4000001167f */
[----:B------:R-:W-:Y:S02]  /*4cf0*/  SHF.R.U32.HI R126, RZ, 0x6, R127 ;  /* 0x00000006ff7e7819 */ /* 0x000fe4000001167f */
[----:B0-----:R-:W-:Y:S02]  /*4d00*/  LOP3.LUT R143, R153, R154, R143, 0x96, !PT ;  /* 0x0000009a998f7212 */ /* 0x001fe400078e968f */
[----:B------:R-:W-:-:S02]  /*4d10*/  LOP3.LUT R145, R145, 0x3fc, RZ, 0xc0, !PT ;  /* 0x000003fc91917812 */ /* 0x000fc400078ec0ff */
[----:B------:R-:W-:Y:S02]  /*4d20*/  LOP3.LUT R146, R146, 0x3fc, RZ, 0xc0, !PT ;  /* 0x000003fc92927812 */ /* 0x000fe400078ec0ff */
[----:B------:R-:W-:Y:S02]  /*4d30*/  LOP3.LUT R130, R151, 0x3fc, RZ, 0xc0, !PT ;  /* 0x000003fc97827812 */ /* 0x000fe400078ec0ff */
[----:B------:R-:W-:Y:S01]  /*4d40*/  LOP3.LUT R147, R147, 0x3fc, RZ, 0xc0, !PT ;  /* 0x000003fc93937812 */ /* 0x000fe200078ec0ff */
[----:B------:R-:W-:Y:S01]  /*4d50*/  LDS R145, [R145+UR4] ;  /* 0x0000000491917984 */ /* 0x000fe20008000800 */
[----:B------:R-:W-:Y:S02]  /*4d60*/  SHF.R.U32.HI R155, RZ, 0x16, R156 ;  /* 0x00000016ff9b7819 */ /* 0x000fe4000001169c */
[----:B------:R-:W-:Y:S01]  /*4d70*/  LOP3.LUT R127, R125, 0x3fc, RZ, 0xc0, !PT ;  /* 0x000003fc7d7f7812 */ /* 0x000fe200078ec0ff */
[----:B------:R-:W-:Y:S01]  /*4d80*/  LDS R146, [R146+UR4+0x400] ;  /* 0x0004000492927984 */ /* 0x000fe20008000800 */
[----:B------:R-:W-:-:S02]  /*4d90*/  LOP3.LUT R124, R124, 0x3fc, RZ, 0xc0, !PT ;  /* 0x000003fc7c7c7812 */ /* 0x000fc400078ec0ff */
[----:B------:R-:W-:Y:S01]  /*4da0*/  LOP3.LUT R129, R129, 0x3fc, RZ, 0xc0, !PT ;  /* 0x000003fc81817812 */ /* 0x000fe200078ec0ff */
[----:B------:R-:W0:Y:S01]  /*4db0*/  LDS R147, [R147+UR4+0x800] ;  /* 0x0008000493937984 */ /* 0x000e220008000800 */
[----:B------:R-:W-:Y:S02]  /*4dc0*/  LOP3.LUT R149, R149, 0x3fc, RZ, 0xc0, !PT ;  /* 0x000003fc95957812 */ /* 0x000fe400078ec0ff */
[----:B------:R-:W-:Y:S01]  /*4dd0*/  SHF.R.U32.HI R154, RZ, 0xe, R141 ;  /* 0x0000000eff9a7819 */ /* 0x000fe2000001168d */
[----:B------:R-:W-:Y:S01]  /*4de0*/  LDS R124, [R124+UR4] ;  /* 0x000000047c7c7984 */ /* 0x000fe20008000800 */
[----:B------:R-:W-:Y:S02]  /*4df0*/  SHF.R.U32.HI R151, RZ, 0x6, R158 ;  /* 0x00000006ff977819 */ /* 0x000fe4000001169e */
[----:B------:R-:W-:Y:S01]  /*4e00*/  LOP3.LUT R125, R152, 0x3fc, RZ, 0xc0, !PT ;  /* 0x000003fc987d7812 */ /* 0x000fe200078ec0ff */
[----:B------:R-:W-:Y:S01]  /*4e10*/  LDS R129, [R129+UR4+0x400] ;  /* 0x0004000481817984 */ /* 0x000fe20008000800 */
[----:B------:R-:W-:-:S02]  /*4e20*/  LOP3.LUT R150, R150, 0x3fc, RZ, 0xc0, !PT ;  /* 0x000003fc96967812 */ /* 0x000fc400078ec0ff */
[----:B------:R-:W-:Y:S01]  /*4e30*/  LOP3.LUT R148, R148, 0x3fc, RZ, 0xc0, !PT ;  /* 0x000003fc94947812 */ /* 0x000fe200078ec0ff */
[----:B------:R-:W1:Y:S01]  /*4e40*/  LDS R149, [R149+UR4+0x800] ;  /* 0x0008000495957984 */ /* 0x000e620008000800 */
[--C-:B------:R-:W-:Y:S02]  /*4e50*/  SHF.R.U32.HI R152, RZ, 0x16, R141.reuse ;  /* 0x00000016ff987819 */ /* 0x100fe4000001168d */
[----:B------:R-:W-:Y:S01]  /*4e60*/  SHF.R.U32.HI R153, RZ, 0x6, R141 ;  /* 0x00000006ff997819 */ /* 0x000fe2000001168d */
[----:B------:R-:W-:Y:S01]  /*4e70*/  IMAD.SHL.U32 R141, R158, 0x4, RZ ;  /* 0x000000049e8d7824 */ /* 0x000fe200078e00ff */
[----:B------:R-:W-:Y:S01]  /*4e80*/  SHF.R.U32.HI R156, RZ, 0x16, R157 ;  /* 0x00000016ff9c7819 */ /* 0x000fe2000001169d */
[----:B------:R-:W-:Y:S01]  /*4e90*/  LDS R127, [R127+UR4+0x800] ;  /* 0x000800047f7f7984 */ /* 0x000fe20008000800 */
[----:B------:R-:W-:Y:S02]  /*4ea0*/  LOP3.LUT R157, R155, 0x3fc, RZ, 0xc0, !PT ;  /* 0x000003fc9b9d7812 */ /* 0x000fe400078ec0ff */
[----:B------:R-:W-:Y:S01]  /*4eb0*/  LOP3.LUT R142, R142, 0x3fc, RZ, 0xc0, !PT ;  /* 0x000003fc8e8e7812 */ /* 0x000fe200078ec0ff */
[----:B------:R-:W-:Y:S01]  /*4ec0*/  LDS R150, [R150+UR4] ;  /* 0x0000000496967984 */ /* 0x000fe20008000800 */
[----:B------:R-:W-:-:S02]  /*4ed0*/  LOP3.LUT R154, R154, 0x3fc, RZ, 0xc0, !PT ;  /* 0x000003fc9a9a7812 */ /* 0x000fc400078ec0ff */
[----:B------:R-:W-:Y:S01]  /*4ee0*/  LOP3.LUT R155, R151, 0x3fc, RZ, 0xc0, !PT ;  /* 0x000003fc979b7812 */ /* 0x000fe200078ec0ff */
[----:B------:R-:W2:Y:S01]  /*4ef0*/  LDS R148, [R148+UR4+0x400] ;  /* 0x0004000494947984 */ /* 0x000ea20008000800 */
[----:B------:R-:W-:Y:S02]  /*4f00*/  LOP3.LUT R131, R131, 0x3fc, RZ, 0xc0, !PT ;  /* 0x000003fc83837812 */ /* 0x000fe400078ec0ff */
[----:B------:R-:W-:Y:S01]  /*4f10*/  SHF.R.U32.HI R140, RZ, 0x16, R140 ;  /* 0x00000016ff8c7819 */ /* 0x000fe2000001168c */
[----:B------:R-:W-:Y:S01]  /*4f20*/  LDS R154, [R154+UR4+0x800] ;  /* 0x000800049a9a7984 */ /* 0x000fe20008000800 */
[----:B------:R-:W-:Y:S02]  /*4f30*/  LOP3.LUT R126, R126, 0x3fc, RZ, 0xc0, !PT ;  /* 0x000003fc7e7e7812 */ /* 0x000fe400078ec0ff */
[----:B------:R-:W-:Y:S01]  /*4f40*/  LOP3.LUT R144, R144, 0x3fc, RZ, 0xc0, !PT ;  /* 0x000003fc90907812 */ /* 0x000fe200078ec0ff */
[----:B------:R-:W-:Y:S01]  /*4f50*/  LDS R155, [R155+UR4+0x400] ;  /* 0x000400049b9b7984 */ /* 0x000fe20008000800 */
[----:B------:R-:W-:-:S02]  /*4f60*/  LOP3.LUT R158, R152, 0x3fc, RZ, 0xc0, !PT ;  /* 0x000003fc989e7812 */ /* 0x000fc400078ec0ff */
[----:B------:R-:W-:Y:S01]  /*4f70*/  LOP3.LUT R152, R161, 0x3fc, RZ, 0xc0, !PT ;  /* 0x000003fca1987812 */ /* 0x000fe200078ec0ff */
[----:B------:R-:W3:Y:S01]  /*4f80*/  LDS R163, [R130+UR4+0xc00] ;  /* 0x000c000482a37984 */ /* 0x000ee20008000800 */
[----:B------:R-:W-:Y:S02]  /*4f90*/  LOP3.LUT R151, R141, 0x3fc, RZ, 0xc0, !PT ;  /* 0x000003fc8d977812 */ /* 0x000fe400078ec0ff */
[----:B------:R-:W-:Y:S01]  /*4fa0*/  LOP3.LUT R153, R153, 0x3fc, RZ, 0xc0, !PT ;  /* 0x000003fc99997812 */ /* 0x000fe200078ec0ff */
[----:B------:R-:W4:Y:S01]  /*4fb0*/  LDS R141, [R160+UR4] ;  /* 0x00000004a08d7984 */ /* 0x000f220008000800 */
[----:B------:R-:W-:Y:S02]  /*4fc0*/  LOP3.LUT R140, R140, 0x3fc, RZ, 0xc0, !PT ;  /* 0x000003fc8c8c7812 */ /* 0x000fe400078ec0ff */
[----:B------:R-:W-:Y:S01]  /*4fd0*/  LOP3.LUT R156, R156, 0x3fc, RZ, 0xc0, !PT ;  /* 0x000003fc9c9c7812 */ /* 0x000fe200078ec0ff */
[----:B------:R-:W5:Y:S01]  /*4fe0*/  LDS R161, [R142+UR4+0xc00] ;  /* 0x000c00048ea17984 */ /* 0x000f620008000800 */
[----:B0-----:R-:W-:-:S02]  /*4ff0*/  LOP3.LUT R145, R147, R146, R145, 0x96, !PT ;  /* 0x0000009293917212 */ /* 0x001fc400078e9691 */
[----:B------:R-:W-:Y:S01]  /*5000*/  LOP3.LUT R143, R60, R143, R159, 0x96, !PT ;  /* 0x0000008f3c8f7212 */ /* 0x000fe200078e969f */
[----:B------:R-:W0:Y:S01]  /*5010*/  LDS R160, [R131+UR4+0xc00] ;  /* 0x000c000483a07984 */ /* 0x000e220008000800 */
[----:B-1----:R-:W-:-:S03]  /*5020*/  LOP3.LUT R124, R149, R129, R124, 0x96, !PT ;  /* 0x00000081957c7212 */ /* 0x002fc600078e967c */
[----:B------:R-:W-:Y:S04]  /*5030*/  LDS R126, [R126+UR4+0x400] ;  /* 0x000400047e7e7984 */ /* 0x000fe80008000800 */
[----:B------:R-:W-:Y:S04]  /*5040*/  LDS R125, [R125+UR4+0x800] ;  /* 0x000800047d7d7984 */ /* 0x000fe80008000800 */
[----:B------:R-:W1:Y:S04]  /*5050*/  LDS R144, [R144+UR4] ;  /* 0x0000000490907984 */ /* 0x000e680008000800 */
[----:B------:R-:W1:Y:S01]  /*5060*/  LDS R157, [R157+UR4+0xc00] ;  /* 0x000c00049d9d7984 */ /* 0x000e620008000800 */
[----:B--2---:R-:W-:-:S03]  /*5070*/  LOP3.LUT R127, R127, R148, R150, 0x96, !PT ;  /* 0x000000947f7f7212 */ /* 0x004fc600078e9696 */
[----:B------:R-:W-:Y:S04]  /*5080*/  LDS R153, [R153+UR4+0x400] ;  /* 0x0004000499997984 */ /* 0x000fe80008000800 */
[----:B------:R-:W-:Y:S04]  /*5090*/  LDS R152, [R152+UR4+0x800] ;  /* 0x0008000498987984 */ /* 0x000fe80008000800 */
[----:B------:R-:W2:Y:S01]  /*50a0*/  LDS R151, [R151+UR4] ;  /* 0x0000000497977984 */ /* 0x000ea20008000800 */
[----:B---3--:R-:W-:-:S03]  /*50b0*/  LOP3.LUT R127, R18, R127, R163, 0x96, !PT ;  /* 0x0000007f127f7212 */ /* 0x008fc600078e96a3 */
[----:B------:R-:W3:Y:S01]  /*50c0*/  LDS R158, [R158+UR4+0xc00] ;  /* 0x000c00049e9e7984 */ /* 0x000ee20008000800 */
[----:B----4-:R-:W-:Y:S01]  /*50d0*/  LOP3.LUT R141, R154, R155, R141, 0x96, !PT ;  /* 0x0000009b9a8d7212 */ /* 0x010fe200078e968d */
[----:B------:R-:W-:Y:S01]  /*50e0*/  IMAD.SHL.U32 R147, R127, 0x4, RZ ;  /* 0x000000047f937824 */ /* 0x000fe200078e00ff */
[----:B------:R-:W-:Y:S01]  /*50f0*/  SHF.R.U32.HI R148, RZ, 0x16, R127 ;  /* 0x00000016ff947819 */ /* 0x000fe2000001167f */
[----:B------:R-:W4:Y:S01]  /*5100*/  LDS R140, [R140+UR4+0xc00] ;  /* 0x000c00048c8c7984 */ /* 0x000f220008000800 */
[----:B-----5:R-:W-:Y:S02]  /*5110*/  LOP3.LUT R145, R16, R145, R161, 0x96, !PT ;  /* 0x0000009110917212 */ /* 0x020fe400078e96a1 */
[----:B------:R-:W-:Y:S01]  /*5120*/  LOP3.LUT R147, R147, 0x3fc, RZ, 0xc0, !PT ;  /* 0x000003fc93937812 */ /* 0x000fe200078ec0ff */
[----:B------:R-:W5:Y:S01]  /*5130*/  LDS R156, [R156+UR4+0xc00] ;  /* 0x000c00049c9c7984 */ /* 0x000f620008000800 */
[----:B0-----:R-:W-:Y:S01]  /*5140*/  LOP3.LUT R124, R17, R124, R160, 0x96, !PT ;  /* 0x0000007c117c7212 */ /* 0x001fe200078e96a0 */
[----:B------:R-:W-:Y:S01]  /*5150*/  IMAD.SHL.U32 R130, R145, 0x4, RZ ;  /* 0x0000000491827824 */ /* 0x000fe200078e00ff */
[----:B------:R-:W-:-:S02]  /*5160*/  SHF.R.U32.HI R142, RZ, 0xe, R145 ;  /* 0x0000000eff8e7819 */ /* 0x000fc40000011691 */
[----:B------:R-:W-:Y:S01]  /*5170*/  SHF.R.U32.HI R129, RZ, 0x6, R124 ;  /* 0x00000006ff817819 */ /* 0x000fe2000001167c */
[----:B------:R-:W-:Y:S01]  /*5180*/  IMAD.SHL.U32 R131, R124, 0x4, RZ ;  /* 0x000000047c837824 */ /* 0x000fe200078e00ff */
[----:B------:R-:W-:Y:S01]  /*5190*/  LOP3.LUT R142, R142, 0x3fc, RZ, 0xc0, !PT ;  /* 0x000003fc8e8e7812 */ /* 0x000fe200078ec0ff */
[----:B------:R-:W-:Y:S01]  /*51a0*/  LDS R147, [R147+UR4] ;  /* 0x0000000493937984 */ /* 0x000fe20008000800 */
[----:B------:R-:W-:Y:S02]  /*51b0*/  LOP3.LUT R146, R129, 0x3fc, RZ, 0xc0, !PT ;  /* 0x000003fc81927812 */ /* 0x000fe400078ec0ff */
[----:B------:R-:W-:Y:S02]  /*51c0*/  LOP3.LUT R129, R148, 0x3fc, RZ, 0xc0, !PT ;  /* 0x000003fc94817812 */ /* 0x000fe400078ec0ff */
[----:B-1----:R-:W-:Y:S01]  /*51d0*/  LOP3.LUT R125, R125, R126, R144, 0x96, !PT ;  /* 0x0000007e7d7d7212 */ /* 0x002fe200078e9690 */
[----:B------:R-:W-:Y:S01]  /*51e0*/  LDS R142, [R142+UR4+0x800] ;  /* 0x000800048e8e7984 */ /* 0x000fe20008000800 */
[----:B------:R-:W-:-:S02]  /*51f0*/  SHF.R.U32.HI R126, RZ, 0x16, R145 ;  /* 0x00000016ff7e7819 */ /* 0x000fc40000011691 */
[----:B------:R-:W-:Y:S01]  /*5200*/  LOP3.LUT R157, R62, R141, R157, 0x96, !PT ;  /* 0x0000008d3e9d7212 */ /* 0x000fe200078e969d */
[----:B------:R-:W-:Y:S01]  /*5210*/  LDS R146, [R146+UR4+0x400] ;  /* 0x0004000492927984 */ /* 0x000fe20008000800 */
[----:B------:R-:W-:Y:S02]  /*5220*/  SHF.R.U32.HI R145, RZ, 0x6, R145 ;  /* 0x00000006ff917819 */ /* 0x000fe40000011691 */
[--C-:B------:R-:W-:Y:S02]  /*5230*/  SHF.R.U32.HI R141, RZ, 0x16, R124.reuse ;  /* 0x00000016ff8d7819 */ /* 0x100fe4000001167c */
[----:B------:R-:W-:Y:S02]  /*5240*/  SHF.R.U32.HI R144, RZ, 0xe, R124 ;  /* 0x0000000eff907819 */ /* 0x000fe4000001167c */
[----:B------:R-:W-:Y:S02]  /*5250*/  SHF.R.U32.HI R124, RZ, 0xe, R127 ;  /* 0x0000000eff7c7819 */ /* 0x000fe4000001167f */
[----:B------:R-:W-:-:S02]  /*5260*/  LOP3.LUT R155, R145, 0x3fc, RZ, 0xc0, !PT ;  /* 0x000003fc919b7812 */ /* 0x000fc400078ec0ff */
[----:B--2---:R-:W-:Y:S02]  /*5270*/  LOP3.LUT R151, R152, R153, R151, 0x96, !PT ;  /* 0x0000009998977212 */ /* 0x004fe400078e9697 */
[----:B------:R-:W-:Y:S01]  /*5280*/  LOP3.LUT R145, R124, 0x3fc, RZ, 0xc0, !PT ;  /* 0x000003fc7c917812 */ /* 0x000fe200078ec0ff */
[----:B------:R-:W-:Y:S01]  /*5290*/  IMAD.SHL.U32 R124, R143, 0x4, RZ ;  /* 0x000000048f7c7824 */ /* 0x000fe200078e00ff */
[----:B---3--:R-:W-:Y:S02]  /*52a0*/  LOP3.LUT R128, R61, R128, R158, 0x96, !PT ;  /* 0x000000803d807212 */ /* 0x008fe400078e969e */
[----:B------:R-:W-:Y:S02]  /*52b0*/  LOP3.LUT R130, R130, 0x3fc, RZ, 0xc0, !PT ;  /* 0x000003fc82827812 */ /* 0x000fe400078ec0ff */
[----:B----4-:R-:W-:Y:S01]  /*52c0*/  LOP3.LUT R125, R19, R125, R140, 0x96, !PT ;  /* 0x0000007d137d7212 */ /* 0x010fe200078e968c */
[----:B------:R-:W-:Y:S01]  /*52d0*/  IMAD.SHL.U32 R149, R128, 0x4, RZ ;  /* 0x0000000480957824 */ /* 0x000fe200078e00ff */
[----:B------:R-:W-:Y:S01]  /*52e0*/  SHF.R.U32.HI R148, RZ, 0x6, R128 ;  /* 0x00000006ff947819 */ /* 0x000fe20000011680 */
[----:B------:R-:W-:Y:S01]  /*52f0*/  LDS R145, [R145+UR4+0x800] ;  /* 0x0008000491917984 */ /* 0x000fe20008000800 */
[----:B-----5:R-:W-:Y:S01]  /*5300*/  LOP3.LUT R156, R63, R151, R156, 0x96, !PT ;  /* 0x000000973f9c7212 */ /* 0x020fe200078e969c */
[----:B------:R-:W-:Y:S01]  /*5310*/  IMAD.SHL.U32 R153, R125, 0x4, RZ ;  /* 0x000000047d997824 */ /* 0x000fe200078e00ff */
[----:B------:R-:W-:Y:S01]  /*5320*/  SHF.R.U32.HI R151, RZ, 0x6, R125 ;  /* 0x00000006ff977819 */ /* 0x000fe2000001167d */
[----:B------:R-:W0:Y:S01]  /*5330*/  LDS R130, [R130+UR4] ;  /* 0x0000000482827984 */ /* 0x000e220008000800 */
[----:B------:R-:W-:Y:S01]  /*5340*/  SHF.R.U32.HI R140, RZ, 0x6, R127 ;  /* 0x00000006ff8c7819 */ /* 0x000fe2000001167f */
[----:B------:R-:W-:Y:S01]  /*5350*/  IMAD.SHL.U32 R160, R156, 0x4, RZ ;  /* 0x000000049ca07824 */ /* 0x000fe200078e00ff */
[----:B------:R-:W-:-:S02]  /*5360*/  SHF.R.U32.HI R152, RZ, 0xe, R125 ;  /* 0x0000000eff987819 */ /* 0x000fc4000001167d */
[----:B------:R-:W-:Y:S02]  /*5370*/  SHF.R.U32.HI R150, RZ, 0x16, R125 ;  /* 0x00000016ff967819 */ /* 0x000fe4000001167d */
[----:B------:R-:W-:Y:S02]  /*5380*/  LOP3.LUT R151, R151, 0x3fc, RZ, 0xc0, !PT ;  /* 0x000003fc97977812 */ /* 0x000fe400078ec0ff */
[----:B------:R-:W-:Y:S02]  /*5390*/  LOP3.LUT R125, R124, 0x3fc, RZ, 0xc0, !PT ;  /* 0x000003fc7c7d7812 */ /* 0x000fe400078ec0ff */
[----:B------:R-:W-:Y:S02]  /*53a0*/  LOP3.LUT R159, R144, 0x3fc, RZ, 0xc0, !PT ;  /* 0x000003fc909f7812 */ /* 0x000fe400078ec0ff */
[----:B------:R-:W-:Y:S01]  /*53b0*/  LOP3.LUT R153, R153, 0x3fc, RZ, 0xc0, !PT ;  /* 0x000003fc99997812 */ /* 0x000fe200078ec0ff */
[----:B------:R-:W1:Y:S01]  /*53c0*/  LDS R151, [R151+UR4+0x400] ;  /* 0x0004000497977984 */ /* 0x000e620008000800 */
[----:B------:R-:W-:-:S02]  /*53d0*/  LOP3.LUT R154, R148, 0x3fc, RZ, 0xc0, !PT ;  /* 0x000003fc949a7812 */ /* 0x000fc400078ec0ff */
[----:B------:R-:W-:Y:S01]  /*53e0*/  LOP3.LUT R158, R149, 0x3fc, RZ, 0xc0, !PT ;  /* 0x000003fc959e7812 */ /* 0x000fe200078ec0ff */
[----:B------:R-:W-:Y:S01]  /*53f0*/  LDS R125, [R125+UR4] ;  /* 0x000000047d7d7984 */ /* 0x000fe20008000800 */
[--C-:B------:R-:W-:Y:S02]  /*5400*/  SHF.R.U32.HI R124, RZ, 0xe, R157.reuse ;  /* 0x0000000eff7c7819 */ /* 0x100fe4000001169d */
[----:B------:R-:W-:Y:S01]  /*5410*/  LOP3.LUT R131, R131, 0x3fc, RZ, 0xc0, !PT ;  /* 0x000003fc83837812 */ /* 0x000fe200078ec0ff */
[----:B------:R-:W-:Y:S01]  /*5420*/  LDS R153, [R153+UR4] ;  /* 0x0000000499997984 */ /* 0x000fe20008000800 */
        /* <DEDUP_REMOVED lines=8> */
[----:B------:R2:W3:Y:S01]  /*54b0*/  LDS R141, [R155+UR4+0x400] ;  /* 0x000400049b8d7984 */ /* 0x0004e20008000800 */
[----:B------:R-:W-:Y:S02]  /*54c0*/  LOP3.LUT R150, R150, 0x3fc, RZ, 0xc0, !PT ;  /* 0x000003fc96967812 */ /* 0x000fe400078ec0ff */
[----:B------:R-:W-:Y:S01]  /*54d0*/  LOP3.LUT R148, R148, 0x3fc, RZ, 0xc0, !PT ;  /* 0x000003fc94947812 */ /* 0x000fe200078ec0ff */
[----:B------:R-:W-:Y:S01]  /*54e0*/  LDS R144, [R144+UR4+0x400] ;  /* 0x0004000490907984 */ /* 0x000fe20008000800 */
[----:B------:R-:W-:-:S02]  /*54f0*/  LOP3.LUT R149, R149, 0x3fc, RZ, 0xc0, !PT ;  /* 0x000003fc95957812 */ /* 0x000fc400078ec0ff */
[----:B0-----:R-:W-:Y:S01]  /*5500*/  LOP3.LUT R130, R145, R146, R130, 0x96, !PT ;  /* 0x0000009291827212 */ /* 0x001fe200078e9682 */
[----:B------:R-:W0:Y:S01]  /*5510*/  LDS R152, [R152+UR4+0x800] ;  /* 0x0008000498987984 */ /* 0x000e220008000800 */
[----:B--2---:R-:W-:-:S03]  /*5520*/  LOP3.LUT R155, R124, 0x3fc, RZ, 0xc0, !PT ;  /* 0x000003fc7c9b7812 */ /* 0x004fc600078ec0ff */
[----:B------:R-:W2:Y:S04]  /*5530*/  LDS R127, [R127+UR4+0xc00] ;  /* 0x000c00047f7f7984 */ /* 0x000ea80008000800 */
[----:B------:R-:W-:Y:S04]  /*5540*/  LDS R124, [R158+UR4] ;  /* 0x000000049e7c7984 */ /* 0x000fe80008000800 */
[----:B------:R-:W-:Y:S01]  /*5550*/  LDS R154, [R154+UR4+0x400] ;  /* 0x000400049a9a7984 */ /* 0x000fe20008000800 */
[----:B-1----:R-:W-:Y:S02]  /*5560*/  LOP3.LUT R142, R142, R151, R147, 0x96, !PT ;  /* 0x000000978e8e7212 */ /* 0x002fe400078e9693 */
[----:B------:R-:W-:Y:S01]  /*5570*/  SHF.R.U32.HI R151, RZ, 0x16, R128 ;  /* 0x00000016ff977819 */ /* 0x000fe20000011680 */
[----:B------:R-:W1:Y:S03]  /*5580*/  LDS R155, [R155+UR4+0x800] ;  /* 0x000800049b9b7984 */ /* 0x000e660008000800 */
[----:B------:R-:W-:Y:S01]  /*5590*/  LOP3.LUT R151, R151, 0x3fc, RZ, 0xc0, !PT ;  /* 0x000003fc97977812 */ /* 0x000fe200078ec0ff */
[----:B------:R4:W5:Y:S04]  /*55a0*/  LDS R159, [R150+UR4+0xc00] ;  /* 0x000c0004969f7984 */ /* 0x0009680008000800 */
[----:B------:R-:W5:Y:S04]  /*55b0*/  LDS R158, [R129+UR4+0xc00] ;  /* 0x000c0004819e7984 */ /* 0x000f680008000800 */
[----:B------:R-:W-:Y:S01]  /*55c0*/  LDS R148, [R148+UR4+0x400] ;  /* 0x0004000494947984 */ /* 0x000fe20008000800 */
[----:B----4-:R-:W-:-:S03]  /*55d0*/  SHF.R.U32.HI R150, RZ, 0x6, R143 ;  /* 0x00000006ff967819 */ /* 0x010fc6000001168f */
[----:B------:R-:W4:Y:S01]  /*55e0*/  LDS R149, [R149+UR4+0x800] ;  /* 0x0008000495957984 */ /* 0x000f220008000800 */
[----:B---3--:R-:W-:Y:S02]  /*55f0*/  LOP3.LUT R140, R140, R141, R153, 0x96, !PT ;  /* 0x0000008d8c8c7212 */ /* 0x008fe400078e9699 */
[----:B------:R-:W-:Y:S01]  /*5600*/  SHF.R.U32.HI R153, RZ, 0xe, R128 ;  /* 0x0000000eff997819 */ /* 0x000fe20000011680 */
[----:B------:R-:W3:Y:S01]  /*5610*/  LDS R126, [R126+UR4+0xc00] ;  /* 0x000c00047e7e7984 */ /* 0x000ee20008000800 */
[----:B------:R-:W-:Y:S02]  /*5620*/  LOP3.LUT R150, R150, 0x3fc, RZ, 0xc0, !PT ;  /* 0x000003fc96967812 */ /* 0x000fe400078ec0ff */
[----:B------:R-:W-:Y:S01]  /*5630*/  LOP3.LUT R153, R153, 0x3fc, RZ, 0xc0, !PT ;  /* 0x000003fc99997812 */ /* 0x000fe200078ec0ff */
[----:B------:R-:W-:Y:S01]  /*5640*/  LDS R151, [R151+UR4+0xc00] ;  /* 0x000c000497977984 */ /* 0x000fe20008000800 */
[----:B0-----:R-:W-:Y:S02]  /*5650*/  LOP3.LUT R131, R152, R144, R131, 0x96, !PT ;  /* 0x0000009098837212 */ /* 0x001fe400078e9683 */
[----:B------:R-:W-:Y:S01]  /*5660*/  SHF.R.U32.HI R152, RZ, 0x16, R157 ;  /* 0x00000016ff987819 */ /* 0x000fe2000001169d */
[----:B------:R-:W-:Y:S01]  /*5670*/  LDS R150, [R150+UR4+0x400] ;  /* 0x0004000496967984 */ /* 0x000fe20008000800 */
[----:B--2---:R-:W-:-:S02]  /*5680*/  LOP3.LUT R144, R14, R142, R127, 0x96, !PT ;  /* 0x0000008e0e907212 */ /* 0x004fc400078e967f */
[----:B------:R-:W-:Y:S01]  /*5690*/  LOP3.LUT R152, R152, 0x3fc, RZ, 0xc0, !PT ;  /* 0x000003fc98987812 */ /* 0x000fe200078ec0ff */
[----:B------:R-:W-:Y:S01]  /*56a0*/  LDS R153, [R153+UR4+0x800] ;  /* 0x0008000499997984 */ /* 0x000fe20008000800 */
[----:B------:R-:W-:Y:S01]  /*56b0*/  SHF.R.U32.HI R141, RZ, 0x6, R144 ;  /* 0x00000006ff8d7819 */ /* 0x000fe20000011690 */
[----:B------:R-:W-:-:S03]  /*56c0*/  IMAD.SHL.U32 R142, R144, 0x4, RZ ;  /* 0x00000004908e7824 */ /* 0x000fc600078e00ff */
[----:B------:R-:W-:Y:S01]  /*56d0*/  LOP3.LUT R141, R141, 0x3fc, RZ, 0xc0, !PT ;  /* 0x000003fc8d8d7812 */ /* 0x000fe200078ec0ff */
[----:B------:R-:W-:Y:S01]  /*56e0*/  LDS R152, [R152+UR4+0xc00] ;  /* 0x000c000498987984 */ /* 0x000fe20008000800 */
[----:B------:R-:W-:Y:S02]  /*56f0*/  LOP3.LUT R142, R142, 0x3fc, RZ, 0xc0, !PT ;  /* 0x000003fc8e8e7812 */ /* 0x000fe400078ec0ff */
[----:B-1----:R-:W-:Y:S01]  /*5700*/  LOP3.LUT R125, R155, R154, R125, 0x96, !PT ;  /* 0x0000009a9b7d7212 */ /* 0x002fe200078e967d */
[----:B------:R-:W-:Y:S01]  /*5710*/  IMAD.SHL.U32 R155, R157, 0x4, RZ ;  /* 0x000000049d9b7824 */ /* 0x000fe200078e00ff */
[--C-:B------:R-:W-:Y:S01]  /*5720*/  SHF.R.U32.HI R157, RZ, 0x16, R156.reuse ;  /* 0x00000016ff9d7819 */ /* 0x100fe2000001169c */
[----:B------:R-:W-:Y:S01]  /*5730*/  LDS R162, [R141+UR4+0x400] ;  /* 0x000400048da27984 */ /* 0x000fe20008000800 */
[----:B-----5:R-:W-:Y:S02]  /*5740*/  LOP3.LUT R130, R12, R130, R159, 0x96, !PT ;  /* 0x000000820c827212 */ /* 0x020fe400078e969f */
[----:B------:R-:W-:Y:S01]  /*5750*/  SHF.R.U32.HI R154, RZ, 0x6, R156 ;  /* 0x00000006ff9a7819 */ /* 0x000fe2000001169c */
[----:B------:R-:W-:Y:S01]  /*5760*/  LDS R142, [R142+UR4] ;  /* 0x000000048e8e7984 */ /* 0x000fe20008000800 */
[----:B------:R-:W-:Y:S01]  /*5770*/  LOP3.LUT R147, R15, R140, R158, 0x96, !PT ;  /* 0x0000008c0f937212 */ /* 0x000fe200078e969e */
[----:B------:R-:W-:Y:S01]  /*5780*/  IMAD.SHL.U32 R158, R130, 0x4, RZ ;  /* 0x00000004829e7824 */ /* 0x000fe200078e00ff */
[----:B------:R-:W-:-:S02]  /*5790*/  SHF.R.U32.HI R140, RZ, 0xe, R144 ;  /* 0x0000000eff8c7819 */ /* 0x000fc40000011690 */
[--C-:B------:R-:W-:Y:S02]  /*57a0*/  SHF.R.U32.HI R145, RZ, 0x6, R147.reuse ;  /* 0x00000006ff917819 */ /* 0x100fe40000011693 */
[----:B------:R-:W-:Y:S02]  /*57b0*/  SHF.R.U32.HI R146, RZ, 0x16, R147 ;  /* 0x00000016ff927819 */ /* 0x000fe40000011693 */
[----:B----4-:R-:W-:Y:S02]  /*57c0*/  LOP3.LUT R124, R149, R148, R124, 0x96, !PT ;  /* 0x00000094957c7212 */ /* 0x010fe400078e967c */
[--C-:B------:R-:W-:Y:S02]  /*57d0*/  SHF.R.U32.HI R148, RZ, 0xe, R143.reuse ;  /* 0x0000000eff947819 */ /* 0x100fe4000001168f */
[----:B---3--:R-:W-:Y:S02]  /*57e0*/  LOP3.LUT R131, R13, R131, R126, 0x96, !PT ;  /* 0x000000830d837212 */ /* 0x008fe400078e967e */
[----:B------:R-:W-:-:S02]  /*57f0*/  SHF.R.U32.HI R149, RZ, 0x16, R143 ;  /* 0x00000016ff957819 */ /* 0x000fc4000001168f */
[----:B------:R-:W-:Y:S01]  /*5800*/  SHF.R.U32.HI R143, RZ, 0x16, R144 ;  /* 0x00000016ff8f7819 */ /* 0x000fe20000011690 */
[----:B------:R-:W-:Y:S01]  /*5810*/  IMAD.SHL.U32 R129, R131, 0x4, RZ ;  /* 0x0000000483817824 */ /* 0x000fe200078e00ff */
[----:B------:R-:W-:Y:S01]  /*5820*/  SHF.R.U32.HI R144, RZ, 0xe, R147 ;  /* 0x0000000eff907819 */ /* 0x000fe20000011693 */
[----:B------:R-:W-:Y:S01]  /*5830*/  IMAD.SHL.U32 R147, R147, 0x4, RZ ;  /* 0x0000000493937824 */ /* 0x000fe200078e00ff */
[--C-:B------:R-:W-:Y:S02]  /*5840*/  SHF.R.U32.HI R159, RZ, 0xe, R130.reuse ;  /* 0x0000000eff9f7819 */ /* 0x100fe40000011682 */
[--C-:B------:R-:W-:Y:S02]  /*5850*/  SHF.R.U32.HI R126, RZ, 0x16, R130.reuse ;  /* 0x00000016ff7e7819 */ /* 0x100fe40000011682 */
[----:B------:R-:W-:Y:S02]  /*5860*/  SHF.R.U32.HI R127, RZ, 0x6, R130 ;  /* 0x00000006ff7f7819 */ /* 0x000fe40000011682 */
[----:B------:R-:W-:-:S02]  /*5870*/  SHF.R.U32.HI R128, RZ, 0x6, R131 ;  /* 0x00000006ff807819 */ /* 0x000fc40000011683 */
[--C-:B------:R-:W-:Y:S02]  /*5880*/  SHF.R.U32.HI R130, RZ, 0x16, R131.reuse ;  /* 0x00000016ff827819 */ /* 0x100fe40000011683 */
[----:B------:R-:W-:Y:S02]  /*5890*/  LOP3.LUT R156, R157, 0x3fc, RZ, 0xc0, !PT ;  /* 0x000003fc9d9c7812 */ /* 0x000fe400078ec0ff */
[----:B------:R-:W-:Y:S02]  /*58a0*/  SHF.R.U32.HI R131, RZ, 0xe, R131 ;  /* 0x0000000eff837819 */ /* 0x000fe40000011683 */
[----:B------:R-:W-:Y:S02]  /*58b0*/  LOP3.LUT R157, R160, 0x3fc, RZ, 0xc0, !PT ;  /* 0x000003fca09d7812 */ /* 0x000fe400078ec0ff */
[----:B------:R-:W-:Y:S01]  /*58c0*/  LOP3.LUT R148, R148, 0x3fc, RZ, 0xc0, !PT ;  /* 0x000003fc94947812 */ /* 0x000fe200078ec0ff */
[----:B------:R-:W0:Y:S01]  /*58d0*/  LDS R156, [R156+UR4+0xc00] ;  /* 0x000c00049c9c7984 */ /* 0x000e220008000800 */
[----:B------:R-:W-:-:S02]  /*58e0*/  LOP3.LUT R155, R155, 0x3fc, RZ, 0xc0, !PT ;  /* 0x000003fc9b9b7812 */ /* 0x000fc400078ec0ff */
[----:B------:R-:W-:Y:S01]  /*58f0*/  LOP3.LUT R154, R154, 0x3fc, RZ, 0xc0, !PT ;  /* 0x000003fc9a9a7812 */ /* 0x000fe200078ec0ff */
[----:B------:R-:W1:Y:S01]  /*5900*/  LDS R157, [R157+UR4] ;  /* 0x000000049d9d7984 */ /* 0x000e620008000800 */
[----:B------:R-:W-:Y:S02]  /*5910*/  LOP3.LUT R127, R127, 0x3fc, RZ, 0xc0, !PT ;  /* 0x000003fc7f7f7812 */ /* 0x000fe400078ec0ff */
[----:B------:R-:W-:Y:S01]  /*5920*/  LOP3.LUT R147, R147, 0x3fc, RZ, 0xc0, !PT ;  /* 0x000003fc93937812 */ /* 0x000fe200078ec0ff */
        /* <DEDUP_REMOVED lines=8> */
[----:B------:R-:W-:Y:S01]  /*59b0*/  LOP3.LUT R128, R128, 0x3fc, RZ, 0xc0, !PT ;  /* 0x000003fc80807812 */ /* 0x000fe200078ec0ff */
[----:B------:R-:W-:Y:S01]  /*59c0*/  LDS R127, [R127+UR4+0x400] ;  /* 0x000400047f7f7984 */ /* 0x000fe20008000800 */
[----:B------:R-:W-:Y:S02]  /*59d0*/  LOP3.LUT R129, R129, 0x3fc, RZ, 0xc0, !PT ;  /* 0x000003fc81817812 */ /* 0x000fe400078ec0ff */
[----:B------:R-:W-:Y:S01]  /*59e0*/  LOP3.LUT R144, R144, 0x3fc, RZ, 0xc0, !PT ;  /* 0x000003fc90907812 */ /* 0x000fe200078ec0ff */
[----:B------:R3:W-:Y:S01]  /*59f0*/  LDS R160, [R131+UR4+0x800] ;  /* 0x0008000483a07984 */ /* 0x0007e20008000800 */
[----:B------:R-:W-:-:S02]  /*5a00*/  LOP3.LUT R145, R145, 0x3fc, RZ, 0xc0, !PT ;  /* 0x000003fc91917812 */ /* 0x000fc400078ec0ff */
[----:B------:R-:W-:Y:S01]  /*5a10*/  LOP3.LUT R143, R143, 0x3fc, RZ, 0xc0, !PT ;  /* 0x000003fc8f8f7812 */ /* 0x000fe200078ec0ff */
[----:B------:R-:W4:Y:S01]  /*5a20*/  LDS R147, [R147+UR4] ;  /* 0x0000000493937984 */ /* 0x000f220008000800 */
[----:B------:R-:W-:Y:S02]  /*5a30*/  LOP3.LUT R126, R126, 0x3fc, RZ, 0xc0, !PT ;  /* 0x000003fc7e7e7812 */ /* 0x000fe400078ec0ff */
[----:B------:R-:W-:Y:S01]  /*5a40*/  LOP3.LUT R146, R146, 0x3fc, RZ, 0xc0, !PT ;  /* 0x000003fc92927812 */ /* 0x000fe200078ec0ff */
[----:B------:R-:W5:Y:S01]  /*5a50*/  LDS R149, [R149+UR4+0xc00] ;  /* 0x000c000495957984 */ /* 0x000f620008000800 */
[----:B------:R-:W-:-:S03]  /*5a60*/  LOP3.LUT R130, R130, 0x3fc, RZ, 0xc0, !PT ;  /* 0x000003fc82827812 */ /* 0x000fc600078ec0ff */
[----:B------:R-:W-:Y:S04]  /*5a70*/  LDS R158, [R158+UR4] ;  /* 0x000000049e9e7984 */ /* 0x000fe80008000800 */
[----:B------:R-:W-:Y:S01]  /*5a80*/  LDS R161, [R128+UR4+0x400] ;  /* 0x0004000480a17984 */ /* 0x000fe20008000800 */
[----:B0-----:R-:W-:-:S03]  /*5a90*/  LOP3.LUT R125, R56, R125, R156, 0x96, !PT ;  /* 0x0000007d387d7212 */ /* 0x001fc600078e969c */
[----:B------:R-:W0:Y:S01]  /*5aa0*/  LDS R140, [R140+UR4+0x800] ;  /* 0x000800048c8c7984 */ /* 0x000e220008000800 */
[----:B-1----:R-:W-:Y:S01]  /*5ab0*/  LOP3.LUT R150, R153, R150, R157, 0x96, !PT ;  /* 0x0000009699967212 */ /* 0x002fe200078e969d */
[----:B---3--:R-:W-:Y:S02]  /*5ac0*/  IMAD.SHL.U32 R131, R125, 0x4, RZ ;  /* 0x000000047d837824 */ /* 0x008fe400078e00ff */
[----:B------:R-:W-:Y:S01]  /*5ad0*/  LDS R159, [R159+UR4+0x800] ;  /* 0x000800049f9f7984 */ /* 0x000fe20008000800 */
[----:B------:R-:W-:Y:S02]  /*5ae0*/  LOP3.LUT R152, R59, R150, R152, 0x96, !PT ;  /* 0x000000963b987212 */ /* 0x000fe400078e9698 */
[----:B------:R-:W-:Y:S01]  /*5af0*/  LOP3.LUT R131, R131, 0x3fc, RZ, 0xc0, !PT ;  /* 0x000003fc83837812 */ /* 0x000fe200078ec0ff */
[----:B------:R-:W-:Y:S01]  /*5b00*/  LDS R129, [R129+UR4] ;  /* 0x0000000481817984 */ /* 0x000fe20008000800 */
[--C-:B------:R-:W-:Y:S01]  /*5b10*/  SHF.R.U32.HI R157, RZ, 0xe, R152.reuse ;  /* 0x0000000eff9d7819 */ /* 0x100fe20000011698 */
[----:B------:R-:W-:Y:S01]  /*5b20*/  IMAD.SHL.U32 R156, R152, 0x4, RZ ;  /* 0x00000004989c7824 */ /* 0x000fe200078e00ff */
[----:B------:R-:W-:Y:S01]  /*5b30*/  SHF.R.U32.HI R141, RZ, 0x16, R152 ;  /* 0x00000016ff8d7819 */ /* 0x000fe20000011698 */
[----:B------:R-:W1:Y:S01]  /*5b40*/  LDS R144, [R144+UR4+0x800] ;  /* 0x0008000490907984 */ /* 0x000e620008000800 */
[----:B--2---:R-:W-:-:S02]  /*5b50*/  LOP3.LUT R148, R148, R154, R155, 0x96, !PT ;  /* 0x0000009a94947212 */ /* 0x004fc400078e969b */
[----:B------:R-:W-:Y:S01]  /*5b60*/  LOP3.LUT R156, R156, 0x3fc, RZ, 0xc0, !PT ;  /* 0x000003fc9c9c7812 */ /* 0x000fe200078ec0ff */
[----:B------:R-:W2:Y:S01]  /*5b70*/  LDS R145, [R145+UR4+0x400] ;  /* 0x0004000491917984 */ /* 0x000ea20008000800 */
[----:B------:R-:W-:Y:S02]  /*5b80*/  LOP3.LUT R151, R58, R148, R151, 0x96, !PT ;  /* 0x000000943a977212 */ /* 0x000fe400078e9697 */
[----:B------:R-:W-:Y:S01]  /*5b90*/  LOP3.LUT R157, R157, 0x3fc, RZ, 0xc0, !PT ;  /* 0x000003fc9d9d7812 */ /* 0x000fe200078ec0ff */
[----:B------:R-:W3:Y:S01]  /*5ba0*/  LDS R128, [R143+UR4+0xc00] ;  /* 0x000c00048f807984 */ /* 0x000ee20008000800 */
[----:B------:R-:W-:Y:S02]  /*5bb0*/  LOP3.LUT R141, R141, 0x3fc, RZ, 0xc0, !PT ;  /* 0x000003fc8d8d7812 */ /* 0x000fe400078ec0ff */
[----:B------:R-:W-:Y:S01]  /*5bc0*/  SHF.R.U32.HI R152, RZ, 0x6, R152 ;  /* 0x00000006ff987819 */ /* 0x000fe20000011698 */
[----:B------:R5:W3:Y:S01]  /*5bd0*/  LDS R163, [R146+UR4+0xc00] ;  /* 0x000c000492a37984 */ /* 0x000ae20008000800 */
[----:B----4-:R-:W-:-:S03]  /*5be0*/  LOP3.LUT R127, R160, R127, R147, 0x96, !PT ;  /* 0x0000007fa07f7212 */ /* 0x010fc600078e9693 */
[----:B------:R-:W4:Y:S01]  /*5bf0*/  LDS R126, [R126+UR4+0xc00] ;  /* 0x000c00047e7e7984 */ /* 0x000f220008000800 */
[----:B-----5:R-:W-:-:S03]  /*5c00*/  LOP3.LUT R124, R57, R124, R149, 0x96, !PT ;  /* 0x0000007c397c7212 */ /* 0x020fc600078e9695 */
[----:B------:R-:W5:Y:S01]  /*5c10*/  LDS R165, [R130+UR4+0xc00] ;  /* 0x000c000482a57984 */ /* 0x000f620008000800 */
[--C-:B------:R-:W-:Y:S02]  /*5c20*/  SHF.R.U32.HI R147, RZ, 0x6, R124.reuse ;  /* 0x00000006ff937819 */ /* 0x100fe4000001167c */
[----:B------:R-:W-:Y:S01]  /*5c30*/  SHF.R.U32.HI R146, RZ, 0xe, R151 ;  /* 0x0000000eff927819 */ /* 0x000fe20000011697 */
[----:B------:R-:W-:Y:S01]  /*5c40*/  LDS R131, [R131+UR4] ;  /* 0x0000000483837984 */ /* 0x000fe20008000800 */
[----:B------:R-:W-:Y:S02]  /*5c50*/  SHF.R.U32.HI R143, RZ, 0xe, R124 ;  /* 0x0000000eff8f7819 */ /* 0x000fe4000001167c */
[----:B------:R-:W-:Y:S01]  /*5c60*/  LOP3.LUT R147, R147, 0x3fc, RZ, 0xc0, !PT ;  /* 0x000003fc93937812 */ /* 0x000fe200078ec0ff */
[----:B------:R-:W-:Y:S01]  /*5c70*/  LDS R156, [R156+UR4] ;  /* 0x000000049c9c7984 */ /* 0x000fe20008000800 */
[----:B0-----:R-:W-:Y:S02]  /*5c80*/  LOP3.LUT R140, R140, R161, R158, 0x96, !PT ;  /* 0x000000a18c8c7212 */ /* 0x001fe400078e969e */
[----:B------:R-:W-:Y:S01]  /*5c90*/  LOP3.LUT R146, R146, 0x3fc, RZ, 0xc0, !PT ;  /* 0x000003fc92927812 */ /* 0x000fe200078ec0ff */
[----:B------:R-:W-:Y:S01]  /*5ca0*/  LDS R157, [R157+UR4+0x800] ;  /* 0x000800049d9d7984 */ /* 0x000fe20008000800 */
[----:B------:R-:W-:-:S03]  /*5cb0*/  LOP3.LUT R143, R143, 0x3fc, RZ, 0xc0, !PT ;  /* 0x000003fc8f8f7812 */ /* 0x000fc600078ec0ff */
[----:B------:R-:W-:Y:S01]  /*5cc0*/  LDS R147, [R147+UR4+0x400] ;  /* 0x0004000493937984 */ /* 0x000fe20008000800 */
[----:B-1----:R-:W-:-:S03]  /*5cd0*/  LOP3.LUT R129, R144, R162, R129, 0x96, !PT ;  /* 0x000000a290817212 */ /* 0x002fc600078e9681 */
[----:B------:R-:W0:Y:S01]  /*5ce0*/  LDS R146, [R146+UR4+0x800] ;  /* 0x0008000492927984 */ /* 0x000e220008000800 */
[----:B------:R-:W-:Y:S02]  /*5cf0*/  SHF.R.U32.HI R144, RZ, 0x6, R125 ;  /* 0x00000006ff907819 */ /* 0x000fe4000001167d */
[----:B--2---:R-:W-:Y:S01]  /*5d00*/  LOP3.LUT R142, R159, R145, R142, 0x96, !PT ;  /* 0x000000919f8e7212 */ /* 0x004fe200078e968e */
[----:B------:R-:W-:Y:S01]  /*5d10*/  LDS R143, [R143+UR4+0x800] ;  /* 0x000800048f8f7984 */ /* 0x000fe20008000800 */
[----:B------:R-:W-:Y:S02]  /*5d20*/  SHF.R.U32.HI R145, RZ, 0x6, R151 ;  /* 0x00000006ff917819 */ /* 0x000fe40000011697 */
[----:B---3--:R-:W-:Y:S01]  /*5d30*/  LOP3.LUT R128, R11, R127, R128, 0x96, !PT ;  /* 0x0000007f0b807212 */ /* 0x008fe200078e9680 */
[----:B------:R-:W-:Y:S01]  /*5d40*/  LDS R141, [R141+UR4+0xc00] ;  /* 0x000c00048d8d7984 */ /* 0x000fe20008000800 */
[----:B------:R-:W-:Y:S02]  /*5d50*/  LOP3.LUT R144, R144, 0x3fc, RZ, 0xc0, !PT ;  /* 0x000003fc90907812 */ /* 0x000fe400078ec0ff */
[----:B------:R-:W-:Y:S01]  /*5d60*/  LOP3.LUT R163, R8, R140, R163, 0x96, !PT ;  /* 0x0000008c08a37212 */ /* 0x000fe200078e96a3 */
[----:B------:R-:W-:Y:S01]  /*5d70*/  IMAD.SHL.U32 R148, R128, 0x4, RZ ;  /* 0x0000000480947824 */ /* 0x000fe200078e00ff */
[----:B------:R-:W-:Y:S01]  /*5d80*/  SHF.R.U32.HI R127, RZ, 0x16, R151 ;  /* 0x00000016ff7f7819 */ /* 0x000fe20000011697 */
[----:B------:R-:W-:Y:S01]  /*5d90*/  IMAD.SHL.U32 R151, R151, 0x4, RZ ;  /* 0x0000000497977824 */ /* 0x000fe200078e00ff */
[----:B----4-:R-:W-:Y:S01]  /*5da0*/  LOP3.LUT R126, R9, R129, R126, 0x96, !PT ;  /* 0x00000081097e7212 */ /* 0x010fe200078e967e */
[----:B------:R-:W1:Y:S01]  /*5db0*/  LDS R144, [R144+UR4+0x400] ;  /* 0x0004000490907984 */ /* 0x000e620008000800 */
[----:B------:R-:W-:Y:S01]  /*5dc0*/  SHF.R.U32.HI R154, RZ, 0x6, R163 ;  /* 0x00000006ff9a7819 */ /* 0x000fe200000116a3 */
[----:B------:R-:W-:Y:S01]  /*5dd0*/  IMAD.SHL.U32 R155, R163, 0x4, RZ ;  /* 0x00000004a39b7824 */ /* 0x000fe200078e00ff */
[----:B-----5:R-:W-:Y:S01]  /*5de0*/  LOP3.LUT R165, R10, R142, R165, 0x96, !PT ;  /* 0x0000008e0aa57212 */ /* 0x020fe200078e96a5 */
[----:B------:R-:W-:Y:S01]  /*5df0*/  IMAD.SHL.U32 R142, R124, 0x4, RZ ;  /* 0x000000047c8e7824 */ /* 0x000fe200078e00ff */
[----:B------:R-:W-:-:S02]  /*5e00*/  SHF.R.U32.HI R150, RZ, 0xe, R126 ;  /* 0x0000000eff967819 */ /* 0x000fc4000001167e */
        /* <DEDUP_REMOVED lines=13> */
[----:B------:R-:W-:Y:S01]  /*5ee0*/  SHF.R.U32.HI R149, RZ, 0xe, R165 ;  /* 0x0000000eff957819 */ /* 0x000fe200000116a5 */
[----:B------:R-:W-:Y:S01]  /*5ef0*/  LDS R159, [R150+UR4+0x800] ;  /* 0x00080004969f7984 */ /* 0x000fe20008000800 */
[----:B------:R-:W-:-:S02]  /*5f00*/  SHF.R.U32.HI R153, RZ, 0x6, R126 ;  /* 0x00000006ff997819 */ /* 0x000fc4000001167e */
[----:B------:R-:W-:Y:S01]  /*5f10*/  LOP3.LUT R155, R155, 0x3fc, RZ, 0xc0, !PT ;  /* 0x000003fc9b9b7812 */ /* 0x000fe200078ec0ff */
[----:B------:R-:W3:Y:S01]  /*5f20*/  LDS R148, [R148+UR4] ;  /* 0x0000000494947984 */ /* 0x000ee20008000800 */
[----:B------:R-:W-:Y:S02]  /*5f30*/  LOP3.LUT R149, R149, 0x3fc, RZ, 0xc0, !PT ;  /* 0x000003fc95957812 */ /* 0x000fe400078ec0ff */
[----:B------:R-:W-:Y:S01]  /*5f40*/  SHF.R.U32.HI R129, RZ, 0x16, R128 ;  /* 0x00000016ff817819 */ /* 0x000fe20000011680 */
[----:B------:R4:W5:Y:S01]  /*5f50*/  LDS R160, [R127+UR4+0xc00] ;  /* 0x000c00047fa07984 */ /* 0x0009620008000800 */
[----:B------:R-:W-:Y:S02]  /*5f60*/  LOP3.LUT R153, R153, 0x3fc, RZ, 0xc0, !PT ;  /* 0x000003fc99997812 */ /* 0x000fe400078ec0ff */
[----:B------:R-:W-:Y:S01]  /*5f70*/  LOP3.LUT R129, R129, 0x3fc, RZ, 0xc0, !PT ;  /* 0x000003fc81817812 */ /* 0x000fe200078ec0ff */
[----:B------:R-:W5:Y:S01]  /*5f80*/  LDS R140, [R140+UR4+0xc00] ;  /* 0x000c00048c8c7984 */ /* 0x000f620008000800 */
[----:B0-----:R-:W-:-:S02]  /*5f90*/  LOP3.LUT R131, R146, R147, R131, 0x96, !PT ;  /* 0x0000009392837212 */ /* 0x001fc400078e9683 */
[----:B-1----:R-:W-:Y:S01]  /*5fa0*/  LOP3.LUT R143, R143, R144, R156, 0x96, !PT ;  /* 0x000000908f8f7212 */ /* 0x002fe200078e969c */
[----:B------:R-:W0:Y:S01]  /*5fb0*/  LDS R130, [R130+UR4+0xc00] ;  /* 0x000c000482827984 */ /* 0x000e220008000800 */
[----:B------:R-:W-:Y:S02]  /*5fc0*/  SHF.R.U32.HI R147, RZ, 0x16, R126 ;  /* 0x00000016ff937819 */ /* 0x000fe4000001167e */
[----:B------:R-:W-:Y:S01]  /*5fd0*/  SHF.R.U32.HI R124, RZ, 0x16, R124 ;  /* 0x00000016ff7c7819 */ /* 0x000fe2000001167c */
[----:B------:R-:W-:Y:S01]  /*5fe0*/  LDS R155, [R155+UR4] ;  /* 0x000000049b9b7984 */ /* 0x000fe20008000800 */
[----:B------:R-:W-:Y:S02]  /*5ff0*/  SHF.R.U32.HI R146, RZ, 0x6, R128 ;  /* 0x00000006ff927819 */ /* 0x000fe40000011680 */
[----:B----4-:R-:W-:Y:S01]  /*6000*/  LOP3.LUT R127, R124, 0x3fc, RZ, 0xc0, !PT ;  /* 0x000003fc7c7f7812 */ /* 0x010fe200078ec0ff */
[----:B------:R-:W-:Y:S01]  /*6010*/  LDS R158, [R153+UR4+0x400] ;  /* 0x00040004999e7984 */ /* 0x000fe20008000800 */
[----:B------:R-:W-:-:S02]  /*6020*/  SHF.R.U32.HI R125, RZ, 0xe, R125 ;  /* 0x0000000eff7d7819 */ /* 0x000fc4000001167d */
[----:B------:R-:W-:Y:S01]  /*6030*/  LOP3.LUT R124, R147, 0x3fc, RZ, 0xc0, !PT ;  /* 0x000003fc937c7812 */ /* 0x000fe200078ec0ff */
[----:B------:R-:W1:Y:S01]  /*6040*/  LDS R149, [R149+UR4+0x800] ;  /* 0x0008000495957984 */ /* 0x000e620008000800 */
[----:B------:R-:W-:Y:S02]  /*6050*/  LOP3.LUT R146, R146, 0x3fc, RZ, 0xc0, !PT ;  /* 0x000003fc92927812 */ /* 0x000fe400078ec0ff */
[----:B------:R-:W-:Y:S01]  /*6060*/  LOP3.LUT R125, R125, 0x3fc, RZ, 0xc0, !PT ;  /* 0x000003fc7d7d7812 */ /* 0x000fe200078ec0ff */
[----:B------:R-:W4:Y:S01]  /*6070*/  LDS R129, [R129+UR4+0xc00] ;  /* 0x000c000481817984 */ /* 0x000f220008000800 */
[----:B--2---:R-:W-:Y:S02]  /*6080*/  LOP3.LUT R157, R157, R145, R142, 0x96, !PT ;  /* 0x000000919d9d7212 */ /* 0x004fe400078e968e */
[----:B------:R-:W-:Y:S01]  /*6090*/  LOP3.LUT R142, R52, R131, R141, 0x96, !PT ;  /* 0x00000083348e7212 */ /* 0x000fe200078e968d */
[----:B------:R-:W-:Y:S01]  /*60a0*/  LDS R146, [R146+UR4+0x400] ;  /* 0x0004000492927984 */ /* 0x000fe20008000800 */
[----:B------:R-:W-:-:S02]  /*60b0*/  SHF.R.U32.HI R141, RZ, 0xe, R128 ;  /* 0x0000000eff8d7819 */ /* 0x000fc40000011680 */
[----:B------:R-:W-:Y:S01]  /*60c0*/  SHF.R.U32.HI R150, RZ, 0x6, R142 ;  /* 0x00000006ff967819 */ /* 0x000fe2000001168e */
[----:B------:R-:W-:Y:S01]  /*60d0*/  LDS R125, [R125+UR4+0x800] ;  /* 0x000800047d7d7984 */ /* 0x000fe20008000800 */
[----:B------:R-:W-:Y:S02]  /*60e0*/  LOP3.LUT R147, R141, 0x3fc, RZ, 0xc0, !PT ;  /* 0x000003fc8d937812 */ /* 0x000fe400078ec0ff */
[----:B---3--:R-:W-:Y:S01]  /*60f0*/  LOP3.LUT R145, R159, R154, R148, 0x96, !PT ;  /* 0x0000009a9f917212 */ /* 0x008fe200078e9694 */
[----:B------:R-:W-:Y:S01]  /*6100*/  IMAD.SHL.U32 R148, R142, 0x4, RZ ;  /* 0x000000048e947824 */ /* 0x000fe200078e00ff */
[----:B------:R-:W-:Y:S01]  /*6110*/  LDS R124, [R124+UR4+0xc00] ;  /* 0x000c00047c7c7984 */ /* 0x000fe20008000800 */
[----:B-----5:R-:W-:Y:S02]  /*6120*/  LOP3.LUT R131, R55, R143, R160, 0x96, !PT ;  /* 0x0000008f37837212 */ /* 0x020fe400078e96a0 */
[----:B------:R-:W-:Y:S01]  /*6130*/  SHF.R.U32.HI R143, RZ, 0xe, R163 ;  /* 0x0000000eff8f7819 */ /* 0x000fe200000116a3 */
[----:B------:R-:W-:Y:S01]  /*6140*/  LDS R147, [R147+UR4+0x800] ;  /* 0x0008000493937984 */ /* 0x000fe20008000800 */
[----:B------:R-:W-:Y:S01]  /*6150*/  LOP3.LUT R157, R53, R157, R140, 0x96, !PT ;  /* 0x0000009d359d7212 */ /* 0x000fe200078e968c */
[----:B------:R-:W-:Y:S01]  /*6160*/  IMAD.SHL.U32 R140, R126, 0x4, RZ ;  /* 0x000000047e8c7824 */ /* 0x000fe200078e00ff */
[----:B------:R-:W-:Y:S01]  /*6170*/  SHF.R.U32.HI R126, RZ, 0x6, R165 ;  /* 0x00000006ff7e7819 */ /* 0x000fe200000116a5 */
[----:B------:R-:W-:Y:S01]  /*6180*/  IMAD.SHL.U32 R165, R165, 0x4, RZ ;  /* 0x00000004a5a57824 */ /* 0x000fe200078e00ff */
[----:B0-----:R-:W-:Y:S01]  /*6190*/  LOP3.LUT R145, R7, R145, R130, 0x96, !PT ;  /* 0x0000009107917212 */ /* 0x001fe200078e9682 */
[----:B------:R-:W-:Y:S01]  /*61a0*/  LDS R127, [R127+UR4+0xc00] ;  /* 0x000c00047f7f7984 */ /* 0x000fe20008000800 */
[----:B------:R-:W-:-:S02]  /*61b0*/  LOP3.LUT R130, R151, 0x3fc, RZ, 0xc0, !PT ;  /* 0x000003fc97827812 */ /* 0x000fc400078ec0ff */
[----:B------:R-:W-:Y:S02]  /*61c0*/  LOP3.LUT R151, R143, 0x3fc, RZ, 0xc0, !PT ;  /* 0x000003fc8f977812 */ /* 0x000fe400078ec0ff */
[----:B------:R-:W-:Y:S02]  /*61d0*/  LOP3.LUT R143, R126, 0x3fc, RZ, 0xc0, !PT ;  /* 0x000003fc7e8f7812 */ /* 0x000fe400078ec0ff */
[----:B------:R-:W-:Y:S01]  /*61e0*/  SHF.R.U32.HI R163, RZ, 0x16, R163 ;  /* 0x00000016ffa37819 */ /* 0x000fe200000116a3 */
[----:B------:R0:W-:Y:S01]  /*61f0*/  LDS R126, [R151+UR4+0x800] ;  /* 0x00080004977e7984 */ /* 0x0001e20008000800 */
[----:B------:R-:W-:Y:S02]  /*6200*/  LOP3.LUT R140, R140, 0x3fc, RZ, 0xc0, !PT ;  /* 0x000003fc8c8c7812 */ /* 0x000fe400078ec0ff */
[----:B-1----:R-:W-:Y:S01]  /*6210*/  LOP3.LUT R144, R149, R158, R155, 0x96, !PT ;  /* 0x0000009e95907212 */ /* 0x002fe200078e969b */
[----:B------:R-:W-:Y:S01]  /*6220*/  LDS R143, [R143+UR4+0x400] ;  /* 0x000400048f8f7984 */ /* 0x000fe20008000800 */
[----:B------:R-:W-:Y:S01]  /*6230*/  LOP3.LUT R165, R165, 0x3fc, RZ, 0xc0, !PT ;  /* 0x000003fca5a57812 */ /* 0x000fe200078ec0ff */
[----:B------:R-:W-:Y:S01]  /*6240*/  IMAD.SHL.U32 R158, R157, 0x4, RZ ;  /* 0x000000049d9e7824 */ /* 0x000fe200078e00ff */
[----:B----4-:R-:W-:Y:S01]  /*6250*/  LOP3.LUT R144, R4, R144, R129, 0x96, !PT ;  /* 0x0000009004907212 */ /* 0x010fe200078e9681 */
[----:B------:R-:W1:Y:S01]  /*6260*/  LDS R140, [R140+UR4] ;  /* 0x000000048c8c7984 */ /* 0x000e620008000800 */
[----:B0-----:R-:W-:Y:S01]  /*6270*/  LOP3.LUT R151, R150, 0x3fc, RZ, 0xc0, !PT ;  /* 0x000003fc96977812 */ /* 0x001fe200078ec0ff */
[----:B------:R-:W-:Y:S01]  /*6280*/  IMAD.SHL.U32 R150, R131, 0x4, RZ ;  /* 0x0000000483967824 */ /* 0x000fe200078e00ff */
[----:B------:R-:W-:Y:S01]  /*6290*/  LOP3.LUT R129, R152, 0x3fc, RZ, 0xc0, !PT ;  /* 0x000003fc98817812 */ /* 0x000fe200078ec0ff */
[----:B------:R-:W-:Y:S01]  /*62a0*/  IMAD.SHL.U32 R152, R145, 0x4, RZ ;  /* 0x0000000491987824 */ /* 0x000fe200078e00ff */
[----:B------:R-:W-:Y:S01]  /*62b0*/  LOP3.LUT R128, R163, 0x3fc, RZ, 0xc0, !PT ;  /* 0x000003fca3807812 */ /* 0x000fe200078ec0ff */
[----:B------:R-:W0:Y:S01]  /*62c0*/  LDS R141, [R165+UR4] ;  /* 0x00000004a58d7984 */ /* 0x000e220008000800 */
        /* <DEDUP_REMOVED lines=8> */
[----:B------:R-:W3:Y:S01]  /*6350*/  LDS R128, [R128+UR4+0xc00] ;  /* 0x000c000480807984 */ /* 0x000ee20008000800 */
[----:B------:R-:W-:-:S02]  /*6360*/  LOP3.LUT R152, R152, 0x3fc, RZ, 0xc0, !PT ;  /* 0x000003fc98987812 */ /* 0x000fc400078ec0ff */
[----:B------:R-:W-:Y:S01]  /*6370*/  SHF.R.U32.HI R154, RZ, 0xe, R131 ;  /* 0x0000000eff9a7819 */ /* 0x000fe20000011683 */
[----:B------:R-:W-:Y:S01]  /*6380*/  LDS.U8 R151, [R151+UR4+0x1] ;  /* 0x0000010497977984 */ /* 0x000fe20008000000 */
[--C-:B------:R-:W-:Y:S02]  /*6390*/  SHF.R.U32.HI R155, RZ, 0x16, R142.reuse ;  /* 0x00000016ff9b7819 */ /* 0x100fe4000001168e */
[----:B------:R-:W-:Y:S01]  /*63a0*/  SHF.R.U32.HI R142, RZ, 0xe, R142 ;  /* 0x0000000eff8e7819 */ /* 0x000fe2000001168e */
[----:B------:R-:W4:Y:S01]  /*63b0*/  LDS.U8 R150, [R150+UR4+0xc00] ;  /* 0x000c000496967984 */ /* 0x000f220008000000 */
[----:B------:R-:W-:Y:S02]  /*63c0*/  LOP3.LUT R158, R158, 0x3fc, RZ, 0xc0, !PT ;  /* 0x000003fc9e9e7812 */ /* 0x000fe400078ec0ff */
[----:B------:R-:W-:Y:S01]  /*63d0*/  LOP3.LUT R142, R142, 0x3fc, RZ, 0xc0, !PT ;  /* 0x000003fc8e8e7812 */ /* 0x000fe200078ec0ff */
[----:B------:R-:W-:Y:S01]  /*63e0*/  LDS.U8 R148, [R148+UR4+0xc00] ;  /* 0x000c000494947984 */ /* 0x000fe20008000000 */
[----:B------:R-:W-:-:S02]  /*63f0*/  LOP3.LUT R154, R154, 0x3fc, RZ, 0xc0, !PT ;  /* 0x000003fc9a9a7812 */ /* 0x000fc400078ec0ff */
[----:B------:R-:W-:Y:S01]  /*6400*/  LOP3.LUT R155, R155, 0x3fc, RZ, 0xc0, !PT ;  /* 0x000003fc9b9b7812 */ /* 0x000fe200078ec0ff */
[----:B------:R-:W5:Y:S04]  /*6410*/  LDS.U8 R149, [R149+UR4+0x1] ;  /* 0x0000010495957984 */ /* 0x000f680008000000 */
[----:B------:R-:W-:Y:S01]  /*6420*/  LDS.U8 R153, [R153+UR4+0x1] ;  /* 0x0000010499997984 */ /* 0x000fe20008000000 */
[----:B-1----:R-:W-:-:S03]  /*6430*/  LOP3.LUT R140, R147, R143, R140, 0x96, !PT ;  /* 0x0000008f938c7212 */ /* 0x002fc600078e968c */
[----:B------:R-:W1:Y:S01]  /*6440*/  LDS.U8 R152, [R152+UR4+0xc00] ;  /* 0x000c000498987984 */ /* 0x000e620008000000 */
[--C-:B------:R-:W-:Y:S02]  /*6450*/  SHF.R.U32.HI R143, RZ, 0x16, R157.reuse ;  /* 0x00000016ff8f7819 */ /* 0x100fe4000001169d */
[----:B------:R-:W-:Y:S01]  /*6460*/  SHF.R.U32.HI R157, RZ, 0xe, R157 ;  /* 0x0000000eff9d7819 */ /* 0x000fe2000001169d */
[----:B------:R-:W-:Y:S01]  /*6470*/  LDS.U8 R158, [R158+UR4+0xc00] ;  /* 0x000c00049e9e7984 */ /* 0x000fe20008000000 */
[----:B0-----:R-:W-:Y:S02]  /*6480*/  LOP3.LUT R141, R126, R146, R141, 0x96, !PT ;  /* 0x000000927e8d7212 */ /* 0x001fe400078e968d */
[----:B------:R-:W-:Y:S01]  /*6490*/  LOP3.LUT R157, R157, 0x3fc, RZ, 0xc0, !PT ;  /* 0x000003fc9d9d7812 */ /* 0x000fe200078ec0ff */
[----:B------:R-:W-:Y:S01]  /*64a0*/  LDS.U8 R154, [R154+UR4+0x402] ;  /* 0x000402049a9a7984 */ /* 0x000fe20008000000 */
[----:B------:R-:W-:Y:S02]  /*64b0*/  SHF.R.U32.HI R147, RZ, 0x16, R145 ;  /* 0x00000016ff937819 */ /* 0x000fe40000011691 */
[----:B------:R-:W-:Y:S01]  /*64c0*/  LOP3.LUT R143, R143, 0x3fc, RZ, 0xc0, !PT ;  /* 0x000003fc8f8f7812 */ /* 0x000fe200078ec0ff */
[----:B------:R-:W-:Y:S01]  /*64d0*/  LDS.U8 R142, [R142+UR4+0x402] ;  /* 0x000402048e8e7984 */ /* 0x000fe20008000000 */
[----:B--2---:R-:W-:Y:S01]  /*64e0*/  LOP3.LUT R125, R125, R129, R130, 0x96, !PT ;  /* 0x000000817d7d7212 */ /* 0x004fe200078e9682 */
[----:B------:R-:W-:Y:S01]  /*64f0*/  IMAD.SHL.U32 R129, R144, 0x4, RZ ;  /* 0x0000000490817824 */ /* 0x000fe200078e00ff */
[----:B------:R-:W-:Y:S01]  /*6500*/  LOP3.LUT R164, R147, 0x3fc, RZ, 0xc0, !PT ;  /* 0x000003fc93a47812 */ /* 0x000fe200078ec0ff */
[----:B------:R-:W0:Y:S01]  /*6510*/  LDS.U8 R157, [R157+UR4+0x402] ;  /* 0x000402049d9d7984 */ /* 0x000e220008000000 */
[----:B---3--:R-:W-:-:S02]  /*6520*/  LOP3.LUT R128, R5, R140, R128, 0x96, !PT ;  /* 0x0000008c05807212 */ /* 0x008fc400078e9680 */
[----:B------:R-:W-:Y:S01]  /*6530*/  LOP3.LUT R125, R54, R125, R127, 0x96, !PT ;  /* 0x0000007d367d7212 */ /* 0x000fe200078e967f */
[----:B------:R-:W-:Y:S01]  /*6540*/  LDS.U8 R155, [R155+UR4+0x803] ;  /* 0x000803049b9b7984 */ /* 0x000fe20008000000 */
[--C-:B------:R-:W-:Y:S02]  /*6550*/  SHF.R.U32.HI R156, RZ, 0xe, R128.reuse ;  /* 0x0000000eff9c7819 */ /* 0x100fe40000011680 */
[----:B------:R-:W-:Y:S01]  /*6560*/  SHF.R.U32.HI R127, RZ, 0x6, R128 ;  /* 0x00000006ff7f7819 */ /* 0x000fe20000011680 */
[----:B----4-:R-:W-:Y:S01]  /*6570*/  IMAD R126, R151, 0x100, R150 ;  /* 0x00000100977e7824 */ /* 0x010fe200078e0296 */
[----:B------:R-:W-:Y:S01]  /*6580*/  LOP3.LUT R151, R6, R141, R124, 0x96, !PT ;  /* 0x0000008d06977212 */ /* 0x000fe200078e967c */
[----:B------:R-:W-:Y:S01]  /*6590*/  IMAD.SHL.U32 R150, R125, 0x4, RZ ;  /* 0x000000047d967824 */ /* 0x000fe200078e00ff */
[----:B------:R-:W-:Y:S01]  /*65a0*/  LOP3.LUT R156, R156, 0x3fc, RZ, 0xc0, !PT ;  /* 0x000003fc9c9c7812 */ /* 0x000fe200078ec0ff */
[----:B------:R-:W-:Y:S01]  /*65b0*/  LDS.U8 R143, [R143+UR4+0x803] ;  /* 0x000803048f8f7984 */ /* 0x000fe20008000000 */
[----:B------:R-:W-:-:S02]  /*65c0*/  SHF.R.U32.HI R140, RZ, 0xe, R151 ;  /* 0x0000000eff8c7819 */ /* 0x000fc40000011697 */
[--C-:B------:R-:W-:Y:S01]  /*65d0*/  SHF.R.U32.HI R146, RZ, 0x6, R151.reuse ;  /* 0x00000006ff927819 */ /* 0x100fe20000011697 */
[----:B-----5:R-:W-:Y:S01]  /*65e0*/  IMAD R130, R149, 0x100, R148 ;  /* 0x0000010095827824 */ /* 0x020fe200078e0294 */
[----:B------:R-:W-:Y:S01]  /*65f0*/  SHF.R.U32.HI R148, RZ, 0x16, R128 ;  /* 0x00000016ff947819 */ /* 0x000fe20000011680 */
[----:B------:R-:W-:Y:S01]  /*6600*/  IMAD.SHL.U32 R149, R128, 0x4, RZ ;  /* 0x0000000480957824 */ /* 0x000fe200078e00ff */
[----:B------:R2:W3:Y:S01]  /*6610*/  LDS.U8 R163, [R156+UR4+0x402] ;  /* 0x000402049ca37984 */ /* 0x0004e20008000000 */
[----:B------:R-:W-:Y:S01]  /*6620*/  IMAD.SHL.U32 R128, R151, 0x4, RZ ;  /* 0x0000000497807824 */ /* 0x000fe200078e00ff */
[----:B------:R-:W-:Y:S02]  /*6630*/  SHF.R.U32.HI R151, RZ, 0x16, R151 ;  /* 0x00000016ff977819 */ /* 0x000fe40000011697 */
[--C-:B------:R-:W-:Y:S01]  /*6640*/  SHF.R.U32.HI R159, RZ, 0xe, R125.reuse ;  /* 0x0000000eff9f7819 */ /* 0x100fe2000001167d */
[----:B-1----:R-:W-:Y:S01]  /*6650*/  IMAD R124, R153, 0x100, R152 ;  /* 0x00000100997c7824 */ /* 0x002fe200078e0298 */
[----:B------:R-:W-:-:S02]  /*6660*/  SHF.R.U32.HI R152, RZ, 0x16, R125 ;  /* 0x00000016ff987819 */ /* 0x000fc4000001167d */
[----:B------:R-:W-:Y:S02]  /*6670*/  LOP3.LUT R151, R151, 0x3fc, RZ, 0xc0, !PT ;  /* 0x000003fc97977812 */ /* 0x000fe400078ec0ff */
[----:B------:R-:W-:Y:S02]  /*6680*/  LOP3.LUT R152, R152, 0x3fc, RZ, 0xc0, !PT ;  /* 0x000003fc98987812 */ /* 0x000fe400078ec0ff */
[----:B------:R-:W-:Y:S02]  /*6690*/  SHF.R.U32.HI R160, RZ, 0x6, R125 ;  /* 0x00000006ffa07819 */ /* 0x000fe4000001167d */
[----:B------:R-:W-:Y:S01]  /*66a0*/  LDS.U8 R151, [R151+UR4+0x803] ;  /* 0x0008030497977984 */ /* 0x000fe20008000000 */
[----:B------:R-:W-:Y:S02]  /*66b0*/  SHF.R.U32.HI R125, RZ, 0x6, R131 ;  /* 0x00000006ff7d7819 */ /* 0x000fe40000011683 */
[----:B------:R-:W-:Y:S01]  /*66c0*/  LOP3.LUT R150, R150, 0x3fc, RZ, 0xc0, !PT ;  /* 0x000003fc96967812 */ /* 0x000fe200078ec0ff */
[----:B------:R-:W1:Y:S01]  /*66d0*/  LDS.U8 R152, [R152+UR4+0x803] ;  /* 0x0008030498987984 */ /* 0x000e620008000000 */
[----:B------:R-:W-:-:S02]  /*66e0*/  LOP3.LUT R125, R125, 0x3fc, RZ, 0xc0, !PT ;  /* 0x000003fc7d7d7812 */ /* 0x000fc400078ec0ff */
[----:B------:R-:W-:Y:S01]  /*66f0*/  SHF.R.U32.HI R153, RZ, 0x16, R131 ;  /* 0x00000016ff997819 */ /* 0x000fe20000011683 */
[----:B0-----:R-:W-:Y:S01]  /*6700*/  IMAD R157, R157, 0x10000, R126 ;  /* 0x000100009d9d7824 */ /* 0x001fe200078e027e */
[----:B------:R-:W-:Y:S01]  /*6710*/  LDS.U8 R150, [R150+UR4+0xc00] ;  /* 0x000c000496967984 */ /* 0x000fe20008000000 */
[--C-:B------:R-:W-:Y:S02]  /*6720*/  SHF.R.U32.HI R131, RZ, 0xe, R145.reuse ;  /* 0x0000000eff837819 */ /* 0x100fe40000011691 */
[----:B------:R-:W-:Y:S01]  /*6730*/  SHF.R.U32.HI R145, RZ, 0x6, R145 ;  /* 0x00000006ff917819 */ /* 0x000fe20000011691 */
[----:B------:R-:W0:Y:S01]  /*6740*/  LDS.U8 R125, [R125+UR4+0x1] ;  /* 0x000001047d7d7984 */ /* 0x000e220008000000 */
[--C-:B------:R-:W-:Y:S02]  /*6750*/  SHF.R.U32.HI R141, RZ, 0x16, R144.reuse ;  /* 0x00000016ff8d7819 */ /* 0x100fe40000011690 */
[----:B------:R-:W-:Y:S02]  /*6760*/  SHF.R.U32.HI R144, RZ, 0xe, R144 ;  /* 0x0000000eff907819 */ /* 0x000fe40000011690 */
[----:B------:R-:W-:-:S02]  /*6770*/  LOP3.LUT R160, R160, 0x3fc, RZ, 0xc0, !PT ;  /* 0x000003fca0a07812 */ /* 0x000fc400078ec0ff */
[----:B------:R-:W-:Y:S02]  /*6780*/  LOP3.LUT R129, R129, 0x3fc, RZ, 0xc0, !PT ;  /* 0x000003fc81817812 */ /* 0x000fe400078ec0ff */
[----:B------:R-:W-:Y:S01]  /*6790*/  LOP3.LUT R146, R146, 0x3fc, RZ, 0xc0, !PT ;  /* 0x000003fc92927812 */ /* 0x000fe200078ec0ff */
[----:B------:R-:W4:Y:S01]  /*67a0*/  LDS.U8 R161, [R160+UR4+0x1] ;  /* 0x00000104a0a17984 */ /* 0x000f220008000000 */
[----:B--2---:R-:W-:Y:S02]  /*67b0*/  LOP3.LUT R156, R145, 0x3fc, RZ, 0xc0, !PT ;  /* 0x000003fc919c7812 */ /* 0x004fe400078ec0ff */
[----:B------:R-:W-:Y:S01]  /*67c0*/  LOP3.LUT R127, R127, 0x3fc, RZ, 0xc0, !PT ;  /* 0x000003fc7f7f7812 */ /* 0x000fe200078ec0ff */
[----:B------:R-:W-:Y:S01]  /*67d0*/  LDS.U8 R129, [R129+UR4+0xc00] ;  /* 0x000c000481817984 */ /* 0x000fe20008000000 */
[----:B------:R-:W-:Y:S01]  /*67e0*/  LOP3.LUT R149, R149, 0x3fc, RZ, 0xc0, !PT ;  /* 0x000003fc95957812 */ /* 0x000fe200078ec0ff */
[----:B---3--:R-:W-:Y:S01]  /*67f0*/  IMAD R124, R163, 0x10000, R124 ;  /* 0x00010000a37c7824 */ /* 0x008fe200078e027c */
[----:B------:R-:W-:Y:S01]  /*6800*/  LOP3.LUT R162, R128, 0x3fc, RZ, 0xc0, !PT ;  /* 0x000003fc80a27812 */ /* 0x000fe200078ec0ff */
[----:B------:R-:W2:Y:S01]  /*6810*/  LDS.U8 R160, [R127+UR4+0x1] ;  /* 0x000001047fa07984 */ /* 0x000ea20008000000 */
[----:B------:R-:W-:-:S02]  /*6820*/  LOP3.LUT R159, R159, 0x3fc, RZ, 0xc0, !PT ;  /* 0x000003fc9f9f7812 */ /* 0x000fc400078ec0ff */
[----:B------:R-:W-:Y:S01]  /*6830*/  LOP3.LUT R144, R144, 0x3fc, RZ, 0xc0, !PT ;  /* 0x000003fc90907812 */ /* 0x000fe200078ec0ff */
[----:B------:R-:W-:Y:S01]  /*6840*/  LDS.U8 R146, [R146+UR4+0x1] ;  /* 0x0000010492927984 */ /* 0x000fe20008000000 */
[----:B------:R-:W-:Y:S02]  /*6850*/  LOP3.LUT R140, R140, 0x3fc, RZ, 0xc0, !PT ;  /* 0x000003fc8c8c7812 */ /* 0x000fe400078ec0ff */
[----:B------:R-:W-:Y:S01]  /*6860*/  LOP3.LUT R128, R131, 0x3fc, RZ, 0xc0, !PT ;  /* 0x000003fc83807812 */ /* 0x000fe200078ec0ff */
[----:B------:R-:W-:Y:S01]  /*6870*/  LDS.U8 R145, [R162+UR4+0xc00] ;  /* 0x000c0004a2917984 */ /* 0x000fe20008000000 */
[----:B------:R-:W-:Y:S02]  /*6880*/  LOP3.LUT R153, R153, 0x3fc, RZ, 0xc0, !PT ;  /* 0x000003fc99997812 */ /* 0x000fe400078ec0ff */
[----:B------:R-:W-:Y:S01]  /*6890*/  LOP3.LUT R141, R141, 0x3fc, RZ, 0xc0, !PT ;  /* 0x000003fc8d8d7812 */ /* 0x000fe200078ec0ff */
[----:B------:R0:W3:Y:S01]  /*68a0*/  LDS.U8 R131, [R149+UR4+0xc00] ;  /* 0x000c000495837984 */ /* 0x0000e20008000000 */
[----:B------:R-:W-:Y:S01]  /*68b0*/  LOP3.LUT R148, R148, 0x3fc, RZ, 0xc0, !PT ;  /* 0x000003fc94947812 */ /* 0x000fe200078ec0ff */
[----:B-1----:R-:W-:-:S02]  /*68c0*/  IMAD R152, R152, 0x1000000, R157 ;  /* 0x0100000098987824 */ /* 0x002fc400078e029d */
[----:B------:R-:W1:Y:S04]  /*68d0*/  LDS.U8 R156, [R156+UR4+0x1] ;  /* 0x000001049c9c7984 */ /* 0x000e680008000000 */
[----:B------:R-:W5:Y:S01]  /*68e0*/  LDS.U8 R159, [R159+UR4+0x402] ;  /* 0x000402049f9f7984 */ /* 0x000f620008000000 */
[----:B0-----:R-:W-:-:S03]  /*68f0*/  IMAD R149, R125, 0x100, R150 ;  /* 0x000001007d957824 */ /* 0x001fc600078e0296 */
[----:B------:R-:W0:Y:S01]  /*6900*/  LDS.U8 R140, [R140+UR4+0x402] ;  /* 0x000402048c8c7984 */ /* 0x000e220008000000 */
[----:B------:R-:W-:-:S03]  /*6910*/  IMAD R142, R142, 0x10000, R149 ;  /* 0x000100008e8e7824 */ /* 0x000fc600078e0295 */
[----:B------:R2:W0:Y:S04]  /*6920*/  LDS.U8 R147, [R128+UR4+0x402] ;  /* 0x0004020480937984 */ /* 0x0004280008000000 */
[----:B------:R-:W0:Y:S01]  /*6930*/  LDS.U8 R144, [R144+UR4+0x402] ;  /* 0x0004020490907984 */ /* 0x000e220008000000 */
[----:B----4-:R-:W-:-:S03]  /*6940*/  IMAD R161, R161, 0x100, R158 ;  /* 0x00000100a1a17824 */ /* 0x010fc600078e029e */
[----:B------:R-:W4:Y:S01]  /*6950*/  LDS.U8 R153, [R153+UR4+0x803] ;  /* 0x0008030499997984 */ /* 0x000f220008000000 */
[----:B--2---:R-:W-:Y:S01]  /*6960*/  IMAD R128, R151, 0x1000000, R124 ;  /* 0x0100000097807824 */ /* 0x004fe200078e027c */
[----:B------:R-:W-:Y:S01]  /*6970*/  LOP3.LUT R124, R152, R107, RZ, 0x3c, !PT ;  /* 0x0000006b987c7212 */ /* 0x000fe200078e3cff */
[----:B------:R-:W-:Y:S01]  /*6980*/  IMAD R126, R154, 0x10000, R161 ;  /* 0x000100009a7e7824 */ /* 0x000fe200078e02a1 */
[----:B------:R-:W2:Y:S01]  /*6990*/  LDS.U8 R127, [R164+UR4+0x803] ;  /* 0x00080304a47f7984 */ /* 0x000ea20008000000 */
[----:B------:R-:W-:Y:S01]  /*69a0*/  IMAD R129, R160, 0x100, R129 ;  /* 0x00000100a0817824 */ /* 0x000fe200078e0281 */
[----:B------:R-:W-:Y:S01]  /*69b0*/  LOP3.LUT R128, R128, R103, RZ, 0x3c, !PT ;  /* 0x0000006780807212 */ /* 0x000fe200078e3cff */
[----:B------:R-:W-:Y:S01]  /*69c0*/  IMAD R126, R155, 0x1000000, R126 ;  /* 0x010000009b7e7824 */ /* 0x000fe200078e027e */
[----:B------:R-:W2:Y:S01]  /*69d0*/  LDS.U8 R141, [R141+UR4+0x803] ;  /* 0x000803048d8d7984 */ /* 0x000ea20008000000 */
[----:B------:R-:W-:Y:S02]  /*69e0*/  PRMT R124, R124, 0x123, RZ ;  /* 0x000001237c7c7816 */ /* 0x000fe400000000ff */
[----:B------:R-:W-:Y:S01]  /*69f0*/  PRMT R128, R128, 0x123, RZ ;  /* 0x0000012380807816 */ /* 0x000fe200000000ff */
[----:B------:R-:W2:Y:S04]  /*6a00*/  LDS.U8 R148, [R148+UR4+0x803] ;  /* 0x0008030494947984 */ /* 0x000ea80008000000 */
[----:B------:R-:W-:-:S02]  /*6a10*/  IMAD.IADD R125, R124, 0x1, -R128 ;  /* 0x000000017c7d7824 */ /* 0x000fc400078e0a80 */
[----:B---3--:R-:W-:Y:S02]  /*6a20*/  IMAD R146, R146, 0x100, R131 ;  /* 0x0000010092927824 */ /* 0x008fe400078e0283 */
[----:B-1----:R-:W-:Y:S01]  /*6a30*/  IMAD R145, R156, 0x100, R145 ;  /* 0x000001009c917824 */ /* 0x002fe200078e0291 */
[----:B------:R-:W-:Y:S01]  /*6a40*/  LOP3.LUT P0, RZ, R125, 0xfc000, RZ, 0xc0, !PT ;  /* 0x000fc0007dff7812 */ /* 0x000fe2000780c0ff */
[----:B-----5:R-:W-:Y:S02]  /*6a50*/  IMAD R130, R159, 0x10000, R130 ;  /* 0x000100009f827824 */ /* 0x020fe400078e0282 */
[----:B0-----:R-:W-:Y:S02]  /*6a60*/  IMAD R140, R140, 0x10000, R129 ;  /* 0x000100008c8c7824 */ /* 0x001fe400078e0281 */
[----:B------:R-:W-:Y:S02]  /*6a70*/  IMAD R129, R143, 0x1000000, R142 ;  /* 0x010000008f817824 */ /* 0x000fe400078e028e */
[----:B------:R-:W-:-:S02]  /*6a80*/  IMAD R146, R147, 0x10000, R146 ;  /* 0x0001000093927824 */ /* 0x000fc400078e0292 */
[----:B------:R-:W-:Y:S02]  /*6a90*/  IMAD R145, R144, 0x10000, R145 ;  /* 0x0001000090917824 */ /* 0x000fe400078e0291 */
[----:B----4-:R-:W-:Y:S02]  /*6aa0*/  IMAD R153, R153, 0x1000000, R130 ;  /* 0x0100000099997824 */ /* 0x010fe400078e0282 */
[----:B--2---:R-:W-:Y:S02]  /*6ab0*/  IMAD R127, R127, 0x1000000, R140 ;  /* 0x010000007f7f7824 */ /* 0x004fe400078e028c */
[----:B------:R-:W-:Y:S02]  /*6ac0*/  IMAD R146, R141, 0x1000000, R146 ;  /* 0x010000008d927824 */ /* 0x000fe400078e0292 */
[----:B------:R-:W-:Y:S01]  /*6ad0*/  IMAD R131, R148, 0x1000000, R145 ;  /* 0x0100000094837824 */ /* 0x000fe200078e0291 */
[----:B------:R-:W-:Y:S06]  /*6ae0*/  @P0 BRA `(.L_x_446) ;  /* 0x0000000000a00947 */ /* 0x000fec0003800000 */
[----:B------:R-:W0:Y:S01]  /*6af0*/  S2R R141, SR_LANEID ;  /* 0x00000000008d7919 */ /* 0x000e220000000000 */
[----:B------:R-:W-:Y:S01]  /*6b00*/  VOTEU.ANY UR5, UPT, PT ;  /* 0x0000000000057886 */ /* 0x000fe200038e0100 */
[----:B------:R-:W-:Y:S01]  /*6b10*/  UIADD3 UR4, UPT, UPT, UR8, 0x11e0, URZ ;  /* 0x000011e008047890 */ /* 0x000fe2000fffe0ff */
[----:B------:R-:W0:Y:S01]  /*6b20*/  FLO.U32 R140, UR5 ;  /* 0x00000005008c7d00 */ /* 0x000e2200080e0000 */
[----:B------:R-:W1:Y:S02]  /*6b30*/  S2R R142, SR_LTMASK ;  /* 0x00000000008e7919 */ /* 0x000e640000003900 */
[----:B------:R-:W-:-:S05]  /*6b40*/  ULEA UR4, UR9, UR4, 0x18 ;  /* 0x0000000409047291 */ /* 0x000fca000f8ec0ff */
[----:B------:R-:W2:Y:S01]  /*6b50*/  POPC R130, UR5 ;  /* 0x0000000500827d09 */ /* 0x000ea20008000000 */
[----:B0-----:R-:W-:Y:S02]  /*6b60*/  ISETP.EQ.U32.AND P0, PT, R140, R141, PT ;  /* 0x0000008d8c00720c */ /* 0x001fe40003f02070 */
[----:B-1----:R-:W-:-:S06]  /*6b70*/  LOP3.LUT R142, R142, UR5, RZ, 0xc0, !PT ;  /* 0x000000058e8e7c12 */ /* 0x002fcc000f8ec0ff */
[----:B------:R-:W0:Y:S05]  /*6b80*/  POPC R142, R142 ;  /* 0x0000008e008e7309 */ /* 0x000e2a0000000000 */
[----:B--2---:R-:W1:Y:S04]  /*6b90*/  @P0 ATOMS.ADD R141, [UR4], R130 ;  /* 0x00000082ff8d098c */ /* 0x004e680008000004 */
[----:B-1----:R-:W0:Y:S02]  /*6ba0*/  SHFL.IDX PT, R141, R141, R140, 0x1f ;  /* 0x00001f8c8d8d7589 */ /* 0x002e2400000e0000 */
[----:B0-----:R-:W-:-:S05]  /*6bb0*/  IMAD.IADD R147, R141, 0x1, R142 ;  /* 0x000000018d937824 */ /* 0x001fca00078e028e */
[----:B------:R-:W-:-:S13]  /*6bc0*/  ISETP.GE.U32.AND P0, PT, R147, R137, PT ;  /* 0x000000899300720c */ /* 0x000fda0003f06070 */
[----:B------:R-:W-:Y:S05]  /*6bd0*/  @P0 EXIT ;  /* 0x000000000000094d */ /* 0x000fea0003800000 */
[----:B------:R-:W0:Y:S01]  /*6be0*/  LDC.64 R140, c[0x4][RZ] ;  /* 0x01000000ff8c7b82 */ /* 0x000e220000000a00 */
[----:B------:R-:W-:Y:S02]  /*6bf0*/  LOP3.LUT R130, R125, 0x3fff, RZ, 0xc0, !PT ;  /* 0x00003fff7d827812 */ /* 0x000fe400078ec0ff */
[----:B------:R-:W-:Y:S02]  /*6c00*/  LOP3.LUT R125, R129, R106, RZ, 0x3c, !PT ;  /* 0x0000006a817d7212 */ /* 0x000fe400078e3cff */
[----:B------:R1:W2:Y:S01]  /*6c10*/  BREV R148, R130 ;  /* 0x0000008200947301 */ /* 0x0002a20000000000 */
[----:B------:R-:W-:Y:S02]  /*6c20*/  LOP3.LUT R153, R153, R104, RZ, 0x3c, !PT ;  /* 0x0000006899997212 */ /* 0x000fe400078e3cff */
[----:B------:R-:W3:Y:S01]  /*6c30*/  LDC.64 R144, c[0x4][0x8] ;  /* 0x01000200ff907b82 */ /* 0x000ee20000000a00 */
[----:B------:R-:W-:Y:S02]  /*6c40*/  LOP3.LUT R126, R126, R105, RZ, 0x3c, !PT ;  /* 0x000000697e7e7212 */ /* 0x000fe400078e3cff */
[----:B------:R-:W-:-:S02]  /*6c50*/  LOP3.LUT R149, R127, R100, RZ, 0x3c, !PT ;  /* 0x000000647f957212 */ /* 0x000fc400078e3cff */
[----:B------:R-:W-:Y:S02]  /*6c60*/  LOP3.LUT R146, R146, R101, RZ, 0x3c, !PT ;  /* 0x0000006592927212 */ /* 0x000fe400078e3cff */
[----:B------:R-:W-:Y:S01]  /*6c70*/  LOP3.LUT R129, R131, R102, RZ, 0x3c, !PT ;  /* 0x0000006683817212 */ /* 0x000fe200078e3cff */
[----:B------:R-:W4:Y:S01]  /*6c80*/  LDC.64 R142, c[0x4][0x10] ;  /* 0x01000400ff8e7b82 */ /* 0x000f220000000a00 */
[----:B------:R-:W-:Y:S02]  /*6c90*/  PRMT R125, R125, 0x123, RZ ;  /* 0x000001237d7d7816 */ /* 0x000fe400000000ff */
[----:B------:R-:W-:Y:S02]  /*6ca0*/  PRMT R126, R126, 0x123, RZ ;  /* 0x000001237e7e7816 */ /* 0x000fe400000000ff */
[----:B------:R-:W-:Y:S02]  /*6cb0*/  PRMT R127, R153, 0x123, RZ ;  /* 0x00000123997f7816 */ /* 0x000fe400000000ff */
[----:B------:R-:W-:Y:S01]  /*6cc0*/  PRMT R129, R129, 0x123, RZ ;  /* 0x0000012381817816 */ /* 0x000fe200000000ff */
[----:B0-----:R-:W-:Y:S01]  /*6cd0*/  IMAD.WIDE.U32 R140, R147, 0x20, R140 ;  /* 0x00000020938c7825 */ /* 0x001fe200078e008c */
[----:B-1----:R-:W-:-:S02]  /*6ce0*/  PRMT R130, R146, 0x123, RZ ;  /* 0x0000012392827816 */ /* 0x002fc400000000ff */
[----:B------:R-:W-:Y:S02]  /*6cf0*/  PRMT R131, R149, 0x123, RZ ;  /* 0x0000012395837816 */ /* 0x000fe400000000ff */
[----:B------:R0:W-:Y:S01]  /*6d00*/  STG.E.128 desc[UR6][R140.64], R124 ;  /* 0x0000007c8c007986 */ /* 0x0001e2000c101d06 */
[----:B---3--:R-:W-:-:S03]  /*6d10*/  IMAD.WIDE.U32 R144, R147, 0x8, R144 ;  /* 0x0000000893907825 */ /* 0x008fc600078e0090 */
[----:B------:R0:W-:Y:S04]  /*6d20*/  STG.E.128 desc[UR6][R140.64+0x10], R128 ;  /* 0x000010808c007986 */ /* 0x0001e8000c101d06 */
[----:B------:R0:W-:Y:S01]  /*6d30*/  STG.E.64 desc[UR6][R144.64], R138 ;  /* 0x0000008a90007986 */ /* 0x0001e2000c101b06 */
[----:B----4-:R-:W-:Y:S01]  /*6d40*/  IMAD.WIDE.U32 R142, R147, 0x4, R142 ;  /* 0x00000004938e7825 */ /* 0x010fe200078e008e */
[----:B--2---:R-:W-:-:S05]  /*6d50*/  SHF.R.U32.HI R147, RZ, 0x12, R148 ;  /* 0x00000012ff937819 */ /* 0x004fca0000011694 */
[----:B------:R0:W-:Y:S02]  /*6d60*/  STG.E desc[UR6][R142.64], R147 ;  /* 0x000000938e007986 */ /* 0x0001e4000c101906 */
.L_x_446:
[----:B------:R-:W-:Y:S05]  /*6d70*/  BSYNC.RECONVERGENT B0 ;  /* 0x0000000000007941 */ /* 0x000fea0003800200 */
.L_x_445:
[----:B------:R-:W1:Y:S01]  /*6d80*/  LDCU UR4, c[0x0][0x360] ;  /* 0x00006c00ff0477ac */ /* 0x000e620008000800 */
[----:B0-----:R-:W1:Y:S02]  /*6d90*/  LDC R124, c[0x0][0x370] ;  /* 0x0000dc00ff7c7b82 */ /* 0x001e640000000800 */
[----:B-1----:R-:W-:-:S05]  /*6da0*/  IMAD R125, R124, UR4, RZ ;  /* 0x000000047c7d7c24 */ /* 0x002fca000f8e02ff */
[----:B------:R-:W-:-:S05]  /*6db0*/  IADD3 R138, P0, PT, R125, R138, RZ ;  /* 0x0000008a7d8a7210 */ /* 0x000fca0007f1e0ff */
[----:B------:R-:W-:Y:S01]  /*6dc0*/  IMAD.X R139, RZ, RZ, R139, P0 ;  /* 0x000000ffff8b7224 */ /* 0x000fe200000e068b */
[----:B------:R-:W-:Y:S07]  /*6dd0*/  BRA `(.L_x_447) ;  /* 0xffffff9c00287947 */ /* 0x000fee000383ffff */
.L_x_448:
        /* <DEDUP_REMOVED lines=10> */
.L_x_463:


//--------------------- .nv.shared._ZN3cub18CUB_300001_SM_10006detail10radix_sort29DeviceRadixSortOnesweepKernelINS1_5radix10policy_hubIjjyE10Policy1000ELNS0_9SortOrderE0EjjyiiNS1_21identity_decomposer_tEEEvPT5_SB_PT3_PKSC_PT1_PKSG_PT2_PKSK_T4_iiT6_ --------------------------
	.section	.nv.shared._ZN3cub18CUB_300001_SM_10006detail10radix_sort29DeviceRadixSortOnesweepKernelINS1_5radix10policy_hubIjjyE10Policy1000ELNS0_9SortOrderE0EjjyiiNS1_21identity_decomposer_tEEEvPT5_SB_PT3_PKSC_PT1_PKSG_PT2_PKSK_T4_iiT6_,"aw",@nobits
	.sectionflags	@""
	.align	16
.nv.shared._ZN3cub18CUB_300001_SM_10006detail10radix_sort29DeviceRadixSortOnesweepKernelINS1_5radix10policy_hubIjjyE10Policy1000ELNS0_9SortOrderE0EjjyiiNS1_21identity_decomposer_tEEEvPT5_SB_PT3_PKSC_PT1_PKSG_PT2_PKSK_T4_iiT6_:
	.zero		29184


//--------------------- .nv.shared.reserved.0     --------------------------
	.section	.nv.shared.reserved.0,"aw",@nobits
	.weak		__nv_reservedSMEM_offset_0_alias
	.size		__nv_reservedSMEM_offset_0_alias, 0, 64
	.other		__nv_reservedSMEM_offset_0_alias,@"STO_CUDA_RESERVED_SHARED STV_DEFAULT"
__nv_reservedSMEM_offset_0_alias:
	.zero		0
	.zero		64


//--------------------- .nv.global                --------------------------
	.section	.nv.global,"aw",@nobits
	.align	16
.nv.global:
	.type		aes,@object
	.size		aes,(nonce1 - aes)
aes:
	.zero		536870912
	.type		nonce1,@object
	.size		nonce1,(nonce2 - nonce1)
nonce1:
	.zero		8
	.type		nonce2,@object
	.size		nonce2,(nonces - nonce2)
nonce2:
	.zero		8
	.type		nonces,@object
	.size		nonces,(num_results - nonces)
nonces:
	.zero		134217728
	.type		num_results,@object
	.size		num_results,(buckets - num_results)
num_results:
	.zero		4
	.type		buckets,@object
	.size		buckets,(_ZN34_INTERNAL_7a1b5875_4_k_cu_179df6944cuda3std6ranges3__45__cpo8distanceE - buckets)
buckets:
	.zero		67108864
	.type		_ZN34_INTERNAL_7a1b5875_4_k_cu_179df6944cuda3std6ranges3__45__cpo8distanceE,@object
	.size		_ZN34_INTERNAL_7a1b5875_4_k_cu_179df6944cuda3std6ranges3__45__cpo8distanceE,(_ZN34_INTERNAL_7a1b5875_4_k_cu_179df6946thrust24THRUST_300001_SM_1000_NS6deviceE - _ZN34_INTERNAL_7a1b5875_4_k_cu_179df6944cuda3std6ranges3__45__cpo8distanceE)
_ZN34_INTERNAL_7a1b5875_4_k_cu_179df6944cuda3std6ranges3__45__cpo8distanceE:
	.zero		1
	.type		_ZN34_INTERNAL_7a1b5875_4_k_cu_179df6946thrust24THRUST_300001_SM_1000_NS6deviceE,@object
	.size		_ZN34_INTERNAL_7a1b5875_4_k_cu_179df6946thrust24THRUST_300001_SM_1000_NS6deviceE,(_ZN34_INTERNAL_7a1b5875_4_k_cu_179df6944cuda3std3__47nulloptE - _ZN34_INTERNAL_7a1b5875_4_k_cu_179df6946thrust24THRUST_300001_SM_1000_NS6deviceE)
_ZN34_INTERNAL_7a1b5875_4_k_cu_179df6946thrust24THRUST_300001_SM_1000_NS6deviceE:
	.zero		1
	.type		_ZN34_INTERNAL_7a1b5875_4_k_cu_179df6944cuda3std3__47nulloptE,@object
	.size		_ZN34_INTERNAL_7a1b5875_4_k_cu_179df6944cuda3std3__47nulloptE,(_ZN34_INTERNAL_7a1b5875_4_k_cu_179df6946thrust24THRUST_300001_SM_1000_NS12placeholders2_4E - _ZN34_INTERNAL_7a1b5875_4_k_cu_179df6944cuda3std3__47nulloptE)
_ZN34_INTERNAL_7a1b5875_4_k_cu_179df6944cuda3std3__47nulloptE:
	.zero		1
	.type		_ZN34_INTERNAL_7a1b5875_4_k_cu_179df6946thrust24THRUST_300001_SM_1000_NS12placeholders2_4E,@object
	.size		_ZN34_INTERNAL_7a1b5875_4_k_cu_179df6946thrust24THRUST_300001_SM_1000_NS12placeholders2_4E,(_ZN34_INTERNAL_7a1b5875_4_k_cu_179df6944cuda3std3__45__cpo6rbeginE - _ZN34_INTERNAL_7a1b5875_4_k_cu_179df6946thrust24THRUST_300001_SM_1000_NS12placeholders2_4E)
_ZN34_INTERNAL_7a1b5875_4_k_cu_179df6946thrust24THRUST_300001_SM_1000_NS12placeholders2_4E:
	.zero		1
	.type		_ZN34_INTERNAL_7a1b5875_4_k_cu_179df6944cuda3std3__45__cpo6rbeginE,@object
	.size		_ZN34_INTERNAL_7a1b5875_4_k_cu_179df6944cuda3std3__45__cpo6rbeginE,(_ZN34_INTERNAL_7a1b5875_4_k_cu_179df6944cuda3std6ranges3__45__cpo7advanceE - _ZN34_INTERNAL_7a1b5875_4_k_cu_179df6944cuda3std3__45__cpo6rbeginE)
_ZN34_INTERNAL_7a1b5875_4_k_cu_179df6944cuda3std3__45__cpo6rbeginE:
	.zero		1
	.type		_ZN34_INTERNAL_7a1b5875_4_k_cu_179df6944cuda3std6ranges3__45__cpo7advanceE,@object
	.size		_ZN34_INTERNAL_7a1b5875_4_k_cu_179df6944cuda3std6ranges3__45__cpo7advanceE,(_ZN34_INTERNAL_7a1b5875_4_k_cu_179df6946thrust24THRUST_300001_SM_1000_NS12placeholders2_8E - _ZN34_INTERNAL_7a1b5875_4_k_cu_179df6944cuda3std6ranges3__45__cpo7advanceE)
_ZN34_INTERNAL_7a1b5875_4_k_cu_179df6944cuda3std6ranges3__45__cpo7advanceE:
	.zero		1
	.type		_ZN34_INTERNAL_7a1b5875_4_k_cu_179df6946thrust24THRUST_300001_SM_1000_NS12placeholders2_8E,@object
	.size		_ZN34_INTERNAL_7a1b5875_4_k_cu_179df6946thrust24THRUST_300001_SM_1000_NS12placeholders2_8E,(_ZN34_INTERNAL_7a1b5875_4_k_cu_179df6944cuda3std3__436_GLOBAL__N__7a1b5875_4_k_cu_179df6946ignoreE - _ZN34_INTERNAL_7a1b5875_4_k_cu_179df6946thrust24THRUST_300001_SM_1000_NS12placeholders2_8E)
_ZN34_INTERNAL_7a1b5875_4_k_cu_179df6946thrust24THRUST_300001_SM_1000_NS12placeholders2_8E:
	.zero		1
	.type		_ZN34_INTERNAL_7a1b5875_4_k_cu_179df6944cuda3std3__436_GLOBAL__N__7a1b5875_4_k_cu_179df6946ignoreE,@object
	.size		_ZN34_INTERNAL_7a1b5875_4_k_cu_179df6944cuda3std3__436_GLOBAL__N__7a1b5875_4_k_cu_179df6946ignoreE,(_ZN34_INTERNAL_7a1b5875_4_k_cu_179df6944cuda3std6ranges3__45__cpo4dataE - _ZN34_INTERNAL_7a1b5875_4_k_cu_179df6944cuda3std3__436_GLOBAL__N__7a1b5875_4_k_cu_179df6946ignoreE)
_ZN34_INTERNAL_7a1b5875_4_k_cu_179df6944cuda3std3__436_GLOBAL__N__7a1b5875_4_k_cu_179df6946ignoreE:
	.zero		1
	.type		_ZN34_INTERNAL_7a1b5875_4_k_cu_179df6944cuda3std6ranges3__45__cpo4dataE,@object
	.size		_ZN34_INTERNAL_7a1b5875_4_k_cu_179df6944cuda3std6ranges3__45__cpo4dataE,(_ZN34_INTERNAL_7a1b5875_4_k_cu_179df6946thrust24THRUST_300001_SM_1000_NS6system3cpp3parE - _ZN34_INTERNAL_7a1b5875_4_k_cu_179df6944cuda3std6ranges3__45__cpo4dataE)
_ZN34_INTERNAL_7a1b5875_4_k_cu_179df6944cuda3std6ranges3__45__cpo4dataE:
	.zero		1
	.type		_ZN34_INTERNAL_7a1b5875_4_k_cu_179df6946thrust24THRUST_300001_SM_1000_NS6system3cpp3parE,@object
	.size		_ZN34_INTERNAL_7a1b5875_4_k_cu_179df6946thrust24THRUST_300001_SM_1000_NS6system3cpp3parE,(_ZN34_INTERNAL_7a1b5875_4_k_cu_179df6944cuda3std3__45__cpo5beginE - _ZN34_INTERNAL_7a1b5875_4_k_cu_179df6946thrust24THRUST_300001_SM_1000_NS6system3cpp3parE)
_ZN34_INTERNAL_7a1b5875_4_k_cu_179df6946thrust24THRUST_300001_SM_1000_NS6system3cpp3parE:
	.zero		1
	.type		_ZN34_INTERNAL_7a1b5875_4_k_cu_179df6944cuda3std3__45__cpo5beginE,@object
	.size		_ZN34_INTERNAL_7a1b5875_4_k_cu_179df6944cuda3std3__45__cpo5beginE,(_ZN34_INTERNAL_7a1b5875_4_k_cu_179df6944cuda3std6ranges3__45__cpo5beginE - _ZN34_INTERNAL_7a1b5875_4_k_cu_179df6944cuda3std3__45__cpo5beginE)
_ZN34_INTERNAL_7a1b5875_4_k_cu_179df6944cuda3std3__45__cpo5beginE:
	.zero		1
	.type		_ZN34_INTERNAL_7a1b5875_4_k_cu_179df6944cuda3std6ranges3__45__cpo5beginE,@object
	.size		_ZN34_INTERNAL_7a1b5875_4_k_cu_179df6944cuda3std6ranges3__45__cpo5beginE,(_ZN34_INTERNAL_7a1b5875_4_k_cu_179df6944cuda3std6ranges3__45__cpo4sizeE - _ZN34_INTERNAL_7a1b5875_4_k_cu_179df6944cuda3std6ranges3__45__cpo5beginE)
_ZN34_INTERNAL_7a1b5875_4_k_cu_179df6944cuda3std6ranges3__45__cpo5beginE:
	.zero		1
	.type		_ZN34_INTERNAL_7a1b5875_4_k_cu_179df6944cuda3std6ranges3__45__cpo4sizeE,@object
	.size		_ZN34_INTERNAL_7a1b5875_4_k_cu_179df6944cuda3std6ranges3__45__cpo4sizeE,(_ZN34_INTERNAL_7a1b5875_4_k_cu_179df6946thrust24THRUST_300001_SM_1000_NS12placeholders3_10E - _ZN34_INTERNAL_7a1b5875_4_k_cu_179df6944cuda3std6ranges3__45__cpo4sizeE)
_ZN34_INTERNAL_7a1b5875_4_k_cu_179df6944cuda3std6ranges3__45__cpo4sizeE:
	.zero		1
	.type		_ZN34_INTERNAL_7a1b5875_4_k_cu_179df6946thrust24THRUST_300001_SM_1000_NS12placeholders3_10E,@object
	.size		_ZN34_INTERNAL_7a1b5875_4_k_cu_179df6946thrust24THRUST_300001_SM_1000_NS12placeholders3_10E,(_ZN34_INTERNAL_7a1b5875_4_k_cu_179df6944cuda3std3__48in_placeE - _ZN34_INTERNAL_7a1b5875_4_k_cu_179df6946thrust24THRUST_300001_SM_1000_NS12placeholders3_10E)
_ZN34_INTERNAL_7a1b5875_4_k_cu_179df6946thrust24THRUST_300001_SM_1000_NS12placeholders3_10E:
	.zero		1
	.type		_ZN34_INTERNAL_7a1b5875_4_k_cu_179df6944cuda3std3__48in_placeE,@object
	.size		_ZN34_INTERNAL_7a1b5875_4_k_cu_179df6944cuda3std3__48in_placeE,(_ZN34_INTERNAL_7a1b5875_4_k_cu_179df6946thrust24THRUST_300001_SM_1000_NS12placeholders2_2E - _ZN34_INTERNAL_7a1b5875_4_k_cu_179df6944cuda3std3__48in_placeE)
_ZN34_INTERNAL_7a1b5875_4_k_cu_179df6944cuda3std3__48in_placeE:
	.zero		1
	.type		_ZN34_INTERNAL_7a1b5875_4_k_cu_179df6946thrust24THRUST_300001_SM_1000_NS12placeholders2_2E,@object
	.size		_ZN34_INTERNAL_7a1b5875_4_k_cu_179df6946thrust24THRUST_300001_SM_1000_NS12placeholders2_2E,(_ZN34_INTERNAL_7a1b5875_4_k_cu_179df6944cuda3std3__45__cpo6cbeginE - _ZN34_INTERNAL_7a1b5875_4_k_cu_179df6946thrust24THRUST_300001_SM_1000_NS12placeholders2_2E)
_ZN34_INTERNAL_7a1b5875_4_k_cu_179df6946thrust24THRUST_300001_SM_1000_NS12placeholders2_2E:
	.zero		1
	.type		_ZN34_INTERNAL_7a1b5875_4_k_cu_179df6944cuda3std3__45__cpo6cbeginE,@object
	.size		_ZN34_INTERNAL_7a1b5875_4_k_cu_179df6944cuda3std3__45__cpo6cbeginE,(_ZN34_INTERNAL_7a1b5875_4_k_cu_179df6944cuda3std6ranges3__45__cpo6cbeginE - _ZN34_INTERNAL_7a1b5875_4_k_cu_179df6944cuda3std3__45__cpo6cbeginE)
_ZN34_INTERNAL_7a1b5875_4_k_cu_179df6944cuda3std3__45__cpo6cbeginE:
	.zero		1
	.type		_ZN34_INTERNAL_7a1b5875_4_k_cu_179df6944cuda3std6ranges3__45__cpo6cbeginE,@object
	.size		_ZN34_INTERNAL_7a1b5875_4_k_cu_179df6944cuda3std6ranges3__45__cpo6cbeginE,(_ZN34_INTERNAL_7a1b5875_4_k_cu_179df6946thrust24THRUST_300001_SM_1000_NS12placeholders2_6E - _ZN34_INTERNAL_7a1b5875_4_k_cu_179df6944cuda3std6ranges3__45__cpo6cbeginE)
_ZN34_INTERNAL_7a1b5875_4_k_cu_179df6944cuda3std6ranges3__45__cpo6cbeginE:
	.zero		1
	.type		_ZN34_INTERNAL_7a1b5875_4_k_cu_179df6946thrust24THRUST_300001_SM_1000_NS12placeholders2_6E,@object
	.size		_ZN34_INTERNAL_7a1b5875_4_k_cu_179df6946thrust24THRUST_300001_SM_1000_NS12placeholders2_6E,(_ZN34_INTERNAL_7a1b5875_4_k_cu_179df6944cuda3std3__45__cpo7crbeginE - _ZN34_INTERNAL_7a1b5875_4_k_cu_179df6946thrust24THRUST_300001_SM_1000_NS12placeholders2_6E)
_ZN34_INTERNAL_7a1b5875_4_k_cu_179df6946thrust24THRUST_300001_SM_1000_NS12placeholders2_6E:
	.zero		1
	.type		_ZN34_INTERNAL_7a1b5875_4_k_cu_179df6944cuda3std3__45__cpo7crbeginE,@object
	.size		_ZN34_INTERNAL_7a1b5875_4_k_cu_179df6944cuda3std3__45__cpo7crbeginE,(_ZN34_INTERNAL_7a1b5875_4_k_cu_179df6944cuda3std6ranges3__45__cpo4nextE - _ZN34_INTERNAL_7a1b5875_4_k_cu_179df6944cuda3std3__45__cpo7crbeginE)
_ZN34_INTERNAL_7a1b5875_4_k_cu_179df6944cuda3std3__45__cpo7crbeginE:
	.zero		1
	.type		_ZN34_INTERNAL_7a1b5875_4_k_cu_179df6944cuda3std6ranges3__45__cpo4nextE,@object
	.size		_ZN34_INTERNAL_7a1b5875_4_k_cu_179df6944cuda3std6ranges3__45__cpo4nextE,(_ZN34_INTERNAL_7a1b5875_4_k_cu_179df6946thrust24THRUST_300001_SM_1000_NS8cuda_cub10par_nosyncE - _ZN34_INTERNAL_7a1b5875_4_k_cu_179df6944cuda3std6ranges3__45__cpo4nextE)
_ZN34_INTERNAL_7a1b5875_4_k_cu_179df6944cuda3std6ranges3__45__cpo4nextE:
	.zero		1
	.type		_ZN34_INTERNAL_7a1b5875_4_k_cu_179df6946thrust24THRUST_300001_SM_1000_NS8cuda_cub10par_nosyncE,@object
	.size		_ZN34_INTERNAL_7a1b5875_4_k_cu_179df6946thrust24THRUST_300001_SM_1000_NS8cuda_cub10par_nosyncE,(_ZN34_INTERNAL_7a1b5875_4_k_cu_179df6944cuda3std6ranges3__45__cpo4swapE - _ZN34_INTERNAL_7a1b5875_4_k_cu_179df6946thrust24THRUST_300001_SM_1000_NS8cuda_cub10par_nosyncE)
_ZN34_INTERNAL_7a1b5875_4_k_cu_179df6946thrust24THRUST_300001_SM_1000_NS8cuda_cub10par_nosyncE:
	.zero		1
	.type		_ZN34_INTERNAL_7a1b5875_4_k_cu_179df6944cuda3std6ranges3__45__cpo4swapE,@object
	.size		_ZN34_INTERNAL_7a1b5875_4_k_cu_179df6944cuda3std6ranges3__45__cpo4swapE,(_ZN34_INTERNAL_7a1b5875_4_k_cu_179df6944cuda3std6ranges3__45__cpo5ssizeE - _ZN34_INTERNAL_7a1b5875_4_k_cu_179df6944cuda3std6ranges3__45__cpo4swapE)
_ZN34_INTERNAL_7a1b5875_4_k_cu_179df6944cuda3std6ranges3__45__cpo4swapE:
	.zero		1
	.type		_ZN34_INTERNAL_7a1b5875_4_k_cu_179df6944cuda3std6ranges3__45__cpo5ssizeE,@object
	.size		_ZN34_INTERNAL_7a1b5875_4_k_cu_179df6944cuda3std6ranges3__45__cpo5ssizeE,(_ZN34_INTERNAL_7a1b5875_4_k_cu_179df6946thrust24THRUST_300001_SM_1000_NS3seqE - _ZN34_INTERNAL_7a1b5875_4_k_cu_179df6944cuda3std6ranges3__45__cpo5ssizeE)
_ZN34_INTERNAL_7a1b5875_4_k_cu_179df6944cuda3std6ranges3__45__cpo5ssizeE:
	.zero		1
	.type		_ZN34_INTERNAL_7a1b5875_4_k_cu_179df6946thrust24THRUST_300001_SM_1000_NS3seqE,@object
	.size		_ZN34_INTERNAL_7a1b5875_4_k_cu_179df6946thrust24THRUST_300001_SM_1000_NS3seqE,(_ZN34_INTERNAL_7a1b5875_4_k_cu_179df6944cuda3std3__420unreachable_sentinelE - _ZN34_INTERNAL_7a1b5875_4_k_cu_179df6946thrust24THRUST_300001_SM_1000_NS3seqE)
_ZN34_INTERNAL_7a1b5875_4_k_cu_179df6946thrust24THRUST_300001_SM_1000_NS3seqE:
	.zero		1
	.type		_ZN34_INTERNAL_7a1b5875_4_k_cu_179df6944cuda3std3__420unreachable_sentinelE,@object
	.size		_ZN34_INTERNAL_7a1b5875_4_k_cu_179df6944cuda3std3__420unreachable_sentinelE,(_ZN34_INTERNAL_7a1b5875_4_k_cu_179df6946thrust24THRUST_300001_SM_1000_NS12placeholders2_3E - _ZN34_INTERNAL_7a1b5875_4_k_cu_179df6944cuda3std3__420unreachable_sentinelE)
_ZN34_INTERNAL_7a1b5875_4_k_cu_179df6944cuda3std3__420unreachable_sentinelE:
	.zero		1
	.type		_ZN34_INTERNAL_7a1b5875_4_k_cu_179df6946thrust24THRUST_300001_SM_1000_NS12placeholders2_3E,@object
	.size		_ZN34_INTERNAL_7a1b5875_4_k_cu_179df6946thrust24THRUST_300001_SM_1000_NS12placeholders2_3E,(_ZN34_INTERNAL_7a1b5875_4_k_cu_179df6944cuda3std3__45__cpo4cendE - _ZN34_INTERNAL_7a1b5875_4_k_cu_179df6946thrust24THRUST_300001_SM_1000_NS12placeholders2_3E)
_ZN34_INTERNAL_7a1b5875_4_k_cu_179df6946thrust24THRUST_300001_SM_1000_NS12placeholders2_3E:
	.zero		1
	.type		_ZN34_INTERNAL_7a1b5875_4_k_cu_179df6944cuda3std3__45__cpo4cendE,@object
	.size		_ZN34_INTERNAL_7a1b5875_4_k_cu_179df6944cuda3std3__45__cpo4cendE,(_ZN34_INTERNAL_7a1b5875_4_k_cu_179df6944cuda3std6ranges3__45__cpo4cendE - _ZN34_INTERNAL_7a1b5875_4_k_cu_179df6944cuda3std3__45__cpo4cendE)
_ZN34_INTERNAL_7a1b5875_4_k_cu_179df6944cuda3std3__45__cpo4cendE:
	.zero		1
	.type		_ZN34_INTERNAL_7a1b5875_4_k_cu_179df6944cuda3std6ranges3__45__cpo4cendE,@object
	.size		_ZN34_INTERNAL_7a1b5875_4_k_cu_179df6944cuda3std6ranges3__45__cpo4cendE,(_ZN34_INTERNAL_7a1b5875_4_k_cu_179df6946thrust24THRUST_300001_SM_1000_NS12placeholders2_7E - _ZN34_INTERNAL_7a1b5875_4_k_cu_179df6944cuda3std6ranges3__45__cpo4cendE)
_ZN34_INTERNAL_7a1b5875_4_k_cu_179df6944cuda3std6ranges3__45__cpo4cendE:
	.zero		1
	.type		_ZN34_INTERNAL_7a1b5875_4_k_cu_179df6946thrust24THRUST_300001_SM_1000_NS12placeholders2_7E,@object
	.size		_ZN34_INTERNAL_7a1b5875_4_k_cu_179df6946thrust24THRUST_300001_SM_1000_NS12placeholders2_7E,(_ZN34_INTERNAL_7a1b5875_4_k_cu_179df6944cuda3std3__45__cpo5crendE - _ZN34_INTERNAL_7a1b5875_4_k_cu_179df6946thrust24THRUST_300001_SM_1000_NS12placeholders2_7E)
_ZN34_INTERNAL_7a1b5875_4_k_cu_179df6946thrust24THRUST_300001_SM_1000_NS12placeholders2_7E:
	.zero		1
	.type		_ZN34_INTERNAL_7a1b5875_4_k_cu_179df6944cuda3std3__45__cpo5crendE,@object
	.size		_ZN34_INTERNAL_7a1b5875_4_k_cu_179df6944cuda3std3__45__cpo5crendE,(_ZN34_INTERNAL_7a1b5875_4_k_cu_179df6944cuda3std6ranges3__45__cpo4prevE - _ZN34_INTERNAL_7a1b5875_4_k_cu_179df6944cuda3std3__45__cpo5crendE)
_ZN34_INTERNAL_7a1b5875_4_k_cu_179df6944cuda3std3__45__cpo5crendE:
	.zero		1
	.type		_ZN34_INTERNAL_7a1b5875_4_k_cu_179df6944cuda3std6ranges3__45__cpo4prevE,@object
	.size		_ZN34_INTERNAL_7a1b5875_4_k_cu_179df6944cuda3std6ranges3__45__cpo4prevE,(_ZN34_INTERNAL_7a1b5875_4_k_cu_179df6946thrust24THRUST_300001_SM_1000_NS6system6detail10sequential3seqE - _ZN34_INTERNAL_7a1b5875_4_k_cu_179df6944cuda3std6ranges3__45__cpo4prevE)
_ZN34_INTERNAL_7a1b5875_4_k_cu_179df6944cuda3std6ranges3__45__cpo4prevE:
	.zero		1
	.type		_ZN34_INTERNAL_7a1b5875_4_k_cu_179df6946thrust24THRUST_300001_SM_1000_NS6system6detail10sequential3seqE,@object
	.size		_ZN34_INTERNAL_7a1b5875_4_k_cu_179df6946thrust24THRUST_300001_SM_1000_NS6system6detail10sequential3seqE,(_ZN34_INTERNAL_7a1b5875_4_k_cu_179df6944cuda3std6ranges3__45__cpo9iter_moveE - _ZN34_INTERNAL_7a1b5875_4_k_cu_179df6946thrust24THRUST_300001_SM_1000_NS6system6detail10sequential3seqE)
_ZN34_INTERNAL_7a1b5875_4_k_cu_179df6946thrust24THRUST_300001_SM_1000_NS6system6detail10sequential3seqE:
	.zero		1
	.type		_ZN34_INTERNAL_7a1b5875_4_k_cu_179df6944cuda3std6ranges3__45__cpo9iter_moveE,@object
	.size		_ZN34_INTERNAL_7a1b5875_4_k_cu_179df6944cuda3std6ranges3__45__cpo9iter_moveE,(_ZN34_INTERNAL_7a1b5875_4_k_cu_179df6946thrust24THRUST_300001_SM_1000_NS12placeholders2_5E - _ZN34_INTERNAL_7a1b5875_4_k_cu_179df6944cuda3std6ranges3__45__cpo9iter_moveE)
_ZN34_INTERNAL_7a1b5875_4_k_cu_179df6944cuda3std6ranges3__45__cpo9iter_moveE:
	.zero		1
	.type		_ZN34_INTERNAL_7a1b5875_4_k_cu_179df6946thrust24THRUST_300001_SM_1000_NS12placeholders2_5E,@object
	.size		_ZN34_INTERNAL_7a1b5875_4_k_cu_179df6946thrust24THRUST_300001_SM_1000_NS12placeholders2_5E,(_ZN34_INTERNAL_7a1b5875_4_k_cu_179df6944cuda3std3__45__cpo4rendE - _ZN34_INTERNAL_7a1b5875_4_k_cu_179df6946thrust24THRUST_300001_SM_1000_NS12placeholders2_5E)
_ZN34_INTERNAL_7a1b5875_4_k_cu_179df6946thrust24THRUST_300001_SM_1000_NS12placeholders2_5E:
	.zero		1
	.type		_ZN34_INTERNAL_7a1b5875_4_k_cu_179df6944cuda3std3__45__cpo4rendE,@object
	.size		_ZN34_INTERNAL_7a1b5875_4_k_cu_179df6944cuda3std3__45__cpo4rendE,(_ZN34_INTERNAL_7a1b5875_4_k_cu_179df6944cuda3std6ranges3__45__cpo9iter_swapE - _ZN34_INTERNAL_7a1b5875_4_k_cu_179df6944cuda3std3__45__cpo4rendE)
_ZN34_INTERNAL_7a1b5875_4_k_cu_179df6944cuda3std3__45__cpo4rendE:
	.zero		1
	.type		_ZN34_INTERNAL_7a1b5875_4_k_cu_179df6944cuda3std6ranges3__45__cpo9iter_swapE,@object
	.size		_ZN34_INTERNAL_7a1b5875_4_k_cu_179df6944cuda3std6ranges3__45__cpo9iter_swapE,(_ZN34_INTERNAL_7a1b5875_4_k_cu_179df6946thrust24THRUST_300001_SM_1000_NS8cuda_cub3parE - _ZN34_INTERNAL_7a1b5875_4_k_cu_179df6944cuda3std6ranges3__45__cpo9iter_swapE)
_ZN34_INTERNAL_7a1b5875_4_k_cu_179df6944cuda3std6ranges3__45__cpo9iter_swapE:
	.zero		1
	.type		_ZN34_INTERNAL_7a1b5875_4_k_cu_179df6946thrust24THRUST_300001_SM_1000_NS8cuda_cub3parE,@object
	.size		_ZN34_INTERNAL_7a1b5875_4_k_cu_179df6946thrust24THRUST_300001_SM_1000_NS8cuda_cub3parE,(_ZN34_INTERNAL_7a1b5875_4_k_cu_179df6944cuda3std3__48unexpectE - _ZN34_INTERNAL_7a1b5875_4_k_cu_179df6946thrust24THRUST_300001_SM_1000_NS8cuda_cub3parE)
_ZN34_INTERNAL_7a1b5875_4_k_cu_179df6946thrust24THRUST_300001_SM_1000_NS8cuda_cub3parE:
	.zero		1
	.type		_ZN34_INTERNAL_7a1b5875_4_k_cu_179df6944cuda3std3__48unexpectE,@object
	.size		_ZN34_INTERNAL_7a1b5875_4_k_cu_179df6944cuda3std3__48unexpectE,(_ZN34_INTERNAL_7a1b5875_4_k_cu_179df6946thrust24THRUST_300001_SM_1000_NS12placeholders2_9E - _ZN34_INTERNAL_7a1b5875_4_k_cu_179df6944cuda3std3__48unexpectE)
_ZN34_INTERNAL_7a1b5875_4_k_cu_179df6944cuda3std3__48unexpectE:
	.zero		1
	.type		_ZN34_INTERNAL_7a1b5875_4_k_cu_179df6946thrust24THRUST_300001_SM_1000_NS12placeholders2_9E,@object
	.size		_ZN34_INTERNAL_7a1b5875_4_k_cu_179df6946thrust24THRUST_300001_SM_1000_NS12placeholders2_9E,(_ZN34_INTERNAL_7a1b5875_4_k_cu_179df6944cuda3std3__419piecewise_constructE - _ZN34_INTERNAL_7a1b5875_4_k_cu_179df6946thrust24THRUST_300001_SM_1000_NS12placeholders2_9E)
_ZN34_INTERNAL_7a1b5875_4_k_cu_179df6946thrust24THRUST_300001_SM_1000_NS12placeholders2_9E:
	.zero		1
	.type		_ZN34_INTERNAL_7a1b5875_4_k_cu_179df6944cuda3std3__419piecewise_constructE,@object
	.size		_ZN34_INTERNAL_7a1b5875_4_k_cu_179df6944cuda3std3__419piecewise_constructE,(_ZN34_INTERNAL_7a1b5875_4_k_cu_179df6944cuda3std6ranges3__45__cpo5cdataE - _ZN34_INTERNAL_7a1b5875_4_k_cu_179df6944cuda3std3__419piecewise_constructE)
_ZN34_INTERNAL_7a1b5875_4_k_cu_179df6944cuda3std3__419piecewise_constructE:
	.zero		1
	.type		_ZN34_INTERNAL_7a1b5875_4_k_cu_179df6944cuda3std6ranges3__45__cpo5cdataE,@object
	.size		_ZN34_INTERNAL_7a1b5875_4_k_cu_179df6944cuda3std6ranges3__45__cpo5cdataE,(_ZN34_INTERNAL_7a1b5875_4_k_cu_179df6946thrust24THRUST_300001_SM_1000_NS12placeholders2_1E - _ZN34_INTERNAL_7a1b5875_4_k_cu_179df6944cuda3std6ranges3__45__cpo5cdataE)
_ZN34_INTERNAL_7a1b5875_4_k_cu_179df6944cuda3std6ranges3__45__cpo5cdataE:
	.zero		1
	.type		_ZN34_INTERNAL_7a1b5875_4_k_cu_179df6946thrust24THRUST_300001_SM_1000_NS12placeholders2_1E,@object
	.size		_ZN34_INTERNAL_7a1b5875_4_k_cu_179df6946thrust24THRUST_300001_SM_1000_NS12placeholders2_1E,(_ZN34_INTERNAL_7a1b5875_4_k_cu_179df6944cuda3std3__45__cpo3endE - _ZN34_INTERNAL_7a1b5875_4_k_cu_179df6946thrust24THRUST_300001_SM_1000_NS12placeholders2_1E)
_ZN34_INTERNAL_7a1b5875_4_k_cu_179df6946thrust24THRUST_300001_SM_1000_NS12placeholders2_1E:
	.zero		1
	.type		_ZN34_INTERNAL_7a1b5875_4_k_cu_179df6944cuda3std3__45__cpo3endE,@object
	.size		_ZN34_INTERNAL_7a1b5875_4_k_cu_179df6944cuda3std3__45__cpo3endE,(_ZN34_INTERNAL_7a1b5875_4_k_cu_179df6944cuda3std6ranges3__45__cpo3endE - _ZN34_INTERNAL_7a1b5875_4_k_cu_179df6944cuda3std3__45__cpo3endE)
_ZN34_INTERNAL_7a1b5875_4_k_cu_179df6944cuda3std3__45__cpo3endE:
	.zero		1
	.type		_ZN34_INTERNAL_7a1b5875_4_k_cu_179df6944cuda3std6ranges3__45__cpo3endE,@object
	.size		_ZN34_INTERNAL_7a1b5875_4_k_cu_179df6944cuda3std6ranges3__45__cpo3endE,(.L_26 - _ZN34_INTERNAL_7a1b5875_4_k_cu_179df6944cuda3std6ranges3__45__cpo3endE)
_ZN34_INTERNAL_7a1b5875_4_k_cu_179df6944cuda3std6ranges3__45__cpo3endE:
	.zero		1
.L_26:


//--------------------- .nv.shared._ZN3cub18CUB_300001_SM_10006detail10radix_sort33DeviceRadixSortExclusiveSumKernelINS1_5radix10policy_hubIjjyE10Policy1000EyEEvPT0_ --------------------------
	.section	.nv.shared._ZN3cub18CUB_300001_SM_10006detail10radix_sort33DeviceRadixSortExclusiveSumKernelINS1_5radix10policy_hubIjjyE10Policy1000EyEEvPT0_,"aw",@nobits
	.sectionflags	@""
	.align	16
.nv.shared._ZN3cub18CUB_300001_SM_10006detail10radix_sort33DeviceRadixSortExclusiveSumKernelINS1_5radix10policy_hubIjjyE10Policy1000EyEEvPT0_:
	.zero		3360


//--------------------- .nv.shared._ZN3cub18CUB_300001_SM_10006detail10radix_sort30DeviceRadixSortHistogramKernelINS1_5radix10policy_hubIjjyE10Policy1000ELNS0_9SortOrderE0EjyNS1_21identity_decomposer_tEEEvPT2_PKT1_SA_iiT3_ --------------------------
	.section	.nv.shared._ZN3cub18CUB_300001_SM_10006detail10radix_sort30DeviceRadixSortHistogramKernelINS1_5radix10policy_hubIjjyE10Policy1000ELNS0_9SortOrderE0EjyNS1_21identity_decomposer_tEEEvPT2_PKT1_SA_iiT3_,"aw",@nobits
	.sectionflags	@""
	.align	4
.nv.shared._ZN3cub18CUB_300001_SM_10006detail10radix_sort30DeviceRadixSortHistogramKernelINS1_5radix10policy_hubIjjyE10Policy1000ELNS0_9SortOrderE0EjyNS1_21identity_decomposer_tEEEvPT2_PKT1_SA_iiT3_:
	.zero		5120


//--------------------- .nv.shared._ZN3cub18CUB_300001_SM_10006detail10radix_sort31DeviceRadixSortSingleTileKernelINS1_5radix10policy_hubIjjyE10Policy1000ELNS0_9SortOrderE0EjjyNS1_21identity_decomposer_tEEEvPKT1_PSA_PKT2_PSE_T3_iiT4_ --------------------------
	.section	.nv.shared._ZN3cub18CUB_300001_SM_10006detail10radix_sort31DeviceRadixSortSingleTileKernelINS1_5radix10policy_hubIjjyE10Policy1000ELNS0_9SortOrderE0EjjyNS1_21identity_decomposer_tEEEvPKT1_PSA_PKT2_PSE_T3_iiT4_,"aw",@nobits
	.sectionflags	@""
	.align	16
.nv.shared._ZN3cub18CUB_300001_SM_10006detail10radix_sort31DeviceRadixSortSingleTileKernelINS1_5radix10policy_hubIjjyE10Policy1000ELNS0_9SortOrderE0EjjyNS1_21identity_decomposer_tEEEvPKT1_PSA_PKT2_PSE_T3_iiT4_:
	.zero		34880


//--------------------- .nv.shared._ZN3cub18CUB_300001_SM_10006detail10radix_sort29DeviceRadixSortOnesweepKernelINS1_5radix10policy_hubIjN4cuda3std3__45tupleIJ8aes_pairmEEEyE10Policy1000ELNS0_9SortOrderE0EjSB_yiiNS1_21identity_decomposer_tEEEvPT5_SH_PT3_PKSI_PT1_PKSM_PT2_PKSQ_T4_iiT6_ --------------------------
	.section	.nv.shared._ZN3cub18CUB_300001_SM_10006detail10radix_sort29DeviceRadixSortOnesweepKernelINS1_5radix10policy_hubIjN4cuda3std3__45tupleIJ8aes_pairmEEEyE10Policy1000ELNS0_9SortOrderE0EjSB_yiiNS1_21identity_decomposer_tEEEvPT5_SH_PT3_PKSI_PT1_PKSM_PT2_PKSQ_T4_iiT6_,"aw",@nobits
	.sectionflags	@""
	.align	16
.nv.shared._ZN3cub18CUB_300001_SM_10006detail10radix_sort29DeviceRadixSortOnesweepKernelINS1_5radix10policy_hubIjN4cuda3std3__45tupleIJ8aes_pairmEEEyE10Policy1000ELNS0_9SortOrderE0EjSB_yiiNS1_21identity_decomposer_tEEEvPT5_SH_PT3_PKSI_PT1_PKSM_PT2_PKSQ_T4_iiT6_:
	.zero		39936


//--------------------- .nv.shared._ZN3cub18CUB_300001_SM_10006detail10radix_sort33DeviceRadixSortExclusiveSumKernelINS1_5radix10policy_hubIjN4cuda3std3__45tupleIJ8aes_pairmEEEyE10Policy1000EyEEvPT0_ --------------------------
	.section	.nv.shared._ZN3cub18CUB_300001_SM_10006detail10radix_sort33DeviceRadixSortExclusiveSumKernelINS1_5radix10policy_hubIjN4cuda3std3__45tupleIJ8aes_pairmEEEyE10Policy1000EyEEvPT0_,"aw",@nobits
	.sectionflags	@""
	.align	16
.nv.shared._ZN3cub18CUB_300001_SM_10006detail10radix_sort33DeviceRadixSortExclusiveSumKernelINS1_5radix10policy_hubIjN4cuda3std3__45tupleIJ8aes_pairmEEEyE10Policy1000EyEEvPT0_:
	.zero		3360


//--------------------- .nv.shared._ZN3cub18CUB_300001_SM_10006detail10radix_sort30DeviceRadixSortHistogramKernelINS1_5radix10policy_hubIjN4cuda3std3__45tupleIJ8aes_pairmEEEyE10Policy1000ELNS0_9SortOrderE0EjyNS1_21identity_decomposer_tEEEvPT2_PKT1_SG_iiT3_ --------------------------
	.section	.nv.shared._ZN3cub18CUB_300001_SM_10006detail10radix_sort30DeviceRadixSortHistogramKernelINS1_5radix10policy_hubIjN4cuda3std3__45tupleIJ8aes_pairmEEEyE10Policy1000ELNS0_9SortOrderE0EjyNS1_21identity_decomposer_tEEEvPT2_PKT1_SG_iiT3_,"aw",@nobits
	.sectionflags	@""
	.align	4
.nv.shared._ZN3cub18CUB_300001_SM_10006detail10radix_sort30DeviceRadixSortHistogramKernelINS1_5radix10policy_hubIjN4cuda3std3__45tupleIJ8aes_pairmEEEyE10Policy1000ELNS0_9SortOrderE0EjyNS1_21identity_decomposer_tEEEvPT2_PKT1_SG_iiT3_:
	.zero		5120


//--------------------- .nv.shared._ZN3cub18CUB_300001_SM_10006detail10radix_sort31DeviceRadixSortSingleTileKernelINS1_5radix10policy_hubIjN4cuda3std3__45tupleIJ8aes_pairmEEEyE10Policy1000ELNS0_9SortOrderE0EjSB_yNS1_21identity_decomposer_tEEEvPKT1_PSG_PKT2_PSK_T3_iiT4_ --------------------------
	.section	.nv.shared._ZN3cub18CUB_300001_SM_10006detail10radix_sort31DeviceRadixSortSingleTileKernelINS1_5radix10policy_hubIjN4cuda3std3__45tupleIJ8aes_pairmEEEyE10Policy1000ELNS0_9SortOrderE0EjSB_yNS1_21identity_decomposer_tEEEvPKT1_PSG_PKT2_PSK_T3_iiT4_,"aw",@nobits
	.sectionflags	@""
	.align	16
.nv.shared._ZN3cub18CUB_300001_SM_10006detail10radix_sort31DeviceRadixSortSingleTileKernelINS1_5radix10policy_hubIjN4cuda3std3__45tupleIJ8aes_pairmEEEyE10Policy1000ELNS0_9SortOrderE0EjSB_yNS1_21identity_decomposer_tEEEvPKT1_PSG_PKT2_PSK_T3_iiT4_:
	.zero		34880


//--------------------- .nv.shared._Z18compute_aes_kernelm --------------------------
	.section	.nv.shared._Z18compute_aes_kernelm,"aw",@nobits
	.sectionflags	@""
	.align	16
.nv.shared._Z18compute_aes_kernelm:
	.zero		5604


//--------------------- .nv.constant0._ZN3cub18CUB_300001_SM_10006detail10radix_sort29DeviceRadixSortOnesweepKernelINS1_5radix10policy_hubIjjyE10Policy1000ELNS0_9SortOrderE0EjjyiiNS1_21identity_decomposer_tEEEvPT5_SB_PT3_PKSC_PT1_PKSG_PT2_PKSK_T4_iiT6_ --------------------------
	.section	.nv.constant0._ZN3cub18CUB_300001_SM_10006detail10radix_sort29DeviceRadixSortOnesweepKernelINS1_5radix10policy_hubIjjyE10Policy1000ELNS0_9SortOrderE0EjjyiiNS1_21identity_decomposer_tEEEvPT5_SB_PT3_PKSC_PT1_PKSG_PT2_PKSK_T4_iiT6_,"a",@progbits
	.sectionflags	@""
	.align	4
.nv.constant0._ZN3cub18CUB_300001_SM_10006detail10radix_sort29DeviceRadixSortOnesweepKernelINS1_5radix10policy_hubIjjyE10Policy1000ELNS0_9SortOrderE0EjjyiiNS1_21identity_decomposer_tEEEvPT5_SB_PT3_PKSC_PT1_PKSG_PT2_PKSK_T4_iiT6_:
	.zero		973


//--------------------- .nv.constant0._ZN3cub18CUB_300001_SM_10006detail10radix_sort33DeviceRadixSortExclusiveSumKernelINS1_5radix10policy_hubIjjyE10Policy1000EyEEvPT0_ --------------------------
	.section	.nv.constant0._ZN3cub18CUB_300001_SM_10006detail10radix_sort33DeviceRadixSortExclusiveSumKernelINS1_5radix10policy_hubIjjyE10Policy1000EyEEvPT0_,"a",@progbits
	.sectionflags	@""
	.align	4
.nv.constant0._ZN3cub18CUB_300001_SM_10006detail10radix_sort33DeviceRadixSortExclusiveSumKernelINS1_5radix10policy_hubIjjyE10Policy1000EyEEvPT0_:
	.zero		904


//--------------------- .nv.constant0._ZN3cub18CUB_300001_SM_10006detail10radix_sort30DeviceRadixSortHistogramKernelINS1_5radix10policy_hubIjjyE10Policy1000ELNS0_9SortOrderE0EjyNS1_21identity_decomposer_tEEEvPT2_PKT1_SA_iiT3_ --------------------------
	.section	.nv.constant0._ZN3cub18CUB_300001_SM_10006detail10radix_sort30DeviceRadixSortHistogramKernelINS1_5radix10policy_hubIjjyE10Policy1000ELNS0_9SortOrderE0EjyNS1_21identity_decomposer_tEEEvPT2_PKT1_SA_iiT3_,"a",@progbits
	.sectionflags	@""
	.align	4
.nv.constant0._ZN3cub18CUB_300001_SM_10006detail10radix_sort30DeviceRadixSortHistogramKernelINS1_5radix10policy_hubIjjyE10Policy1000ELNS0_9SortOrderE0EjyNS1_21identity_decomposer_tEEEvPT2_PKT1_SA_iiT3_:
	.zero		929


//--------------------- .nv.constant0._ZN3cub18CUB_300001_SM_10006detail10radix_sort31DeviceRadixSortSingleTileKernelINS1_5radix10policy_hubIjjyE10Policy1000ELNS0_9SortOrderE0EjjyNS1_21identity_decomposer_tEEEvPKT1_PSA_PKT2_PSE_T3_iiT4_ --------------------------
	.section	.nv.constant0._ZN3cub18CUB_300001_SM_10006detail10radix_sort31DeviceRadixSortSingleTileKernelINS1_5radix10policy_hubIjjyE10Policy1000ELNS0_9SortOrderE0EjjyNS1_21identity_decomposer_tEEEvPKT1_PSA_PKT2_PSE_T3_iiT4_,"a",@progbits
	.sectionflags	@""
	.align	4
.nv.constant0._ZN3cub18CUB_300001_SM_10006detail10radix_sort31DeviceRadixSortSingleTileKernelINS1_5radix10policy_hubIjjyE10Policy1000ELNS0_9SortOrderE0EjjyNS1_21identity_decomposer_tEEEvPKT1_PSA_PKT2_PSE_T3_iiT4_:
	.zero		945


//--------------------- .nv.constant0._ZN3cub18CUB_300001_SM_10006detail10radix_sort29DeviceRadixSortOnesweepKernelINS1_5radix10policy_hubIjN4cuda3std3__45tupleIJ8aes_pairmEEEyE10Policy1000ELNS0_9SortOrderE0EjSB_yiiNS1_21identity_decomposer_tEEEvPT5_SH_PT3_PKSI_PT1_PKSM_PT2_PKSQ_T4_iiT6_ --------------------------
	.section	.nv.constant0._ZN3cub18CUB_300001_SM_10006detail10radix_sort29DeviceRadixSortOnesweepKernelINS1_5radix10policy_hubIjN4cuda3std3__45tupleIJ8aes_pairmEEEyE10Policy1000ELNS0_9SortOrderE0EjSB_yiiNS1_21identity_decomposer_tEEEvPT5_SH_PT3_PKSI_PT1_PKSM_PT2_PKSQ_T4_iiT6_,"a",@progbits
	.sectionflags	@""
	.align	4
.nv.constant0._ZN3cub18CUB_300001_SM_10006detail10radix_sort29DeviceRadixSortOnesweepKernelINS1_5radix10policy_hubIjN4cuda3std3__45tupleIJ8aes_pairmEEEyE10Policy1000ELNS0_9SortOrderE0EjSB_yiiNS1_21identity_decomposer_tEEEvPT5_SH_PT3_PKSI_PT1_PKSM_PT2_PKSQ_T4_iiT6_:
	.zero		973


//--------------------- .nv.constant0._ZN3cub18CUB_300001_SM_10006detail10radix_sort33DeviceRadixSortExclusiveSumKernelINS1_5radix10policy_hubIjN4cuda3std3__45tupleIJ8aes_pairmEEEyE10Policy1000EyEEvPT0_ --------------------------
	.section	.nv.constant0._ZN3cub18CUB_300001_SM_10006detail10radix_sort33DeviceRadixSortExclusiveSumKernelINS1_5radix10policy_hubIjN4cuda3std3__45tupleIJ8aes_pairmEEEyE10Policy1000EyEEvPT0_,"a",@progbits
	.sectionflags	@""
	.align	4
.nv.constant0._ZN3cub18CUB_300001_SM_10006detail10radix_sort33DeviceRadixSortExclusiveSumKernelINS1_5radix10policy_hubIjN4cuda3std3__45tupleIJ8aes_pairmEEEyE10Policy1000EyEEvPT0_:
	.zero		904


//--------------------- .nv.constant0._ZN3cub18CUB_300001_SM_10006detail10radix_sort30DeviceRadixSortHistogramKernelINS1_5radix10policy_hubIjN4cuda3std3__45tupleIJ8aes_pairmEEEyE10Policy1000ELNS0_9SortOrderE0EjyNS1_21identity_decomposer_tEEEvPT2_PKT1_SG_iiT3_ --------------------------
	.section	.nv.constant0._ZN3cub18CUB_300001_SM_10006detail10radix_sort30DeviceRadixSortHistogramKernelINS1_5radix10policy_hubIjN4cuda3std3__45tupleIJ8aes_pairmEEEyE10Policy1000ELNS0_9SortOrderE0EjyNS1_21identity_decomposer_tEEEvPT2_PKT1_SG_iiT3_,"a",@progbits
	.sectionflags	@""
	.align	4
.nv.constant0._ZN3cub18CUB_300001_SM_10006detail10radix_sort30DeviceRadixSortHistogramKernelINS1_5radix10policy_hubIjN4cuda3std3__45tupleIJ8aes_pairmEEEyE10Policy1000ELNS0_9SortOrderE0EjyNS1_21identity_decomposer_tEEEvPT2_PKT1_SG_iiT3_:
	.zero		929


//--------------------- .nv.constant0._ZN3cub18CUB_300001_SM_10006detail10radix_sort31DeviceRadixSortSingleTileKernelINS1_5radix10policy_hubIjN4cuda3std3__45tupleIJ8aes_pairmEEEyE10Policy1000ELNS0_9SortOrderE0EjSB_yNS1_21identity_decomposer_tEEEvPKT1_PSG_PKT2_PSK_T3_iiT4_ --------------------------
	.section	.nv.constant0._ZN3cub18CUB_300001_SM_10006detail10radix_sort31DeviceRadixSortSingleTileKernelINS1_5radix10policy_hubIjN4cuda3std3__45tupleIJ8aes_pairmEEEyE10Policy1000ELNS0_9SortOrderE0EjSB_yNS1_21identity_decomposer_tEEEvPKT1_PSG_PKT2_PSK_T3_iiT4_,"a",@progbits
	.sectionflags	@""
	.align	4
.nv.constant0._ZN3cub18CUB_300001_SM_10006detail10radix_sort31DeviceRadixSortSingleTileKernelINS1_5radix10policy_hubIjN4cuda3std3__45tupleIJ8aes_pairmEEEyE10Policy1000ELNS0_9SortOrderE0EjSB_yNS1_21identity_decomposer_tEEEvPKT1_PSG_PKT2_PSK_T3_iiT4_:
	.zero		945


//--------------------- .nv.constant0._ZN3cub18CUB_300001_SM_10006detail9transform16transform_kernelINS2_10policy_hubILb1EN4cuda3std3__45tupleIJN6thrust24THRUST_300001_SM_1000_NS6detail15normal_iteratorINSA_7pointerINS8_IJ8aes_pairmEEENSA_8cuda_cub3tagENSA_11use_defaultESI_EEEEEEEE10policy1000ElNS7_10__identityENSA_12zip_iteratorINS8_IJNSA_10device_ptrISE_EENSQ_ImEEEEEEEJPSF_EEEvT0_iT1_T2_DpNS2_10kernel_argIT3_EE --------------------------
	.section	.nv.constant0._ZN3cub18CUB_300001_SM_10006detail9transform16transform_kernelINS2_10policy_hubILb1EN4cuda3std3__45tupleIJN6thrust24THRUST_300001_SM_1000_NS6detail15normal_iteratorINSA_7pointerINS8_IJ8aes_pairmEEENSA_8cuda_cub3tagENSA_11use_defaultESI_EEEEEEEE10policy1000ElNS7_10__identityENSA_12zip_iteratorINS8_IJNSA_10device_ptrISE_EENSQ_ImEEEEEEEJPSF_EEEvT0_iT1_T2_DpNS2_10kernel_argIT3_EE,"a",@progbits
	.sectionflags	@""
	.align	4
.nv.constant0._ZN3cub18CUB_300001_SM_10006detail9transform16transform_kernelINS2_10policy_hubILb1EN4cuda3std3__45tupleIJN6thrust24THRUST_300001_SM_1000_NS6detail15normal_iteratorINSA_7pointerINS8_IJ8aes_pairmEEENSA_8cuda_cub3tagENSA_11use_defaultESI_EEEEEEEE10policy1000ElNS7_10__identityENSA_12zip_iteratorINS8_IJNSA_10device_ptrISE_EENSQ_ImEEEEEEEJPSF_EEEvT0_iT1_T2_DpNS2_10kernel_argIT3_EE:
	.zero		944


//--------------------- .nv.constant0._ZN3cub18CUB_300001_SM_10006detail9transform16transform_kernelINS2_10policy_hubILb1EN4cuda3std3__45tupleIJN6thrust24THRUST_300001_SM_1000_NS6detail15normal_iteratorINSA_7pointerINS8_IJ8aes_pairmEEENSA_8cuda_cub3tagENSA_11use_defaultESI_EEEEEEEE10policy1000EiNS7_10__identityENSA_12zip_iteratorINS8_IJNSA_10device_ptrISE_EENSQ_ImEEEEEEEJPSF_EEEvT0_iT1_T2_DpNS2_10kernel_argIT3_EE --------------------------
	.section	.nv.constant0._ZN3cub18CUB_300001_SM_10006detail9transform16transform_kernelINS2_10policy_hubILb1EN4cuda3std3__45tupleIJN6thrust24THRUST_300001_SM_1000_NS6detail15normal_iteratorINSA_7pointerINS8_IJ8aes_pairmEEENSA_8cuda_cub3tagENSA_11use_defaultESI_EEEEEEEE10policy1000EiNS7_10__identityENSA_12zip_iteratorINS8_IJNSA_10device_ptrISE_EENSQ_ImEEEEEEEJPSF_EEEvT0_iT1_T2_DpNS2_10kernel_argIT3_EE,"a",@progbits
	.sectionflags	@""
	.align	4
.nv.constant0._ZN3cub18CUB_300001_SM_10006detail9transform16transform_kernelINS2_10policy_hubILb1EN4cuda3std3__45tupleIJN6thrust24THRUST_300001_SM_1000_NS6detail15normal_iteratorINSA_7pointerINS8_IJ8aes_pairmEEENSA_8cuda_cub3tagENSA_11use_defaultESI_EEEEEEEE10policy1000EiNS7_10__identityENSA_12zip_iteratorINS8_IJNSA_10device_ptrISE_EENSQ_ImEEEEEEEJPSF_EEEvT0_iT1_T2_DpNS2_10kernel_argIT3_EE:
	.zero		944


//--------------------- .nv.constant0._ZN3cub18CUB_300001_SM_10006detail9transform16transform_kernelINS2_10policy_hubILb1EN4cuda3std3__45tupleIJN6thrust24THRUST_300001_SM_1000_NS12zip_iteratorINS8_IJNSA_10device_ptrI8aes_pairEENSC_ImEEEEEEEEEEE10policy1000ElNS7_10__identityENSA_7pointerINS8_IJSD_mEEENSA_8cuda_cub3tagENSA_11use_defaultESQ_EEJSH_EEEvT0_iT1_T2_DpNS2_10kernel_argIT3_EE --------------------------
	.section	.nv.constant0._ZN3cub18CUB_300001_SM_10006detail9transform16transform_kernelINS2_10policy_hubILb1EN4cuda3std3__45tupleIJN6thrust24THRUST_300001_SM_1000_NS12zip_iteratorINS8_IJNSA_10device_ptrI8aes_pairEENSC_ImEEEEEEEEEEE10policy1000ElNS7_10__identityENSA_7pointerINS8_IJSD_mEEENSA_8cuda_cub3tagENSA_11use_defaultESQ_EEJSH_EEEvT0_iT1_T2_DpNS2_10kernel_argIT3_EE,"a",@progbits
	.sectionflags	@""
	.align	4
.nv.constant0._ZN3cub18CUB_300001_SM_10006detail9transform16transform_kernelINS2_10policy_hubILb1EN4cuda3std3__45tupleIJN6thrust24THRUST_300001_SM_1000_NS12zip_iteratorINS8_IJNSA_10device_ptrI8aes_pairEENSC_ImEEEEEEEEEEE10policy1000ElNS7_10__identityENSA_7pointerINS8_IJSD_mEEENSA_8cuda_cub3tagENSA_11use_defaultESQ_EEJSH_EEEvT0_iT1_T2_DpNS2_10kernel_argIT3_EE:
	.zero		936


//--------------------- .nv.constant0._ZN3cub18CUB_300001_SM_10006detail9transform16transform_kernelINS2_10policy_hubILb1EN4cuda3std3__45tupleIJN6thrust24THRUST_300001_SM_1000_NS12zip_iteratorINS8_IJNSA_10device_ptrI8aes_pairEENSC_ImEEEEEEEEEEE10policy1000EiNS7_10__identityENSA_7pointerINS8_IJSD_mEEENSA_8cuda_cub3tagENSA_11use_defaultESQ_EEJSH_EEEvT0_iT1_T2_DpNS2_10kernel_argIT3_EE --------------------------
	.section	.nv.constant0._ZN3cub18CUB_300001_SM_10006detail9transform16transform_kernelINS2_10policy_hubILb1EN4cuda3std3__45tupleIJN6thrust24THRUST_300001_SM_1000_NS12zip_iteratorINS8_IJNSA_10device_ptrI8aes_pairEENSC_ImEEEEEEEEEEE10policy1000EiNS7_10__identityENSA_7pointerINS8_IJSD_mEEENSA_8cuda_cub3tagENSA_11use_defaultESQ_EEJSH_EEEvT0_iT1_T2_DpNS2_10kernel_argIT3_EE,"a",@progbits
	.sectionflags	@""
	.align	4
.nv.constant0._ZN3cub18CUB_300001_SM_10006detail9transform16transform_kernelINS2_10policy_hubILb1EN4cuda3std3__45tupleIJN6thrust24THRUST_300001_SM_1000_NS12zip_iteratorINS8_IJNSA_10device_ptrI8aes_pairEENSC_ImEEEEEEEEEEE10policy1000EiNS7_10__identityENSA_7pointerINS8_IJSD_mEEENSA_8cuda_cub3tagENSA_11use_defaultESQ_EEJSH_EEEvT0_iT1_T2_DpNS2_10kernel_argIT3_EE:
	.zero		936


//--------------------- .nv.constant0._ZN3cub18CUB_300001_SM_10006detail11EmptyKernelIvEEvv --------------------------
	.section	.nv.constant0._ZN3cub18CUB_300001_SM_10006detail11EmptyKernelIvEEvv,"a",@progbits
	.sectionflags	@""
	.align	4
.nv.constant0._ZN3cub18CUB_300001_SM_10006detail11EmptyKernelIvEEvv:
	.zero		896


//--------------------- .nv.constant0._Z18check_pairs_kernelv --------------------------
	.section	.nv.constant0._Z18check_pairs_kernelv,"a",@progbits
	.sectionflags	@""
	.align	4
.nv.constant0._Z18check_pairs_kernelv:
	.zero		896


//--------------------- .nv.constant0._Z18compute_aes_kernelm --------------------------
	.section	.nv.constant0._Z18compute_aes_kernelm,"a",@progbits
	.sectionflags	@""
	.align	4
.nv.constant0._Z18compute_aes_kernelm:
	.zero		904


//--------------------- SYMBOLS --------------------------

	.type		.nv.reservedSmem.offset0,@object
	.size		.nv.reservedSmem.offset0,0x4
	.type		.nv.reservedSmem.cap,@object
	.size		.nv.reservedSmem.cap,0x4
